def matmul_kernel(
    a_ptr,
    b_ptr,
    c_ptr,
    M,
    N,
    K,
    stride_am,
    stride_ak,
    stride_bk,
    stride_bn,
    stride_cm,
    stride_cn,
    BLOCK_M: tl.constexpr,
    BLOCK_N: tl.constexpr,
    BLOCK_K: tl.constexpr,
    GROUP_M: tl.constexpr,
):
    pid = tl.program_id(axis=0)
    num_pid_m = tl.cdiv(M, BLOCK_M)
    num_pid_n = tl.cdiv(N, BLOCK_N)
    num_pid_in_group = GROUP_M * num_pid_n
    group_id = pid // num_pid_in_group
    first_pid_m = group_id * GROUP_M
    group_size_m = min(num_pid_m - first_pid_m, GROUP_M)
    pid_m = first_pid_m + ((pid % num_pid_in_group) % group_size_m)
    pid_n = (pid % num_pid_in_group) // group_size_m

    offs_am = (pid_m * BLOCK_M + tl.arange(0, BLOCK_M)) % M
    offs_bn = (pid_n * BLOCK_N + tl.arange(0, BLOCK_N)) % N
    offs_k = tl.arange(0, BLOCK_K)
    a_ptrs = a_ptr + offs_am[:, None] * stride_am + offs_k[None, :] * stride_ak
    b_ptrs = b_ptr + offs_k[:, None] * stride_bk + offs_bn[None, :] * stride_bn

    acc = tl.zeros((BLOCK_M, BLOCK_N), dtype=tl.float32)
    for kk in range(0, tl.cdiv(K, BLOCK_K)):
        a = tl.load(a_ptrs, mask=offs_k[None, :] < K - kk * BLOCK_K, other=0.0)
        b = tl.load(b_ptrs, mask=offs_k[:, None] < K - kk * BLOCK_K, other=0.0)
        acc = tl.dot(a, b, acc)
        a_ptrs += BLOCK_K * stride_ak
        b_ptrs += BLOCK_K * stride_bk

    c = acc.to(c_ptr.dtype.element_ty)
    offs_cm = pid_m * BLOCK_M + tl.arange(0, BLOCK_M)
    offs_cn = pid_n * BLOCK_N + tl.arange(0, BLOCK_N)
    c_ptrs = c_ptr + offs_cm[:, None] * stride_cm + offs_cn[None, :] * stride_cn
    mask = (offs_cm[:, None] < M) & (offs_cn[None, :] < N)
    tl.store(c_ptrs, c, mask=mask)

# config = {"BLOCK_K": 64, "BLOCK_M": 512, "BLOCK_N": 16, "GROUP_M": 8, "arch": "sm_90", "dtype": "fp16", "num_ctas": 1, "num_stages": 3, "num_warps": 4}
# arch = sm_90


// ===== COMPILED SASS (sm_90a) =====

	.target	sm_90a

	.elftype	@"ET_EXEC"


//--------------------- .note.nv.tkinfo           --------------------------
	.section	.note.nv.tkinfo,"",@"SHT_NOTE"
	.sectionflags	@"SHF_NOTE_NV_TKINFO"
	.tkinfo
        /*0018*/ 	.word	0x00000002
        /*0030*/ 	.string	""
        /*0030*/ 	.string	"ptxas"
        /*0030*/ 	.string	"Cuda compilation tools, release 13.0, V13.0.88"
        /*0030*/ 	.string	"Build cuda_13.0.r13.0/compiler.36424714_0"
        /*0030*/ 	.string	"-v  -suppress-debug-info  -lineinfo  -arch sm_90a "



//--------------------- .note.nv.cuinfo           --------------------------
	.section	.note.nv.cuinfo,"",@"SHT_NOTE"
	.sectionflags	@"SHF_NOTE_NV_CUINFO"
        /*0018*/ 	.short	0x0002
        /*001a*/ 	.short	0x005a
        /*001c*/ 	.short	0x0082
	.zero		2


//--------------------- .nv.info                  --------------------------
	.section	.nv.info,"",@"SHT_CUDA_INFO"
	.align	4


	//----- nvinfo : EIATTR_REGCOUNT
	.align		4
        /*0000*/ 	.byte	0x04, 0x2f
        /*0002*/ 	.short	(.L_1 - .L_0)
	.align		4
.L_0:
        /*0004*/ 	.word	index@(matmul_kernel)
        /*0008*/ 	.word	0x000000ff


	//----- nvinfo : EIATTR_FRAME_SIZE
	.align		4
.L_1:
        /*000c*/ 	.byte	0x04, 0x11
        /*000e*/ 	.short	(.L_3 - .L_2)
	.align		4
.L_2:
        /*0010*/ 	.word	index@(matmul_kernel)
        /*0014*/ 	.word	0x00000aa0


	//----- nvinfo : EIATTR_MIN_STACK_SIZE
	.align		4
.L_3:
        /*0018*/ 	.byte	0x04, 0x12
        /*001a*/ 	.short	(.L_5 - .L_4)
	.align		4
.L_4:
        /*001c*/ 	.word	index@(matmul_kernel)
        /*0020*/ 	.word	0x00000aa0
.L_5:


//--------------------- .nv.compat                --------------------------
	.section	.nv.compat,"",@"SHT_CUDA_COMPAT_INFO"
	.align	4
        /*0000*/ 	.byte	0x02, 0x09, 0x01, 0x00, 0x02, 0x02, 0x04, 0x00, 0x02, 0x05, 0x05, 0x00, 0x03, 0x07, 0x01, 0x01
        /*0010*/ 	.byte	0x02, 0x03, 0x00, 0x00, 0x02, 0x06, 0x01, 0x00, 0x04, 0x0b, 0x08, 0x00, 0x00, 0x00, 0x00, 0x00
        /*0020*/ 	.byte	0x00, 0x00, 0x00, 0x00


//--------------------- .nv.info.matmul_kernel    --------------------------
	.section	.nv.info.matmul_kernel,"",@"SHT_CUDA_INFO"
	.sectionflags	@""
	.align	4


	//----- nvinfo : EIATTR_CUDA_API_VERSION
	.align		4
        /*0000*/ 	.byte	0x04, 0x37
        /*0002*/ 	.short	(.L_7 - .L_6)
.L_6:
        /*0004*/ 	.word	0x00000082


	//----- nvinfo : EIATTR_KPARAM_INFO
	.align		4
.L_7:
        /*0008*/ 	.byte	0x04, 0x17
        /*000a*/ 	.short	(.L_9 - .L_8)
.L_8:
        /*000c*/ 	.word	0x00000000
        /*0010*/ 	.short	0x000d
        /*0012*/ 	.short	0x0048
        /*0014*/ 	.byte	0x00, 0xf4, 0x21, 0x00


	//----- nvinfo : EIATTR_KPARAM_INFO
	.align		4
.L_9:
        /*0018*/ 	.byte	0x04, 0x17
        /*001a*/ 	.short	(.L_11 - .L_10)
.L_10:
        /*001c*/ 	.word	0x00000000
        /*0020*/ 	.short	0x000c
        /*0022*/ 	.short	0x0040
        /*0024*/ 	.byte	0x00, 0xf4, 0x21, 0x00


	//----- nvinfo : EIATTR_KPARAM_INFO
	.align		4
.L_11:
        /*0028*/ 	.byte	0x04, 0x17
        /*002a*/ 	.short	(.L_13 - .L_12)
.L_12:
        /*002c*/ 	.word	0x00000000
        /*0030*/ 	.short	0x000b
        /*0032*/ 	.short	0x0038
        /*0034*/ 	.byte	0x00, 0xf0, 0x11, 0x00


	//----- nvinfo : EIATTR_KPARAM_INFO
	.align		4
.L_13:
        /*0038*/ 	.byte	0x04, 0x17
        /*003a*/ 	.short	(.L_15 - .L_14)
.L_14:
        /*003c*/ 	.word	0x00000000
        /*0040*/ 	.short	0x000a
        /*0042*/ 	.short	0x0034
        /*0044*/ 	.byte	0x00, 0xf0, 0x11, 0x00


	//----- nvinfo : EIATTR_KPARAM_INFO
	.align		4
.L_15:
        /*0048*/ 	.byte	0x04, 0x17
        /*004a*/ 	.short	(.L_17 - .L_16)
.L_16:
        /*004c*/ 	.word	0x00000000
        /*0050*/ 	.short	0x0009
        /*0052*/ 	.short	0x0030
        /*0054*/ 	.byte	0x00, 0xf0, 0x11, 0x00


	//----- nvinfo : EIATTR_KPARAM_INFO
	.align		4
.L_17:
        /*0058*/ 	.byte	0x04, 0x17
        /*005a*/ 	.short	(.L_19 - .L_18)
.L_18:
        /*005c*/ 	.word	0x00000000
        /*0060*/ 	.short	0x0008
        /*0062*/ 	.short	0x002c
        /*0064*/ 	.byte	0x00, 0xf0, 0x11, 0x00


	//----- nvinfo : EIATTR_KPARAM_INFO
	.align		4
.L_19:
        /*0068*/ 	.byte	0x04, 0x17
        /*006a*/ 	.short	(.L_21 - .L_20)
.L_20:
        /*006c*/ 	.word	0x00000000
        /*0070*/ 	.short	0x0007
        /*0072*/ 	.short	0x0028
        /*0074*/ 	.byte	0x00, 0xf0, 0x11, 0x00


	//----- nvinfo : EIATTR_KPARAM_INFO
	.align		4
.L_21:
        /*0078*/ 	.byte	0x04, 0x17
        /*007a*/ 	.short	(.L_23 - .L_22)
.L_22:
        /*007c*/ 	.word	0x00000000
        /*0080*/ 	.short	0x0006
        /*0082*/ 	.short	0x0024
        /*0084*/ 	.byte	0x00, 0xf0, 0x11, 0x00


	//----- nvinfo : EIATTR_KPARAM_INFO
	.align		4
.L_23:
        /*0088*/ 	.byte	0x04, 0x17
        /*008a*/ 	.short	(.L_25 - .L_24)
.L_24:
        /*008c*/ 	.word	0x00000000
        /*0090*/ 	.short	0x0005
        /*0092*/ 	.short	0x0020
        /*0094*/ 	.byte	0x00, 0xf0, 0x11, 0x00


	//----- nvinfo : EIATTR_KPARAM_INFO
	.align		4
.L_25:
        /*0098*/ 	.byte	0x04, 0x17
        /*009a*/ 	.short	(.L_27 - .L_26)
.L_26:
        /*009c*/ 	.word	0x00000000
        /*00a0*/ 	.short	0x0004
        /*00a2*/ 	.short	0x001c
        /*00a4*/ 	.byte	0x00, 0xf0, 0x11, 0x00


	//----- nvinfo : EIATTR_KPARAM_INFO
	.align		4
.L_27:
        /*00a8*/ 	.byte	0x04, 0x17
        /*00aa*/ 	.short	(.L_29 - .L_28)
.L_28:
        /*00ac*/ 	.word	0x00000000
        /*00b0*/ 	.short	0x0003
        /*00b2*/ 	.short	0x0018
        /*00b4*/ 	.byte	0x00, 0xf0, 0x11, 0x00


	//----- nvinfo : EIATTR_KPARAM_INFO
	.align		4
.L_29:
        /*00b8*/ 	.byte	0x04, 0x17
        /*00ba*/ 	.short	(.L_31 - .L_30)
.L_30:
        /*00bc*/ 	.word	0x00000000
        /*00c0*/ 	.short	0x0002
        /*00c2*/ 	.short	0x0010
        /*00c4*/ 	.byte	0x00, 0xf4, 0x21, 0x00


	//----- nvinfo : EIATTR_KPARAM_INFO
	.align		4
.L_31:
        /*00c8*/ 	.byte	0x04, 0x17
        /*00ca*/ 	.short	(.L_33 - .L_32)
.L_32:
        /*00cc*/ 	.word	0x00000000
        /*00d0*/ 	.short	0x0001
        /*00d2*/ 	.short	0x0008
        /*00d4*/ 	.byte	0x00, 0xf4, 0x21, 0x00


	//----- nvinfo : EIATTR_KPARAM_INFO
	.align		4
.L_33:
        /*00d8*/ 	.byte	0x04, 0x17
        /*00da*/ 	.short	(.L_35 - .L_34)
.L_34:
        /*00dc*/ 	.word	0x00000000
        /*00e0*/ 	.short	0x0000
        /*00e2*/ 	.short	0x0000
        /*00e4*/ 	.byte	0x00, 0xf4, 0x21, 0x00


	//----- nvinfo : EIATTR_SPARSE_MMA_MASK
	.align		4
.L_35:
        /*00e8*/ 	.byte	0x03, 0x50
        /*00ea*/ 	.short	0x0000


	//----- nvinfo : EIATTR_MAXREG_COUNT
	.align		4
        /*00ec*/ 	.byte	0x03, 0x1b
        /*00ee*/ 	.short	0x00ff


	//----- nvinfo : EIATTR_NUM_BARRIERS
	.align		4
        /*00f0*/ 	.byte	0x02, 0x4c
        /*00f2*/ 	.byte	0x01
	.zero		1


	//----- nvinfo : EIATTR_ANNOTATIONS
	.align		4
        /*00f4*/ 	.byte	0x04, 0x55
        /*00f6*/ 	.short	(.L_37 - .L_36)


	//   ....[0]....
.L_36:
        /*00f8*/ 	.word	0x00000001
        /*00fc*/ 	.byte	0x50, 0x06, 0x00, 0x00, 0x01, 0x00, 0x00, 0x00, 0x60, 0x06, 0x00, 0x00, 0x01, 0x00, 0x00, 0x00
        /* <DEDUP_REMOVED lines=1152> */
        /*490c*/ 	.byte	0x80, 0x43, 0x01, 0x00


	//----- nvinfo : EIATTR_MERCURY_ISA_VERSION
	.align		4
.L_37:
        /*4910*/ 	.byte	0x03, 0x5f
        /*4912*/ 	.short	0x0101


	//----- nvinfo : EIATTR_EXIT_INSTR_OFFSETS
	.align		4
        /*4914*/ 	.byte	0x04, 0x1c
        /*4916*/ 	.short	(.L_39 - .L_38)


	//   ....[0]....
.L_38:
        /*4918*/ 	.word	0x000157f0


	//   ....[1]....
        /*491c*/ 	.word	0x00015820


	//----- nvinfo : EIATTR_REQNTID
	.align		4
.L_39:
        /*4920*/ 	.byte	0x04, 0x10
        /*4922*/ 	.short	(.L_41 - .L_40)
.L_40:
        /*4924*/ 	.word	0x00000080
        /*4928*/ 	.word	0x00000001
        /*492c*/ 	.word	0x00000001


	//----- nvinfo : EIATTR_CBANK_PARAM_SIZE
	.align		4
.L_41:
        /*4930*/ 	.byte	0x03, 0x19
        /*4932*/ 	.short	0x0050


	//----- nvinfo : EIATTR_PARAM_CBANK
	.align		4
        /*4934*/ 	.byte	0x04, 0x0a
        /*4936*/ 	.short	(.L_43 - .L_42)
	.align		4
.L_42:
        /*4938*/ 	.word	index@(.nv.constant0.matmul_kernel)
        /*493c*/ 	.short	0x0210
        /*493e*/ 	.short	0x0050


	//----- nvinfo : EIATTR_SW_WAR
	.align		4
.L_43:
        /*4940*/ 	.byte	0x04, 0x36
        /*4942*/ 	.short	(.L_45 - .L_44)
.L_44:
        /*4944*/ 	.word	0x00000008
.L_45:


//--------------------- .nv.callgraph             --------------------------
	.section	.nv.callgraph,"",@"SHT_CUDA_CALLGRAPH"
	.align	4
	.sectionentsize	8
	.align		4
        /*0000*/ 	.word	0x00000000
	.align		4
        /*0004*/ 	.word	0xffffffff
	.align		4
        /*0008*/ 	.word	0x00000000
	.align		4
        /*000c*/ 	.word	0xfffffffe
	.align		4
        /*0010*/ 	.word	0x00000000
	.align		4
        /*0014*/ 	.word	0xfffffffd
	.align		4
        /*0018*/ 	.word	0x00000000
	.align		4
        /*001c*/ 	.word	0xfffffffc


//--------------------- .text.matmul_kernel       --------------------------
	.section	.text.matmul_kernel,"ax",@progbits
	.align	128
        .global         matmul_kernel
        .type           matmul_kernel,@function
        .size           matmul_kernel,(.L_x_3 - matmul_kernel)
        .other          matmul_kernel,@"STO_CUDA_ENTRY STV_DEFAULT"
matmul_kernel:
.text.matmul_kernel:
[----:B------:R-:W0:Y:S08]  /*0000*/  LDC R1, c[0x0][0x28] ;  /* 0x00000a00ff017b82 */ /* 0x000e300000000800 */
[----:B------:R-:W1:Y:S01]  /*0010*/  LDC.64 R2, c[0x0][0x228] ;  /* 0x00008a00ff027b82 */ /* 0x000e620000000a00 */
[----:B------:R-:W2:Y:S01]  /*0020*/  S2R R7, SR_CTAID.X ;  /* 0x0000000000077919 */ /* 0x000ea20000002500 */
[----:B0-----:R-:W-:Y:S01]  /*0030*/  VIADD R1, R1, 0xfffff560 ;  /* 0xfffff56001017836 */ /* 0x001fe20000000000 */
[----:B------:R-:W-:Y:S01]  /*0040*/  ULDC.64 UR60, c[0x0][0x208] ;  /* 0x00008200003c7ab9 */ /* 0x000fe20000000a00 */
[----:B------:R-:W-:Y:S01]  /*0050*/  CS2R R14, SRZ ;  /* 0x00000000000e7805 */ /* 0x000fe2000001ff00 */
[----:B------:R-:W0:Y:S01]  /*0060*/  S2R R16, SR_TID.X ;  /* 0x0000000000107919 */ /* 0x000e220000002100 */
[----:B------:R-:W-:-:S02]  /*0070*/  CS2R R36, SRZ ;  /* 0x0000000000247805 */ /* 0x000fc4000001ff00 */
[----:B------:R-:W-:Y:S01]  /*0080*/  CS2R R38, SRZ ;  /* 0x0000000000267805 */ /* 0x000fe2000001ff00 */
[----:B------:R-:W3:Y:S01]  /*0090*/  LDC R35, c[0x0][0x230] ;  /* 0x00008c00ff237b82 */ /* 0x000ee20000000800 */
[----:B------:R-:W-:Y:S02]  /*00a0*/  CS2R R44, SRZ ;  /* 0x00000000002c7805 */ /* 0x000fe4000001ff00 */
[----:B------:R-:W-:Y:S02]  /*00b0*/  CS2R R46, SRZ ;  /* 0x00000000002e7805 */ /* 0x000fe4000001ff00 */
[----:B------:R-:W-:Y:S02]  /*00c0*/  CS2R R52, SRZ ;  /* 0x0000000000347805 */ /* 0x000fe4000001ff00 */
[----:B------:R-:W-:Y:S02]  /*00d0*/  CS2R R54, SRZ ;  /* 0x0000000000367805 */ /* 0x000fe4000001ff00 */
[----:B------:R-:W-:-:S02]  /*00e0*/  CS2R R88, SRZ ;  /* 0x0000000000587805 */ /* 0x000fc4000001ff00 */
[----:B------:R-:W-:Y:S02]  /*00f0*/  CS2R R90, SRZ ;  /* 0x00000000005a7805 */ /* 0x000fe4000001ff00 */
[----:B------:R-:W-:Y:S02]  /*0100*/  CS2R R92, SRZ ;  /* 0x00000000005c7805 */ /* 0x000fe4000001ff00 */
[----:B------:R-:W-:Y:S02]  /*0110*/  CS2R R94, SRZ ;  /* 0x00000000005e7805 */ /* 0x000fe4000001ff00 */
[----:B------:R-:W-:Y:S02]  /*0120*/  CS2R R96, SRZ ;  /* 0x0000000000607805 */ /* 0x000fe4000001ff00 */
[----:B------:R-:W-:Y:S01]  /*0130*/  CS2R R98, SRZ ;  /* 0x0000000000627805 */ /* 0x000fe2000001ff00 */
[----:B-1----:R-:W-:-:S05]  /*0140*/  VIADD R0, R3, 0xf ;  /* 0x0000000f03007836 */ /* 0x002fca0000000000 */
[----:B------:R-:W-:Y:S01]  /*0150*/  SHF.R.S32.HI R5, RZ, 0x1f, R0 ;  /* 0x0000001fff057819 */ /* 0x000fe20000011400 */
[----:B---3--:R-:W-:-:S03]  /*0160*/  VIADD R35, R35, 0x3f ;  /* 0x0000003f23237836 */ /* 0x008fc60000000000 */
[----:B------:R-:W-:Y:S02]  /*0170*/  LEA.HI R5, R5, R0, RZ, 0x4 ;  /* 0x0000000005057211 */ /* 0x000fe400078f20ff */
[----:B--2---:R-:W-:Y:S02]  /*0180*/  IABS R10, R7 ;  /* 0x00000007000a7213 */ /* 0x004fe40000000000 */
[----:B------:R-:W-:-:S05]  /*0190*/  SHF.R.S32.HI R5, RZ, 0x4, R5 ;  /* 0x00000004ff057819 */ /* 0x000fca0000011405 */
[----:B------:R-:W-:-:S05]  /*01a0*/  IMAD.SHL.U32 R6, R5, 0x8, RZ ;  /* 0x0000000805067824 */ /* 0x000fca00078e00ff */
[-C--:B------:R-:W-:Y:S02]  /*01b0*/  IABS R9, R6.reuse ;  /* 0x0000000600097213 */ /* 0x080fe40000000000 */
[----:B------:R-:W-:Y:S02]  /*01c0*/  IABS R12, R6 ;  /* 0x00000006000c7213 */ /* 0x000fe40000000000 */
[----:B------:R-:W1:Y:S08]  /*01d0*/  I2F.RP R0, R9 ;  /* 0x0000000900007306 */ /* 0x000e700000209400 */
[----:B-1----:R-:W1:Y:S02]  /*01e0*/  MUFU.RCP R0, R0 ;  /* 0x0000000000007308 */ /* 0x002e640000001000 */
[----:B-1----:R-:W-:Y:S01]  /*01f0*/  VIADD R4, R0, 0xffffffe ;  /* 0x0ffffffe00047836 */ /* 0x002fe20000000000 */
[----:B------:R-:W-:-:S05]  /*0200*/  IADD3 R0, RZ, -R12, RZ ;  /* 0x8000000cff007210 */ /* 0x000fca0007ffe0ff */
[----:B------:R1:W2:Y:S02]  /*0210*/  F2I.FTZ.U32.TRUNC.NTZ R5, R4 ;  /* 0x0000000400057305 */ /* 0x0002a4000021f000 */
[----:B-1----:R-:W-:Y:S02]  /*0220*/  IMAD.MOV.U32 R4, RZ, RZ, RZ ;  /* 0x000000ffff047224 */ /* 0x002fe400078e00ff */
[----:B--2---:R-:W-:-:S04]  /*0230*/  IMAD.MOV R8, RZ, RZ, -R5 ;  /* 0x000000ffff087224 */ /* 0x004fc800078e0a05 */
[----:B------:R-:W-:Y:S02]  /*0240*/  IMAD R11, R8, R9, RZ ;  /* 0x00000009080b7224 */ /* 0x000fe400078e02ff */
[----:B------:R-:W-:Y:S02]  /*0250*/  IMAD.MOV.U32 R8, RZ, RZ, R10 ;  /* 0x000000ffff087224 */ /* 0x000fe400078e000a */
[----:B------:R-:W-:-:S06]  /*0260*/  IMAD.HI.U32 R5, R5, R11, R4 ;  /* 0x0000000b05057227 */ /* 0x000fcc00078e0004 */
[----:B------:R-:W-:-:S04]  /*0270*/  IMAD.HI.U32 R5, R5, R8, RZ ;  /* 0x0000000805057227 */ /* 0x000fc800078e00ff */
[----:B------:R-:W-:-:S05]  /*0280*/  IMAD R0, R5, R0, R8 ;  /* 0x0000000005007224 */ /* 0x000fca00078e0208 */
[----:B------:R-:W-:-:S13]  /*0290*/  ISETP.GT.U32.AND P1, PT, R9, R0, PT ;  /* 0x000000000900720c */ /* 0x000fda0003f24070 */
[----:B------:R-:W-:Y:S02]  /*02a0*/  @!P1 IMAD.IADD R0, R0, 0x1, -R9 ;  /* 0x0000000100009824 */ /* 0x000fe400078e0a09 */
[----:B------:R-:W-:Y:S01]  /*02b0*/  @!P1 VIADD R5, R5, 0x1 ;  /* 0x0000000105059836 */ /* 0x000fe20000000000 */
[----:B------:R-:W-:Y:S02]  /*02c0*/  ISETP.NE.AND P1, PT, R6, RZ, PT ;  /* 0x000000ff0600720c */ /* 0x000fe40003f25270 */
[----:B------:R-:W-:Y:S02]  /*02d0*/  ISETP.GE.U32.AND P0, PT, R0, R9, PT ;  /* 0x000000090000720c */ /* 0x000fe40003f06070 */
[----:B------:R-:W-:-:S04]  /*02e0*/  LOP3.LUT R0, R7, R6, RZ, 0x3c, !PT ;  /* 0x0000000607007212 */ /* 0x000fc800078e3cff */
[----:B------:R-:W-:Y:S01]  /*02f0*/  ISETP.GE.AND P2, PT, R0, RZ, PT ;  /* 0x000000ff0000720c */ /* 0x000fe20003f46270 */
[----:B------:R-:W-:-:S06]  /*0300*/  VIADD R0, R2, 0x1ff ;  /* 0x000001ff02007836 */ /* 0x000fcc0000000000 */
[----:B------:R-:W-:-:S04]  /*0310*/  @P0 VIADD R5, R5, 0x1 ;  /* 0x0000000105050836 */ /* 0x000fc80000000000 */
[----:B------:R-:W-:Y:S01]  /*0320*/  IMAD.MOV.U32 R4, RZ, RZ, R5 ;  /* 0x000000ffff047224 */ /* 0x000fe200078e0005 */
[----:B------:R-:W-:-:S03]  /*0330*/  SHF.R.S32.HI R5, RZ, 0x1f, R0 ;  /* 0x0000001fff057819 */ /* 0x000fc60000011400 */
[----:B------:R-:W-:Y:S01]  /*0340*/  @!P2 IMAD.MOV R4, RZ, RZ, -R4 ;  /* 0x000000ffff04a224 */ /* 0x000fe200078e0a04 */
[----:B------:R-:W-:Y:S02]  /*0350*/  @!P1 LOP3.LUT R4, RZ, R6, RZ, 0x33, !PT ;  /* 0x00000006ff049212 */ /* 0x000fe400078e33ff */
[----:B------:R-:W-:-:S03]  /*0360*/  LEA.HI R5, R5, R0, RZ, 0x9 ;  /* 0x0000000005057211 */ /* 0x000fc600078f48ff */
[----:B------:R-:W-:Y:S02]  /*0370*/  IMAD.SHL.U32 R8, R4, 0x8, RZ ;  /* 0x0000000804087824 */ /* 0x000fe400078e00ff */
[----:B------:R-:W-:-:S03]  /*0380*/  IMAD.MOV R4, RZ, RZ, -R4 ;  /* 0x000000ffff047224 */ /* 0x000fc600078e0a04 */
[----:B------:R-:W-:Y:S01]  /*0390*/  LEA.HI.SX32 R5, R5, -R8, 0x17 ;  /* 0x8000000805057211 */ /* 0x000fe200078fbaff */
[----:B------:R-:W-:-:S03]  /*03a0*/  IMAD R6, R6, R4, R7 ;  /* 0x0000000406067224 */ /* 0x000fc600078e0207 */
[----:B------:R-:W-:Y:S02]  /*03b0*/  VIMNMX R13, R5, 0x8, PT ;  /* 0x00000008050d7848 */ /* 0x000fe40003fe0100 */
[----:B------:R-:W-:Y:S02]  /*03c0*/  IABS R11, R6 ;  /* 0x00000006000b7213 */ /* 0x000fe40000000000 */
[----:B------:R-:W-:-:S04]  /*03d0*/  IABS R9, R13 ;  /* 0x0000000d00097213 */ /* 0x000fc80000000000 */
[----:B------:R-:W1:Y:S08]  /*03e0*/  I2F.RP R0, R9 ;  /* 0x0000000900007306 */ /* 0x000e700000209400 */
[----:B-1----:R-:W1:Y:S02]  /*03f0*/  MUFU.RCP R0, R0 ;  /* 0x0000000000007308 */ /* 0x002e640000001000 */
[----:B-1----:R-:W-:-:S06]  /*0400*/  IADD3 R5, R0, 0xffffffe, RZ ;  /* 0x0ffffffe00057810 */ /* 0x002fcc0007ffe0ff */
[----:B------:R-:W1:Y:S02]  /*0410*/  F2I.FTZ.U32.TRUNC.NTZ R5, R5 ;  /* 0x0000000500057305 */ /* 0x000e64000021f000 */
[----:B-1----:R-:W-:-:S04]  /*0420*/  IMAD.MOV R10, RZ, RZ, -R5 ;  /* 0x000000ffff0a7224 */ /* 0x002fc800078e0a05 */
[----:B------:R-:W-:Y:S01]  /*0430*/  IMAD.MOV.U32 R4, RZ, RZ, R10 ;  /* 0x000000ffff047224 */ /* 0x000fe200078e000a */
[----:B------:R-:W-:-:S03]  /*0440*/  IABS R10, R13 ;  /* 0x0000000d000a7213 */ /* 0x000fc60000000000 */
[----:B------:R-:W-:Y:S02]  /*0450*/  IMAD R7, R4, R9, RZ ;  /* 0x0000000904077224 */ /* 0x000fe400078e02ff */
[----:B------:R-:W-:Y:S02]  /*0460*/  IMAD.MOV.U32 R4, RZ, RZ, RZ ;  /* 0x000000ffff047224 */ /* 0x000fe400078e00ff */
[----:B------:R-:W-:Y:S02]  /*0470*/  IMAD.MOV R0, RZ, RZ, -R10 ;  /* 0x000000ffff007224 */ /* 0x000fe400078e0a0a */
[----:B------:R-:W-:Y:S01]  /*0480*/  IMAD.HI.U32 R4, R5, R7, R4 ;  /* 0x0000000705047227 */ /* 0x000fe200078e0004 */
[----:B0-----:R-:W-:Y:S01]  /*0490*/  LOP3.LUT R5, R16, 0x7f, RZ, 0xc0, !PT ;  /* 0x0000007f10057812 */ /* 0x001fe200078ec0ff */
[----:B------:R-:W0:Y:S04]  /*04a0*/  S2R R7, SR_CgaCtaId ;  /* 0x0000000000077919 */ /* 0x000e280000008800 */
[----:B------:R-:W-:-:S04]  /*04b0*/  IMAD.HI.U32 R4, R4, R11, RZ ;  /* 0x0000000b04047227 */ /* 0x000fc800078e00ff */
[----:B------:R-:W-:Y:S01]  /*04c0*/  IMAD R0, R4, R0, R11 ;  /* 0x0000000004007224 */ /* 0x000fe200078e020b */
[----:B------:R-:W-:-:S04]  /*04d0*/  CS2R R10, SRZ ;  /* 0x00000000000a7805 */ /* 0x000fc8000001ff00 */
[----:B------:R-:W-:-:S13]  /*04e0*/  ISETP.GT.U32.AND P1, PT, R9, R0, PT ;  /* 0x000000000900720c */ /* 0x000fda0003f24070 */
[----:B------:R-:W-:Y:S02]  /*04f0*/  @!P1 IMAD.IADD R0, R0, 0x1, -R9 ;  /* 0x0000000100009824 */ /* 0x000fe400078e0a09 */
[----:B------:R-:W-:Y:S01]  /*0500*/  @!P1 VIADD R4, R4, 0x1 ;  /* 0x0000000104049836 */ /* 0x000fe20000000000 */
[----:B------:R-:W-:Y:S02]  /*0510*/  ISETP.NE.AND P1, PT, R13, RZ, PT ;  /* 0x000000ff0d00720c */ /* 0x000fe40003f25270 */
[----:B------:R-:W-:Y:S02]  /*0520*/  ISETP.GE.U32.AND P0, PT, R0, R9, PT ;  /* 0x000000090000720c */ /* 0x000fe40003f06070 */
[----:B------:R-:W-:-:S04]  /*0530*/  LOP3.LUT R0, R6, R13, RZ, 0x3c, !PT ;  /* 0x0000000d06007212 */ /* 0x000fc800078e3cff */
[----:B------:R-:W-:-:S07]  /*0540*/  ISETP.GE.AND P2, PT, R0, RZ, PT ;  /* 0x000000ff0000720c */ /* 0x000fce0003f46270 */
[----:B------:R-:W-:Y:S02]  /*0550*/  @P0 IADD3 R4, R4, 0x1, RZ ;  /* 0x0000000104040810 */ /* 0x000fe40007ffe0ff */
[----:B------:R-:W-:-:S04]  /*0560*/  ISETP.GE.AND P0, PT, R35, 0x40, PT ;  /* 0x000000402300780c */ /* 0x000fc80003f06270 */
[----:B------:R-:W-:Y:S01]  /*0570*/  @!P2 IMAD.MOV R4, RZ, RZ, -R4 ;  /* 0x000000ffff04a224 */ /* 0x000fe200078e0a04 */
[----:B------:R-:W-:-:S05]  /*0580*/  @!P1 LOP3.LUT R4, RZ, R13, RZ, 0x33, !PT ;  /* 0x0000000dff049212 */ /* 0x000fca00078e33ff */
[----:B------:R-:W-:Y:S02]  /*0590*/  IMAD.MOV R0, RZ, RZ, -R4 ;  /* 0x000000ffff007224 */ /* 0x000fe400078e0a04 */
[----:B------:R-:W-:Y:S02]  /*05a0*/  IMAD.SHL.U32 R19, R4, 0x10, RZ ;  /* 0x0000001004137824 */ /* 0x000fe400078e00ff */
[----:B------:R-:W-:Y:S01]  /*05b0*/  IMAD R0, R13, R0, R6 ;  /* 0x000000000d007224 */ /* 0x000fe200078e0206 */
[----:B------:R-:W-:Y:S02]  /*05c0*/  MOV R6, 0x400 ;  /* 0x0000040000067802 */ /* 0x000fe40000000f00 */
[----:B------:R-:W-:Y:S01]  /*05d0*/  CS2R R12, SRZ ;  /* 0x00000000000c7805 */ /* 0x000fe2000001ff00 */
[----:B------:R-:W-:Y:S01]  /*05e0*/  IMAD.IADD R0, R8, 0x1, R0 ;  /* 0x0000000108007824 */ /* 0x000fe200078e0200 */
[----:B0-----:R-:W-:Y:S02]  /*05f0*/  LEA R113, R7, R6, 0x18 ;  /* 0x0000000607717211 */ /* 0x001fe400078ec0ff */
[----:B------:R-:W-:Y:S01]  /*0600*/  CS2R R8, SRZ ;  /* 0x0000000000087805 */ /* 0x000fe2000001ff00 */
[----:B------:R-:W-:-:S04]  /*0610*/  IMAD R103, R0, 0x200, R5 ;  /* 0x0000020000677824 */ /* 0x000fc800078e0205 */
[C---:B------:R-:W-:Y:S01]  /*0620*/  VIADD R102, R103.reuse, 0x80 ;  /* 0x0000008067667836 */ /* 0x040fe20000000000 */
[C---:B------:R-:W-:Y:S01]  /*0630*/  IADD3 R101, R103.reuse, 0x100, RZ ;  /* 0x0000010067657810 */ /* 0x040fe20007ffe0ff */
[----:B------:R-:W-:Y:S01]  /*0640*/  VIADD R100, R103, 0x180 ;  /* 0x0000018067647836 */ /* 0x000fe20000000000 */
[----:B------:R0:W-:Y:S04]  /*0650*/  STL [R1+0x8c4], R103 ;  /* 0x0008c46701007387 */ /* 0x0001e80000100800 */
[----:B------:R0:W-:Y:S04]  /*0660*/  STL [R1+0x8c8], R19 ;  /* 0x0008c81301007387 */ /* 0x0001e80000100800 */
[----:B------:R0:W-:Y:S04]  /*0670*/  STL [R1+0x8d8], R102 ;  /* 0x0008d86601007387 */ /* 0x0001e80000100800 */
[----:B------:R0:W-:Y:S04]  /*0680*/  STL [R1+0x8d0], R100 ;  /* 0x0008d06401007387 */ /* 0x0001e80000100800 */
[----:B------:R0:W-:Y:S01]  /*0690*/  STL [R1+0x8d4], R101 ;  /* 0x0008d46501007387 */ /* 0x0001e20000100800 */
[----:B------:R-:W-:Y:S05]  /*06a0*/  @!P0 BRA `(.L_x_0) ;  /* 0x0000013c000c8947 */ /* 0x000fea0003800000 */
[----:B------:R-:W-:Y:S01]  /*06b0*/  IABS R17, R2 ;  /* 0x0000000200117213 */ /* 0x000fe20000000000 */
[----:B------:R-:W1:Y:S01]  /*06c0*/  LDC R37, c[0x0][0x23c] ;  /* 0x00008f00ff257b82 */ /* 0x000e620000000800 */
[----:B------:R-:W-:Y:S02]  /*06d0*/  IABS R18, R3 ;  /* 0x0000000300127213 */ /* 0x000fe40000000000 */
[----:B------:R-:W-:Y:S01]  /*06e0*/  CS2R R80, SRZ ;  /* 0x0000000000507805 */ /* 0x000fe2000001ff00 */
[----:B------:R-:W2:Y:S01]  /*06f0*/  I2F.RP R0, R17 ;  /* 0x0000001100007306 */ /* 0x000ea20000209400 */
[----:B------:R-:W-:Y:S02]  /*0700*/  LOP3.LUT R88, R16, 0x3f, RZ, 0xc0, !PT ;  /* 0x0000003f10587812 */ /* 0x000fe400078ec0ff */
[----:B------:R-:W-:Y:S02]  /*0710*/  CS2R R82, SRZ ;  /* 0x0000000000527805 */ /* 0x000fe4000001ff00 */
[----:B------:R-:W-:-:S02]  /*0720*/  SHF.R.S32.HI R33, RZ, 0x6, R16 ;  /* 0x00000006ff217819 */ /* 0x000fc40000011410 */
[----:B------:R-:W-:Y:S02]  /*0730*/  CS2R R84, SRZ ;  /* 0x0000000000547805 */ /* 0x000fe4000001ff00 */
[----:B------:R-:W-:Y:S01]  /*0740*/  LOP3.LUT R32, R16, 0x40, RZ, 0xc0, !PT ;  /* 0x0000004010207812 */ /* 0x000fe200078ec0ff */
[----:B------:R-:W3:Y:S01]  /*0750*/  LDC.64 R156, c[0x0][0x210] ;  /* 0x00008400ff9c7b82 */ /* 0x000ee20000000a00 */
[----:B------:R-:W-:Y:S01]  /*0760*/  SGXT R33, R33, 0x1 ;  /* 0x000000012121781a */ /* 0x000fe20000000200 */
[----:B------:R-:W4:Y:S01]  /*0770*/  I2F.RP R8, R18 ;  /* 0x0000001200087306 */ /* 0x000f220000209400 */
[----:B------:R-:W-:Y:S02]  /*0780*/  SHF.R.S32.HI R10, RZ, 0x1f, R35 ;  /* 0x0000001fff0a7819 */ /* 0x000fe40000011423 */
[----:B------:R-:W-:Y:S02]  /*0790*/  CS2R R86, SRZ ;  /* 0x0000000000567805 */ /* 0x000fe4000001ff00 */
[----:B------:R-:W-:-:S02]  /*07a0*/  IABS R14, R100 ;  /* 0x00000064000e7213 */ /* 0x000fc40000000000 */
[----:B------:R-:W-:Y:S02]  /*07b0*/  CS2R R72, SRZ ;  /* 0x0000000000487805 */ /* 0x000fe4000001ff00 */
[----:B------:R-:W-:Y:S02]  /*07c0*/  LEA.HI R35, R10, R35, RZ, 0x6 ;  /* 0x000000230a237211 */ /* 0x000fe400078f30ff */
[----:B------:R-:W-:Y:S02]  /*07d0*/  CS2R R74, SRZ ;  /* 0x00000000004a7805 */ /* 0x000fe4000001ff00 */
[----:B------:R-:W-:Y:S01]  /*07e0*/  IABS R10, R103 ;  /* 0x00000067000a7213 */ /* 0x000fe20000000000 */
[----:B--2---:R-:W2:Y:S01]  /*07f0*/  MUFU.RCP R0, R0 ;  /* 0x0000000000007308 */ /* 0x004ea20000001000 */
[----:B------:R-:W-:Y:S02]  /*0800*/  ISETP.GE.AND P5, PT, R103, RZ, PT ;  /* 0x000000ff6700720c */ /* 0x000fe40003fa6270 */
[----:B------:R-:W-:-:S02]  /*0810*/  CS2R R76, SRZ ;  /* 0x00000000004c7805 */ /* 0x000fc4000001ff00 */
[----:B------:R-:W-:Y:S02]  /*0820*/  ISETP.GE.AND P4, PT, R102, RZ, PT ;  /* 0x000000ff6600720c */ /* 0x000fe40003f86270 */
[----:B------:R-:W-:Y:S02]  /*0830*/  CS2R R78, SRZ ;  /* 0x00000000004e7805 */ /* 0x000fe4000001ff00 */
[----:B------:R-:W-:Y:S02]  /*0840*/  CS2R R64, SRZ ;  /* 0x0000000000407805 */ /* 0x000fe4000001ff00 */
[----:B------:R-:W-:Y:S02]  /*0850*/  CS2R R66, SRZ ;  /* 0x0000000000427805 */ /* 0x000fe4000001ff00 */
[----:B------:R-:W-:Y:S01]  /*0860*/  CS2R R68, SRZ ;  /* 0x0000000000447805 */ /* 0x000fe2000001ff00 */
[----:B----4-:R-:W4:Y:S01]  /*0870*/  MUFU.RCP R8, R8 ;  /* 0x0000000800087308 */ /* 0x010f220000001000 */
[----:B------:R-:W-:-:S02]  /*0880*/  CS2R R70, SRZ ;  /* 0x0000000000467805 */ /* 0x000fc4000001ff00 */
[----:B------:R-:W-:Y:S02]  /*0890*/  CS2R R56, SRZ ;  /* 0x0000000000387805 */ /* 0x000fe4000001ff00 */
[----:B------:R-:W-:Y:S02]  /*08a0*/  CS2R R58, SRZ ;  /* 0x00000000003a7805 */ /* 0x000fe4000001ff00 */
[----:B------:R-:W-:Y:S02]  /*08b0*/  CS2R R60, SRZ ;  /* 0x00000000003c7805 */ /* 0x000fe4000001ff00 */
[----:B------:R-:W-:Y:S02]  /*08c0*/  CS2R R62, SRZ ;  /* 0x00000000003e7805 */ /* 0x000fe4000001ff00 */
[----:B------:R-:W-:Y:S02]  /*08d0*/  CS2R R48, SRZ ;  /* 0x0000000000307805 */ /* 0x000fe4000001ff00 */
[----:B------:R-:W-:-:S02]  /*08e0*/  CS2R R50, SRZ ;  /* 0x0000000000327805 */ /* 0x000fc4000001ff00 */
[----:B------:R-:W-:Y:S01]  /*08f0*/  CS2R R52, SRZ ;  /* 0x0000000000347805 */ /* 0x000fe2000001ff00 */
[----:B--2---:R-:W-:Y:S01]  /*0900*/  VIADD R4, R0, 0xffffffe ;  /* 0x0ffffffe00047836 */ /* 0x004fe20000000000 */
[----:B------:R-:W-:Y:S02]  /*0910*/  CS2R R54, SRZ ;  /* 0x0000000000367805 */ /* 0x000fe4000001ff00 */
[----:B------:R-:W-:Y:S02]  /*0920*/  CS2R R42, SRZ ;  /* 0x00000000002a7805 */ /* 0x000fe4000001ff00 */
[----:B------:R-:W-:Y:S01]  /*0930*/  CS2R R44, SRZ ;  /* 0x00000000002c7805 */ /* 0x000fe2000001ff00 */
[----:B------:R2:W5:Y:S01]  /*0940*/  F2I.FTZ.U32.TRUNC.NTZ R5, R4 ;  /* 0x0000000400057305 */ /* 0x000562000021f000 */
[----:B------:R-:W-:Y:S01]  /*0950*/  CS2R R46, SRZ ;  /* 0x00000000002e7805 */ /* 0x000fe2000001ff00 */
[----:B------:R-:W-:Y:S01]  /*0960*/  UMOV UR19, 0x40000040 ;  /* 0x4000004000137882 */ /* 0x000fe20000000000 */
[----:B----4-:R-:W-:Y:S01]  /*0970*/  VIADD R6, R8, 0xffffffe ;  /* 0x0ffffffe08067836 */ /* 0x010fe20000000000 */
[----:B------:R-:W-:-:S04]  /*0980*/  SHF.R.U32.HI R8, RZ, 0x6, R16 ;  /* 0x00000006ff087819 */ /* 0x000fc80000011610 */
[----:B------:R4:W0:Y:S01]  /*0990*/  F2I.FTZ.U32.TRUNC.NTZ R7, R6 ;  /* 0x0000000600077305 */ /* 0x000822000021f000 */
[----:B--2---:R-:W-:Y:S01]  /*09a0*/  IMAD.MOV.U32 R4, RZ, RZ, RZ ;  /* 0x000000ffff047224 */ /* 0x004fe200078e00ff */
[----:B------:R-:W-:-:S04]  /*09b0*/  SGXT.U32 R8, R8, 0x1 ;  /* 0x000000010808781a */ /* 0x000fc80000000000 */
[----:B------:R-:W-:Y:S01]  /*09c0*/  LOP3.LUT R24, R19, R8, RZ, 0xfc, !PT ;  /* 0x0000000813187212 */ /* 0x000fe200078efcff */
[--C-:B-----5:R-:W-:Y:S02]  /*09d0*/  IMAD.MOV R12, RZ, RZ, -R5.reuse ;  /* 0x000000ffff0c7224 */ /* 0x120fe400078e0a05 */
[----:B----4-:R-:W-:Y:S01]  /*09e0*/  IMAD.SHL.U32 R6, R88, 0x2, RZ ;  /* 0x0000000258067824 */ /* 0x010fe200078e00ff */
[----:B------:R-:W-:Y:S01]  /*09f0*/  LOP3.LUT R26, R24, 0xe, RZ, 0xfc, !PT ;  /* 0x0000000e181a7812 */ /* 0x000fe200078efcff */
[----:B------:R-:W-:Y:S01]  /*0a00*/  IMAD R9, R12, R17, RZ ;  /* 0x000000110c097224 */ /* 0x000fe200078e02ff */
[----:B------:R-:W-:Y:S02]  /*0a10*/  IABS R12, R102 ;  /* 0x00000066000c7213 */ /* 0x000fe40000000000 */
[----:B------:R-:W-:Y:S01]  /*0a20*/  LEA R32, R32, R6, 0x7 ;  /* 0x0000000620207211 */ /* 0x000fe200078e38ff */
[----:B------:R-:W-:Y:S01]  /*0a30*/  IMAD.HI.U32 R5, R5, R9, R4 ;  /* 0x0000000905057227 */ /* 0x000fe200078e0004 */
[----:B------:R-:W-:-:S02]  /*0a40*/  LOP3.LUT R33, R6, 0x90, R33, 0x78, !PT ;  /* 0x0000009006217812 */ /* 0x000fc400078e7821 */
[----:B------:R-:W-:Y:S01]  /*0a50*/  IABS R11, R26 ;  /* 0x0000001a000b7213 */ /* 0x000fe20000000000 */
[--C-:B0-----:R-:W-:Y:S01]  /*0a60*/  IMAD.MOV R9, RZ, RZ, -R7.reuse ;  /* 0x000000ffff097224 */ /* 0x101fe200078e0a07 */
[C---:B------:R-:W-:Y:S01]  /*0a70*/  LOP3.LUT R27, R24.reuse, 0xc, RZ, 0xfc, !PT ;  /* 0x0000000c181b7812 */ /* 0x040fe200078efcff */
[----:B------:R-:W-:Y:S01]  /*0a80*/  IMAD.HI.U32 R4, R5, R12, RZ ;  /* 0x0000000c05047227 */ /* 0x000fe200078e00ff */
[C---:B------:R-:W-:Y:S02]  /*0a90*/  LOP3.LUT R28, R24.reuse, 0xa, RZ, 0xfc, !PT ;  /* 0x0000000a181c7812 */ /* 0x040fe400078efcff */
[----:B------:R-:W-:Y:S01]  /*0aa0*/  IABS R15, R27 ;  /* 0x0000001b000f7213 */ /* 0x000fe20000000000 */
[----:B------:R-:W-:Y:S01]  /*0ab0*/  IMAD.MOV R4, RZ, RZ, -R4 ;  /* 0x000000ffff047224 */ /* 0x000fe200078e0a04 */
[----:B------:R-:W-:Y:S01]  /*0ac0*/  IABS R19, R28 ;  /* 0x0000001c00137213 */ /* 0x000fe20000000000 */
[----:B------:R-:W-:Y:S01]  /*0ad0*/  IMAD R9, R9, R18, RZ ;  /* 0x0000001209097224 */ /* 0x000fe200078e02ff */
[C---:B------:R-:W-:Y:S01]  /*0ae0*/  LOP3.LUT R29, R24.reuse, 0x8, RZ, 0xfc, !PT ;  /* 0x00000008181d7812 */ /* 0x040fe200078efcff */
[----:B------:R-:W-:Y:S01]  /*0af0*/  IMAD.MOV.U32 R6, RZ, RZ, RZ ;  /* 0x000000ffff067224 */ /* 0x000fe200078e00ff */
[C---:B------:R-:W-:Y:S01]  /*0b00*/  LOP3.LUT R30, R24.reuse, 0x6, RZ, 0xfc, !PT ;  /* 0x00000006181e7812 */ /* 0x040fe200078efcff */
[----:B------:R-:W-:Y:S01]  /*0b10*/  IMAD R4, R17, R4, R12 ;  /* 0x0000000411047224 */ /* 0x000fe200078e020c */
[----:B------:R-:W-:Y:S01]  /*0b20*/  IABS R12, R101 ;  /* 0x00000065000c7213 */ /* 0x000fe20000000000 */
[----:B------:R-:W-:Y:S01]  /*0b30*/  IMAD.HI.U32 R9, R7, R9, R6 ;  /* 0x0000000907097227 */ /* 0x000fe200078e0006 */
[----:B------:R-:W-:-:S02]  /*0b40*/  LOP3.LUT R31, R24, 0x4, RZ, 0xfc, !PT ;  /* 0x00000004181f7812 */ /* 0x000fc400078efcff */
[----:B------:R-:W-:Y:S01]  /*0b50*/  ISETP.GT.U32.AND P1, PT, R17, R4, PT ;  /* 0x000000041100720c */ /* 0x000fe20003f24070 */
[C---:B------:R-:W-:Y:S01]  /*0b60*/  IMAD.HI.U32 R0, R5.reuse, R10, RZ ;  /* 0x0000000a05007227 */ /* 0x040fe200078e00ff */
[----:B------:R-:W-:Y:S02]  /*0b70*/  LOP3.LUT R34, R24, 0x2, RZ, 0xfc, !PT ;  /* 0x0000000218227812 */ /* 0x000fe400078efcff */
[----:B------:R-:W-:Y:S01]  /*0b80*/  IABS R22, R24 ;  /* 0x0000001800167213 */ /* 0x000fe20000000000 */
[C---:B------:R-:W-:Y:S01]  /*0b90*/  IMAD.HI.U32 R6, R5.reuse, R12, RZ ;  /* 0x0000000c05067227 */ /* 0x040fe200078e00ff */
[----:B------:R-:W-:Y:S02]  /*0ba0*/  IABS R21, R34 ;  /* 0x0000002200157213 */ /* 0x000fe40000000000 */
[----:B------:R-:W-:Y:S01]  /*0bb0*/  SHF.R.S32.HI R102, RZ, 0x6, R35 ;  /* 0x00000006ff667819 */ /* 0x000fe20000011423 */
[----:B------:R-:W-:Y:S01]  /*0bc0*/  IMAD.HI.U32 R5, R5, R14, RZ ;  /* 0x0000000e05057227 */ /* 0x000fe200078e00ff */
[----:B------:R-:W-:-:S02]  /*0bd0*/  IADD3 R114, R113, R33, RZ ;  /* 0x0000002171727210 */ /* 0x000fc40007ffe0ff */
[C---:B------:R-:W-:Y:S01]  /*0be0*/  LOP3.LUT R103, R32.reuse, 0x20, RZ, 0x3c, !PT ;  /* 0x0000002020677812 */ /* 0x040fe200078e3cff */
[----:B------:R-:W-:Y:S01]  /*0bf0*/  IMAD.HI.U32 R7, R9, R11, RZ ;  /* 0x0000000b09077227 */ /* 0x000fe200078e00ff */
[C---:B------:R-:W-:Y:S02]  /*0c00*/  LOP3.LUT R104, R32.reuse, 0x30, RZ, 0x3c, !PT ;  /* 0x0000003020687812 */ /* 0x040fe400078e3cff */
[C---:B------:R-:W-:Y:S01]  /*0c10*/  LOP3.LUT R105, R32.reuse, 0x40, RZ, 0x3c, !PT ;  /* 0x0000004020697812 */ /* 0x040fe200078e3cff */
[----:B------:R-:W-:Y:S01]  /*0c20*/  IMAD.MOV R5, RZ, RZ, -R5 ;  /* 0x000000ffff057224 */ /* 0x000fe200078e0a05 */
[C---:B------:R-:W-:Y:S01]  /*0c30*/  LOP3.LUT R106, R32.reuse, 0x50, RZ, 0x3c, !PT ;  /* 0x00000050206a7812 */ /* 0x040fe200078e3cff */
[----:B------:R-:W-:Y:S01]  /*0c40*/  IMAD.MOV R13, RZ, RZ, -R7 ;  /* 0x000000ffff0d7224 */ /* 0x000fe200078e0a07 */
[C---:B------:R-:W-:Y:S01]  /*0c50*/  LOP3.LUT R107, R32.reuse, 0x60, RZ, 0x3c, !PT ;  /* 0x00000060206b7812 */ /* 0x040fe200078e3cff */
[----:B------:R-:W-:Y:S01]  /*0c60*/  IMAD R7, R17, R5, R14 ;  /* 0x0000000511077224 */ /* 0x000fe200078e020e */
[----:B------:R-:W-:Y:S01]  /*0c70*/  LOP3.LUT R108, R32, 0x70, RZ, 0x3c, !PT ;  /* 0x00000070206c7812 */ /* 0x000fe200078e3cff */
[----:B------:R-:W-:-:S02]  /*0c80*/  IMAD.MOV R6, RZ, RZ, -R6 ;  /* 0x000000ffff067224 */ /* 0x000fc400078e0a06 */
[----:B------:R-:W-:Y:S01]  /*0c90*/  IMAD.MOV R0, RZ, RZ, -R0 ;  /* 0x000000ffff007224 */ /* 0x000fe200078e0a00 */
[C---:B------:R-:W-:Y:S01]  /*0ca0*/  ISETP.GT.U32.AND P3, PT, R17.reuse, R7, PT ;  /* 0x000000071100720c */ /* 0x040fe20003f64070 */
[----:B------:R-:W-:Y:S01]  /*0cb0*/  IMAD R6, R17, R6, R12 ;  /* 0x0000000611067224 */ /* 0x000fe200078e020c */
[----:B------:R-:W-:Y:S01]  /*0cc0*/  IADD3 R108, R113, R108, RZ ;  /* 0x0000006c716c7210 */ /* 0x000fe20007ffe0ff */
[C---:B------:R-:W-:Y:S02]  /*0cd0*/  IMAD R0, R17.reuse, R0, R10 ;  /* 0x0000000011007224 */ /* 0x040fe400078e020a */
[----:B------:R-:W-:Y:S01]  /*0ce0*/  @!P1 IMAD.IADD R4, R4, 0x1, -R17 ;  /* 0x0000000104049824 */ /* 0x000fe200078e0a11 */
[----:B------:R-:W-:Y:S01]  /*0cf0*/  ISETP.GT.U32.AND P2, PT, R17, R6, PT ;  /* 0x000000061100720c */ /* 0x000fe20003f44070 */
[----:B------:R-:W-:Y:S01]  /*0d00*/  IMAD.HI.U32 R8, R9, R15, RZ ;  /* 0x0000000f09087227 */ /* 0x000fe200078e00ff */
[C---:B------:R-:W-:Y:S02]  /*0d10*/  ISETP.GT.U32.AND P0, PT, R17.reuse, R0, PT ;  /* 0x000000001100720c */ /* 0x040fe40003f04070 */
[----:B------:R-:W-:Y:S01]  /*0d20*/  ISETP.GT.U32.AND P1, PT, R17, R4, PT ;  /* 0x000000041100720c */ /* 0x000fe20003f24070 */
[----:B------:R-:W-:-:S04]  /*0d30*/  IMAD.HI.U32 R10, R9, R19, RZ ;  /* 0x00000013090a7227 */ /* 0x000fc800078e00ff */
[--C-:B------:R-:W-:Y:S01]  /*0d40*/  @!P3 IMAD.IADD R7, R7, 0x1, -R17.reuse ;  /* 0x000000010707b824 */ /* 0x100fe200078e0a11 */
[----:B------:R-:W-:Y:S01]  /*0d50*/  IADD3 R20, -R10, RZ, RZ ;  /* 0x000000ff0a147210 */ /* 0x000fe20007ffe1ff */
[----:B------:R-:W-:Y:S02]  /*0d60*/  IMAD.MOV R16, RZ, RZ, -R8 ;  /* 0x000000ffff107224 */ /* 0x000fe400078e0a08 */
[--C-:B------:R-:W-:Y:S01]  /*0d70*/  @!P2 IMAD.IADD R6, R6, 0x1, -R17.reuse ;  /* 0x000000010606a824 */ /* 0x100fe200078e0a11 */
[C---:B------:R-:W-:Y:S01]  /*0d80*/  ISETP.GT.U32.AND P3, PT, R17.reuse, R7, PT ;  /* 0x000000071100720c */ /* 0x040fe20003f64070 */
[----:B------:R-:W-:Y:S02]  /*0d90*/  @!P0 IMAD.IADD R0, R0, 0x1, -R17 ;  /* 0x0000000100008824 */ /* 0x000fe400078e0a11 */
[C---:B------:R-:W-:Y:S01]  /*0da0*/  IMAD R10, R18.reuse, R16, R15 ;  /* 0x00000010120a7224 */ /* 0x040fe200078e020f */
[C---:B------:R-:W-:Y:S01]  /*0db0*/  ISETP.GT.U32.AND P2, PT, R17.reuse, R6, PT ;  /* 0x000000061100720c */ /* 0x040fe20003f44070 */
[C---:B------:R-:W-:Y:S01]  /*0dc0*/  IMAD R8, R18.reuse, R13, R11 ;  /* 0x0000000d12087224 */ /* 0x040fe200078e020b */
[----:B------:R-:W-:Y:S01]  /*0dd0*/  IABS R15, R29 ;  /* 0x0000001d000f7213 */ /* 0x000fe20000000000 */
[----:B------:R-:W-:Y:S01]  /*0de0*/  IMAD R11, R18, R20, R19 ;  /* 0x00000014120b7224 */ /* 0x000fe200078e0213 */
[----:B------:R-:W-:Y:S01]  /*0df0*/  ISETP.GT.U32.AND P0, PT, R17, R0, PT ;  /* 0x000000001100720c */ /* 0x000fe20003f04070 */
[----:B------:R-:W-:Y:S01]  /*0e00*/  @!P1 IMAD.IADD R4, R4, 0x1, -R17 ;  /* 0x0000000104049824 */ /* 0x000fe200078e0a11 */
[----:B------:R-:W-:Y:S01]  /*0e10*/  IABS R16, R30 ;  /* 0x0000001e00107213 */ /* 0x000fe20000000000 */
[----:B------:R-:W-:Y:S01]  /*0e20*/  IMAD.HI.U32 R5, R9, R15, RZ ;  /* 0x0000000f09057227 */ /* 0x000fe200078e00ff */
[----:B------:R-:W-:-:S02]  /*0e30*/  IABS R20, R31 ;  /* 0x0000001f00147213 */ /* 0x000fc40000000000 */
[----:B------:R-:W-:Y:S01]  /*0e40*/  ISETP.GE.AND P1, PT, R100, RZ, PT ;  /* 0x000000ff6400720c */ /* 0x000fe20003f26270 */
[----:B------:R-:W-:Y:S01]  /*0e50*/  @!P3 IMAD.IADD R7, R7, 0x1, -R17 ;  /* 0x000000010707b824 */ /* 0x000fe200078e0a11 */
[----:B------:R-:W-:Y:S01]  /*0e60*/  ISETP.GE.AND P3, PT, R101, RZ, PT ;  /* 0x000000ff6500720c */ /* 0x000fe20003f66270 */
[----:B------:R-:W-:Y:S01]  /*0e70*/  IMAD.HI.U32 R12, R9, R16, RZ ;  /* 0x00000010090c7227 */ /* 0x000fe200078e00ff */
[----:B------:R-:W-:-:S03]  /*0e80*/  ISETP.GT.U32.AND P6, PT, R18, R10, PT ;  /* 0x0000000a1200720c */ /* 0x000fc60003fc4070 */
[----:B------:R-:W-:-:S04]  /*0e90*/  IMAD.HI.U32 R13, R9, R20, RZ ;  /* 0x00000014090d7227 */ /* 0x000fc800078e00ff */
[----:B------:R-:W-:Y:S01]  /*0ea0*/  IMAD.HI.U32 R14, R9, R21, RZ ;  /* 0x00000015090e7227 */ /* 0x000fe200078e00ff */
[----:B------:R-:W-:Y:S02]  /*0eb0*/  IADD3 R13, -R13, RZ, RZ ;  /* 0x000000ff0d0d7210 */ /* 0x000fe40007ffe1ff */
[----:B------:R-:W-:Y:S01]  /*0ec0*/  @!P1 IADD3 R7, -R7, RZ, RZ ;  /* 0x000000ff07079210 */ /* 0x000fe20007ffe1ff */
[----:B------:R-:W-:-:S04]  /*0ed0*/  IMAD.HI.U32 R9, R9, R22, RZ ;  /* 0x0000001609097227 */ /* 0x000fc800078e00ff */
[----:B------:R-:W-:Y:S02]  /*0ee0*/  IMAD.MOV R5, RZ, RZ, -R5 ;  /* 0x000000ffff057224 */ /* 0x000fe400078e0a05 */
[----:B------:R-:W-:Y:S01]  /*0ef0*/  @!P2 IMAD.IADD R6, R6, 0x1, -R17 ;  /* 0x000000010606a824 */ /* 0x000fe200078e0a11 */
[C---:B------:R-:W-:Y:S01]  /*0f00*/  ISETP.GT.U32.AND P2, PT, R18.reuse, R8, PT ;  /* 0x000000081200720c */ /* 0x040fe20003f44070 */
[----:B------:R-:W-:Y:S02]  /*0f10*/  IMAD.MOV R23, RZ, RZ, -R9 ;  /* 0x000000ffff177224 */ /* 0x000fe400078e0a09 */
[----:B------:R-:W-:Y:S01]  /*0f20*/  IMAD R9, R18, R5, R15 ;  /* 0x0000000512097224 */ /* 0x000fe200078e020f */
[----:B------:R-:W-:Y:S01]  /*0f30*/  IADD3 R5, R113, 0x10000, RZ ;  /* 0x0001000071057810 */ /* 0x000fe20007ffe0ff */
[----:B------:R-:W-:Y:S01]  /*0f40*/  @!P0 IMAD.IADD R0, R0, 0x1, -R17 ;  /* 0x0000000100008824 */ /* 0x000fe200078e0a11 */
[----:B------:R-:W-:Y:S01]  /*0f50*/  ISETP.NE.AND P0, PT, R2, RZ, PT ;  /* 0x000000ff0200720c */ /* 0x000fe20003f05270 */
[----:B------:R-:W-:Y:S01]  /*0f60*/  IMAD.MOV R19, RZ, RZ, -R12 ;  /* 0x000000ffff137224 */ /* 0x000fe200078e0a0c */
[----:B------:R-:W-:Y:S01]  /*0f70*/  SHF.R.U32.HI R17, RZ, 0x4, R5 ;  /* 0x00000004ff117819 */ /* 0x000fe20000011605 */
[----:B------:R-:W-:Y:S01]  /*0f80*/  IMAD.MOV R14, RZ, RZ, -R14 ;  /* 0x000000ffff0e7224 */ /* 0x000fe200078e0a0e */
[----:B------:R-:W-:Y:S01]  /*0f90*/  LOP3.LUT R5, RZ, R2, RZ, 0x33, !PT ;  /* 0x00000002ff057212 */ /* 0x000fe200078e33ff */
[----:B------:R-:W-:Y:S01]  /*0fa0*/  @!P5 IMAD.MOV R0, RZ, RZ, -R0 ;  /* 0x000000ffff00d224 */ /* 0x000fe200078e0a00 */
[----:B------:R-:W-:Y:S01]  /*0fb0*/  SGXT.U32 R2, R17, 0xe ;  /* 0x0000000e1102781a */ /* 0x000fe20000000000 */
[----:B------:R-:W-:Y:S01]  /*0fc0*/  @!P4 IMAD.MOV R4, RZ, RZ, -R4 ;  /* 0x000000ffff04c224 */ /* 0x000fe200078e0a04 */
[C---:B------:R-:W-:Y:S01]  /*0fd0*/  ISETP.GT.U32.AND P4, PT, R18.reuse, R11, PT ;  /* 0x0000000b1200720c */ /* 0x040fe20003f84070 */
[----:B------:R-:W-:Y:S01]  /*0fe0*/  @!P3 IMAD.MOV R6, RZ, RZ, -R6 ;  /* 0x000000ffff06b224 */ /* 0x000fe200078e0a06 */
[C---:B------:R-:W-:Y:S01]  /*0ff0*/  ISETP.GT.U32.AND P3, PT, R18.reuse, R9, PT ;  /* 0x000000091200720c */ /* 0x040fe20003f64070 */
[----:B------:R-:W-:Y:S01]  /*1000*/  IMAD R12, R18, R19, R16 ;  /* 0x00000013120c7224 */ /* 0x000fe200078e0210 */
[----:B------:R-:W-:Y:S01]  /*1010*/  R2UR UR18, R2 ;  /* 0x00000000021272ca */ /* 0x000fe200000e0000 */
[----:B------:R-:W-:Y:S01]  /*1020*/  @!P6 IMAD.IADD R10, R10, 0x1, -R18 ;  /* 0x000000010a0ae824 */ /* 0x000fe200078e0a12 */
[C---:B------:R-:W-:Y:S01]  /*1030*/  SEL R25, R5.reuse, R6, !P0 ;  /* 0x0000000605197207 */ /* 0x040fe20004000000 */
[C---:B------:R-:W-:Y:S01]  /*1040*/  IMAD R14, R18.reuse, R14, R21 ;  /* 0x0000000e120e7224 */ /* 0x040fe200078e0215 */
[C---:B------:R-:W-:Y:S01]  /*1050*/  SEL R21, R5.reuse, R0, !P0 ;  /* 0x0000000005157207 */ /* 0x040fe20004000000 */
[----:B------:R-:W-:Y:S01]  /*1060*/  IMAD R15, R18, R23, R22 ;  /* 0x00000017120f7224 */ /* 0x000fe200078e0216 */
[C---:B------:R-:W-:Y:S01]  /*1070*/  SEL R23, R5.reuse, R4, !P0 ;  /* 0x0000000405177207 */ /* 0x040fe20004000000 */
[----:B------:R-:W-:Y:S01]  /*1080*/  @!P2 IMAD.IADD R8, R8, 0x1, -R18 ;  /* 0x000000010808a824 */ /* 0x000fe200078e0a12 */
[----:B------:R-:W-:Y:S01]  /*1090*/  SEL R5, R5, R7, !P0 ;  /* 0x0000000705057207 */ /* 0x000fe20004000000 */
[C---:B------:R-:W-:Y:S01]  /*10a0*/  IMAD R13, R18.reuse, R13, R20 ;  /* 0x0000000d120d7224 */ /* 0x040fe200078e0214 */
[C---:B------:R-:W-:Y:S01]  /*10b0*/  ISETP.GT.U32.AND P2, PT, R18.reuse, R12, PT ;  /* 0x0000000c1200720c */ /* 0x040fe20003f44070 */
[----:B------:R-:W-:Y:S01]  /*10c0*/  IMAD.MOV.U32 R16, RZ, RZ, RZ ;  /* 0x000000ffff107224 */ /* 0x000fe200078e00ff */
[C---:B------:R-:W-:Y:S01]  /*10d0*/  ISETP.GT.U32.AND P0, PT, R18.reuse, R10, PT ;  /* 0x0000000a1200720c */ /* 0x040fe20003f04070 */
[--C-:B------:R-:W-:Y:S01]  /*10e0*/  @!P4 IMAD.IADD R11, R11, 0x1, -R18.reuse ;  /* 0x000000010b0bc824 */ /* 0x100fe200078e0a12 */
[----:B------:R-:W-:Y:S01]  /*10f0*/  ISETP.GT.U32.AND P1, PT, R18, R8, PT ;  /* 0x000000081200720c */ /* 0x000fe20003f24070 */
[----:B------:R-:W-:Y:S01]  /*1100*/  @!P3 IMAD.IADD R9, R9, 0x1, -R18 ;  /* 0x000000010909b824 */ /* 0x000fe200078e0a12 */
[----:B------:R-:W-:Y:S01]  /*1110*/  IADD3 R2, P5, R2, 0x2, RZ ;  /* 0x0000000202027810 */ /* 0x000fe20007fbe0ff */
[----:B------:R-:W0:Y:S01]  /*1120*/  LDC R17, c[0x0][0x240] ;  /* 0x00009000ff117b82 */ /* 0x000e220000000800 */
[----:B------:R-:W-:Y:S01]  /*1130*/  ISETP.GT.U32.AND P6, PT, R18, R13, PT ;  /* 0x0000000d1200720c */ /* 0x000fe20003fc4070 */
[----:B-1----:R-:W-:Y:S01]  /*1140*/  IMAD R4, R88, R37, RZ ;  /* 0x0000002558047224 */ /* 0x002fe200078e02ff */
[----:B------:R-:W-:Y:S01]  /*1150*/  IADD3.X R16, R16, 0x40000040, RZ, P5, !PT ;  /* 0x4000004010107810 */ /* 0x000fe20002ffe4ff */
[C---:B------:R-:W-:Y:S01]  /*1160*/  IMAD.IADD R112, R113.reuse, 0x1, R32 ;  /* 0x0000000171707824 */ /* 0x040fe200078e0220 */
[----:B------:R-:W-:Y:S01]  /*1170*/  ISETP.GT.U32.AND P5, PT, R18, R14, PT ;  /* 0x0000000e1200720c */ /* 0x000fe20003fa4070 */
[--C-:B------:R-:W-:Y:S01]  /*1180*/  @!P2 IMAD.IADD R12, R12, 0x1, -R18.reuse ;  /* 0x000000010c0ca824 */ /* 0x100fe200078e0a12 */
[----:B------:R-:W-:Y:S01]  /*1190*/  ISETP.GT.U32.AND P4, PT, R18, R11, PT ;  /* 0x0000000b1200720c */ /* 0x000fe20003f84070 */
[--C-:B------:R-:W-:Y:S01]  /*11a0*/  @!P0 IMAD.IADD R10, R10, 0x1, -R18.reuse ;  /* 0x000000010a0a8824 */ /* 0x100fe200078e0a12 */
[----:B------:R-:W-:Y:S01]  /*11b0*/  ISETP.GT.U32.AND P0, PT, R18, R15, PT ;  /* 0x0000000f1200720c */ /* 0x000fe20003f04070 */
[--C-:B------:R-:W-:Y:S01]  /*11c0*/  @!P1 IMAD.IADD R8, R8, 0x1, -R18.reuse ;  /* 0x0000000108089824 */ /* 0x100fe200078e0a12 */
[----:B------:R-:W-:Y:S01]  /*11d0*/  ISETP.GE.AND P1, PT, R26, RZ, PT ;  /* 0x000000ff1a00720c */ /* 0x000fe20003f26270 */
[----:B------:R-:W-:Y:S01]  /*11e0*/  IMAD.IADD R103, R113, 0x1, R103 ;  /* 0x0000000171677824 */ /* 0x000fe200078e0267 */
[C---:B------:R-:W-:Y:S01]  /*11f0*/  ISETP.GT.U32.AND P3, PT, R18.reuse, R12, PT ;  /* 0x0000000c1200720c */ /* 0x040fe20003f64070 */
[----:B------:R-:W-:Y:S01]  /*1200*/  @!P6 IMAD.IADD R13, R13, 0x1, -R18 ;  /* 0x000000010d0de824 */ /* 0x000fe200078e0a12 */
[----:B------:R-:W-:Y:S01]  /*1210*/  SHF.R.U32.HI R0, RZ, 0x4, R113 ;  /* 0x00000004ff007819 */ /* 0x000fe20000011671 */
[C---:B------:R-:W-:Y:S01]  /*1220*/  IMAD.IADD R104, R113.reuse, 0x1, R104 ;  /* 0x0000000171687824 */ /* 0x040fe200078e0268 */
[----:B------:R-:W-:Y:S01]  /*1230*/  ISETP.GT.U32.AND P2, PT, R18, R9, PT ;  /* 0x000000091200720c */ /* 0x000fe20003f44070 */
[----:B------:R-:W-:Y:S01]  /*1240*/  IMAD.IADD R105, R113, 0x1, R105 ;  /* 0x0000000171697824 */ /* 0x000fe200078e0269 */
[----:B------:R-:W-:Y:S01]  /*1250*/  @!P5 IADD3 R14, R14, -R18, RZ ;  /* 0x800000120e0ed210 */ /* 0x000fe20007ffe0ff */
[--C-:B------:R-:W-:Y:S01]  /*1260*/  @!P4 IMAD.IADD R11, R11, 0x1, -R18.reuse ;  /* 0x000000010b0bc824 */ /* 0x100fe200078e0a12 */
[C---:B------:R-:W-:Y:S01]  /*1270*/  ISETP.GT.U32.AND P4, PT, R18.reuse, R13, PT ;  /* 0x0000000d1200720c */ /* 0x040fe20003f84070 */
[----:B------:R-:W-:Y:S01]  /*1280*/  @!P0 IMAD.IADD R15, R15, 0x1, -R18 ;  /* 0x000000010f0f8824 */ /* 0x000fe200078e0a12 */
[----:B------:R-:W-:Y:S01]  /*1290*/  ISETP.GT.U32.AND P5, PT, R18, R14, PT ;  /* 0x0000000e1200720c */ /* 0x000fe20003fa4070 */
[----:B------:R-:W-:Y:S01]  /*12a0*/  @!P1 IMAD.MOV R8, RZ, RZ, -R8 ;  /* 0x000000ffff089224 */ /* 0x000fe200078e0a08 */
[----:B------:R-:W-:Y:S01]  /*12b0*/  SGXT.U32 R19, R0, 0xe ;  /* 0x0000000e0013781a */ /* 0x000fe20000000000 */
[----:B------:R-:W-:Y:S01]  /*12c0*/  @!P3 IMAD.IADD R12, R12, 0x1, -R18 ;  /* 0x000000010c0cb824 */ /* 0x000fe200078e0a12 */
[----:B------:R-:W-:Y:S01]  /*12d0*/  ISETP.GE.AND P3, PT, R27, RZ, PT ;  /* 0x000000ff1b00720c */ /* 0x000fe20003f66270 */
[----:B------:R-:W-:Y:S01]  /*12e0*/  IMAD.IADD R106, R113, 0x1, R106 ;  /* 0x00000001716a7824 */ /* 0x000fe200078e026a */
[----:B------:R-:W-:Y:S01]  /*12f0*/  ISETP.GT.U32.AND P1, PT, R18, R15, PT ;  /* 0x0000000f1200720c */ /* 0x000fe20003f24070 */
[--C-:B------:R-:W-:Y:S01]  /*1300*/  @!P2 IMAD.IADD R9, R9, 0x1, -R18.reuse ;  /* 0x000000010909a824 */ /* 0x100fe200078e0a12 */
[----:B------:R-:W-:Y:S01]  /*1310*/  IADD3 R0, P6, R19, 0x80, RZ ;  /* 0x0000008013007810 */ /* 0x000fe20007fde0ff */
[----:B------:R-:W-:Y:S01]  /*1320*/  IMAD.IADD R107, R113, 0x1, R107 ;  /* 0x00000001716b7824 */ /* 0x000fe200078e026b */
[----:B------:R-:W-:Y:S01]  /*1330*/  R2UR UR7, R16 ;  /* 0x00000000100772ca */ /* 0x000fe200000e0000 */
[--C-:B------:R-:W-:Y:S01]  /*1340*/  @!P4 IMAD.IADD R13, R13, 0x1, -R18.reuse ;  /* 0x000000010d0dc824 */ /* 0x100fe200078e0a12 */
[----:B------:R-:W-:Y:S01]  /*1350*/  R2UR UR4, R0 ;  /* 0x00000000000472ca */ /* 0x000fe200000e0000 */
[----:B------:R-:W1:Y:S01]  /*1360*/  LDC R16, c[0x0][0x234] ;  /* 0x00008d00ff107b82 */ /* 0x000e620000000800 */
[----:B------:R-:W-:Y:S01]  /*1370*/  MOV R0, RZ ;  /* 0x000000ff00007202 */ /* 0x000fe20000000f00 */
[----:B------:R-:W-:Y:S01]  /*1380*/  @!P5 IMAD.IADD R14, R14, 0x1, -R18 ;  /* 0x000000010e0ed824 */ /* 0x000fe200078e0a12 */
[----:B------:R-:W-:Y:S01]  /*1390*/  ISETP.GE.AND P2, PT, R24, RZ, PT ;  /* 0x000000ff1800720c */ /* 0x000fe20003f46270 */
[----:B------:R-:W-:Y:S01]  /*13a0*/  @!P3 IMAD.MOV R10, RZ, RZ, -R10 ;  /* 0x000000ffff0ab224 */ /* 0x000fe200078e0a0a */
[----:B------:R-:W-:Y:S01]  /*13b0*/  ISETP.GE.AND P0, PT, R28, RZ, PT ;  /* 0x000000ff1c00720c */ /* 0x000fe20003f06270 */
[----:B------:R-:W-:Y:S01]  /*13c0*/  @!P1 IMAD.IADD R15, R15, 0x1, -R18 ;  /* 0x000000010f0f9824 */ /* 0x000fe200078e0a12 */
[----:B------:R-:W-:Y:S01]  /*13d0*/  ISETP.GE.AND P4, PT, R29, RZ, PT ;  /* 0x000000ff1d00720c */ /* 0x000fe20003f86270 */
[----:B------:R-:W2:Y:S01]  /*13e0*/  LDC.64 R18, c[0x0][0x218] ;  /* 0x00008600ff127b82 */ /* 0x000ea20000000a00 */
[----:B------:R-:W-:-:S02]  /*13f0*/  ISETP.GE.AND P5, PT, R30, RZ, PT ;  /* 0x000000ff1e00720c */ /* 0x000fc40003fa6270 */
[----:B------:R-:W-:Y:S02]  /*1400*/  IADD3.X R0, R0, 0x40000040, RZ, P6, !PT ;  /* 0x4000004000007810 */ /* 0x000fe400037fe4ff */
[----:B------:R-:W-:Y:S02]  /*1410*/  ISETP.GE.AND P3, PT, R34, RZ, PT ;  /* 0x000000ff2200720c */ /* 0x000fe40003f66270 */
[----:B------:R-:W-:Y:S01]  /*1420*/  ISETP.GE.AND P6, PT, R31, RZ, PT ;  /* 0x000000ff1f00720c */ /* 0x000fe20003fc6270 */
[----:B------:R-:W4:Y:S01]  /*1430*/  LDC R34, c[0x0][0x238] ;  /* 0x00008e00ff227b82 */ /* 0x000f220000000800 */
[----:B------:R-:W-:Y:S01]  /*1440*/  ISETP.NE.AND P1, PT, R3, RZ, PT ;  /* 0x000000ff0300720c */ /* 0x000fe20003f25270 */
[----:B------:R-:W-:Y:S01]  /*1450*/  @!P0 IMAD.MOV R11, RZ, RZ, -R11 ;  /* 0x000000ffff0b8224 */ /* 0x000fe200078e0a0b */
[----:B------:R-:W-:Y:S01]  /*1460*/  LOP3.LUT R3, RZ, R3, RZ, 0x33, !PT ;  /* 0x00000003ff037212 */ /* 0x000fe200078e33ff */
[----:B------:R-:W-:Y:S01]  /*1470*/  @!P4 IMAD.MOV R9, RZ, RZ, -R9 ;  /* 0x000000ffff09c224 */ /* 0x000fe200078e0a09 */
[----:B------:R-:W-:Y:S01]  /*1480*/  R2UR UR6, R2 ;  /* 0x00000000020672ca */ /* 0x000fe200000e0000 */
[----:B------:R-:W-:Y:S01]  /*1490*/  @!P5 IMAD.MOV R12, RZ, RZ, -R12 ;  /* 0x000000ffff0cd224 */ /* 0x000fe200078e0a0c */
[----:B------:R-:W-:Y:S01]  /*14a0*/  R2UR UR5, R0 ;  /* 0x00000000000572ca */ /* 0x000fe200000e0000 */
[----:B------:R-:W-:Y:S01]  /*14b0*/  @!P2 IMAD.MOV R15, RZ, RZ, -R15 ;  /* 0x000000ffff0fa224 */ /* 0x000fe200078e0a0f */
[C---:B------:R-:W-:Y:S01]  /*14c0*/  SEL R8, R3.reuse, R8, !P1 ;  /* 0x0000000803087207 */ /* 0x040fe20004800000 */
[----:B------:R-:W-:Y:S01]  /*14d0*/  @!P3 IMAD.MOV R14, RZ, RZ, -R14 ;  /* 0x000000ffff0eb224 */ /* 0x000fe200078e0a0e */
[----:B------:R-:W-:Y:S01]  /*14e0*/  SEL R10, R3, R10, !P1 ;  /* 0x0000000a030a7207 */ /* 0x000fe20004800000 */
[-C--:B-1----:R-:W-:Y:S01]  /*14f0*/  IMAD R0, R21, R16.reuse, RZ ;  /* 0x0000001015007224 */ /* 0x082fe200078e02ff */
[----:B------:R-:W-:Y:S01]  /*1500*/  @!P6 IADD3 R13, -R13, RZ, RZ ;  /* 0x000000ff0d0de210 */ /* 0x000fe20007ffe1ff */
[-C--:B------:R-:W-:Y:S01]  /*1510*/  IMAD R2, R23, R16.reuse, RZ ;  /* 0x0000001017027224 */ /* 0x080fe200078e02ff */
[----:B------:R-:W-:Y:S01]  /*1520*/  SEL R6, R3, R11, !P1 ;  /* 0x0000000b03067207 */ /* 0x000fe20004800000 */
[----:B------:R-:W-:Y:S01]  /*1530*/  IMAD R5, R5, R16, RZ ;  /* 0x0000001005057224 */ /* 0x000fe200078e02ff */
[C---:B------:R-:W-:Y:S01]  /*1540*/  SEL R9, R3.reuse, R9, !P1 ;  /* 0x0000000903097207 */ /* 0x040fe20004800000 */
[-C--:B0-----:R-:W-:Y:S01]  /*1550*/  IMAD R8, R8, R17.reuse, RZ ;  /* 0x0000001108087224 */ /* 0x081fe200078e02ff */
[C---:B------:R-:W-:Y:S01]  /*1560*/  SEL R12, R3.reuse, R12, !P1 ;  /* 0x0000000c030c7207 */ /* 0x040fe20004800000 */
[----:B------:R-:W-:Y:S01]  /*1570*/  IMAD R6, R6, R17, RZ ;  /* 0x0000001106067224 */ /* 0x000fe200078e02ff */
[----:B------:R-:W-:Y:S01]  /*1580*/  SEL R13, R3, R13, !P1 ;  /* 0x0000000d030d7207 */ /* 0x000fe20004800000 */
[-C--:B------:R-:W-:Y:S01]  /*1590*/  IMAD R9, R9, R17.reuse, RZ ;  /* 0x0000001109097224 */ /* 0x080fe200078e02ff */
[C---:B------:R-:W-:Y:S01]  /*15a0*/  SEL R7, R3.reuse, R14, !P1 ;  /* 0x0000000e03077207 */ /* 0x040fe20004800000 */
[----:B------:R-:W-:Y:S01]  /*15b0*/  IMAD R14, R12, R17, RZ ;  /* 0x000000110c0e7224 */ /* 0x000fe200078e02ff */
[----:B------:R-:W-:Y:S01]  /*15c0*/  SEL R15, R3, R15, !P1 ;  /* 0x0000000f030f7207 */ /* 0x000fe20004800000 */
[----:B------:R-:W-:Y:S01]  /*15d0*/  IMAD R3, R25, R16, RZ ;  /* 0x0000001019037224 */ /* 0x000fe200078e02ff */
[----:B--2---:R-:W-:Y:S01]  /*15e0*/  LEA R91, P4, R4, R18, 0x1 ;  /* 0x00000012045b7211 */ /* 0x004fe200078808ff */
[-C--:B------:R-:W-:Y:S01]  /*15f0*/  IMAD R7, R7, R17.reuse, RZ ;  /* 0x0000001107077224 */ /* 0x080fe200078e02ff */
[-C--:B---3--:R-:W-:Y:S01]  /*1600*/  LEA R158, P0, R0, R156.reuse, 0x1 ;  /* 0x0000009c009e7211 */ /* 0x088fe200078008ff */
[----:B----4-:R-:W-:Y:S01]  /*1610*/  IMAD R27, R34, 0x3e, RZ ;  /* 0x0000003e221b7824 */ /* 0x010fe200078e02ff */
[-C--:B------:R-:W-:Y:S01]  /*1620*/  LEA R160, P1, R2, R156.reuse, 0x1 ;  /* 0x0000009c02a07211 */ /* 0x080fe200078208ff */
[----:B------:R-:W-:Y:S01]  /*1630*/  IMAD R11, R10, R17, RZ ;  /* 0x000000110a0b7224 */ /* 0x000fe200078e02ff */
[-C--:B------:R-:W-:Y:S01]  /*1640*/  LEA R154, P2, R3, R156.reuse, 0x1 ;  /* 0x0000009c039a7211 */ /* 0x080fe200078408ff */
[C---:B------:R-:W-:Y:S01]  /*1650*/  IMAD R29, R34.reuse, 0x3d, RZ ;  /* 0x0000003d221d7824 */ /* 0x040fe200078e02ff */
[----:B------:R-:W-:Y:S01]  /*1660*/  LEA R156, P3, R5, R156, 0x1 ;  /* 0x0000009c059c7211 */ /* 0x000fe200078608ff */
[----:B------:R-:W-:Y:S01]  /*1670*/  IMAD R31, R34, 0x3c, RZ ;  /* 0x0000003c221f7824 */ /* 0x000fe200078e02ff */
[----:B------:R-:W-:Y:S01]  /*1680*/  LEA.HI.X.SX32 R159, R0, R157, 0x1, P0 ;  /* 0x0000009d009f7211 */ /* 0x000fe200000f0eff */
[----:B------:R-:W-:Y:S01]  /*1690*/  IMAD R0, R13, R17, RZ ;  /* 0x000000110d007224 */ /* 0x000fe200078e02ff */
[-C--:B------:R-:W-:Y:S01]  /*16a0*/  LEA.HI.X.SX32 R161, R2, R157.reuse, 0x1, P1 ;  /* 0x0000009d02a17211 */ /* 0x080fe200008f0eff */
[----:B------:R-:W-:Y:S01]  /*16b0*/  IMAD R39, R34, 0x3b, RZ ;  /* 0x0000003b22277824 */ /* 0x000fe200078e02ff */
[----:B------:R-:W-:Y:S01]  /*16c0*/  LEA.HI.X.SX32 R155, R3, R157, 0x1, P2 ;  /* 0x0000009d039b7211 */ /* 0x000fe200010f0eff */
[----:B------:R-:W-:Y:S01]  /*16d0*/  IMAD R3, R15, R17, RZ ;  /* 0x000000110f037224 */ /* 0x000fe200078e02ff */
[----:B------:R-:W-:Y:S01]  /*16e0*/  LEA.HI.X.SX32 R4, R4, R19, 0x1, P4 ;  /* 0x0000001304047211 */ /* 0x000fe200020f0eff */
[----:B------:R-:W-:Y:S01]  /*16f0*/  IMAD.WIDE R98, R27, 0x2, R160 ;  /* 0x000000021b627825 */ /* 0x000fe200078e02a0 */
[----:B------:R-:W-:Y:S01]  /*1700*/  LEA.HI.X.SX32 R157, R5, R157, 0x1, P3 ;  /* 0x0000009d059d7211 */ /* 0x000fe200018f0eff */
[----:B------:R-:W-:Y:S01]  /*1710*/  UIADD3.64 UR14, UR4, 0x180, URZ ;  /* 0x00000180040e7897 */ /* 0x000fe2000fffe03f */
[-C--:B------:R-:W-:Y:S01]  /*1720*/  LEA R18, P4, R6, R91.reuse, 0x1 ;  /* 0x0000005b06127211 */ /* 0x080fe200078808ff */
[----:B------:R-:W-:Y:S01]  /*1730*/  IMAD R5, R34, 0x3f, RZ ;  /* 0x0000003f22057824 */ /* 0x000fe200078e02ff */
[-C--:B------:R-:W-:Y:S01]  /*1740*/  LEA R90, P0, R7, R91.reuse, 0x1 ;  /* 0x0000005b075a7211 */ /* 0x080fe200078008ff */
[----:B------:R-:W-:Y:S01]  /*1750*/  IMAD.WIDE R96, R27, 0x2, R156 ;  /* 0x000000021b607825 */ /* 0x000fe200078e029c */
[-C--:B------:R-:W-:Y:S01]  /*1760*/  LEA R15, P6, R8, R91.reuse, 0x1 ;  /* 0x0000005b080f7211 */ /* 0x080fe200078c08ff */
[----:B------:R-:W-:Y:S01]  /*1770*/  UIADD3.64 UR10, UR4, 0x200, URZ ;  /* 0x00000200040a7897 */ /* 0x000fe2000fffe03f */
[-C--:B------:R-:W-:Y:S01]  /*1780*/  LEA R20, P3, R9, R91.reuse, 0x1 ;  /* 0x0000005b09147211 */ /* 0x080fe200078608ff */
[--C-:B------:R-:W-:Y:S01]  /*1790*/  IMAD.WIDE R24, R27, 0x2, R154.reuse ;  /* 0x000000021b187825 */ /* 0x100fe200078e029a */
[-C--:B------:R-:W-:Y:S01]  /*17a0*/  LEA.HI.X.SX32 R12, R6, R4.reuse, 0x1, P4 ;  /* 0x00000004060c7211 */ /* 0x080fe200020f0eff */
[----:B------:R-:W-:Y:S01]  /*17b0*/  UIADD3.64 UR14, UR4, 0x280, URZ ;  /* 0x00000280040e7897 */ /* 0x000fe2000fffe03f */
[-C--:B------:R-:W-:Y:S01]  /*17c0*/  LEA.HI.X.SX32 R2, R7, R4.reuse, 0x1, P0 ;  /* 0x0000000407027211 */ /* 0x080fe200000f0eff */
[----:B------:R-:W-:Y:S01]  /*17d0*/  IMAD.WIDE R6, R5, 0x2, R154 ;  /* 0x0000000205067825 */ /* 0x000fe200078e029a */
[-C--:B------:R-:W-:Y:S01]  /*17e0*/  LEA.HI.X.SX32 R10, R8, R4.reuse, 0x1, P6 ;  /* 0x00000004080a7211 */ /* 0x080fe200030f0eff */
[----:B------:R-:W-:Y:S01]  /*17f0*/  UIADD3.64 UR10, UR4, 0x300, URZ ;  /* 0x00000300040a7897 */ /* 0x000fe2000fffe03f */
[-C--:B------:R-:W-:Y:S01]  /*1800*/  LEA.HI.X.SX32 R13, R9, R4.reuse, 0x1, P3 ;  /* 0x00000004090d7211 */ /* 0x080fe200018f0eff */
[----:B------:R-:W-:Y:S01]  /*1810*/  IMAD.WIDE R8, R5, 0x2, R158 ;  /* 0x0000000205087825 */ /* 0x000fe200078e029e */
[-C--:B------:R-:W-:Y:S01]  /*1820*/  LEA R16, P5, R11, R91.reuse, 0x1 ;  /* 0x0000005b0b107211 */ /* 0x080fe200078a08ff */
[----:B------:R-:W-:Y:S01]  /*1830*/  UIADD3.64 UR14, UR4, 0x380, URZ ;  /* 0x00000380040e7897 */ /* 0x000fe2000fffe03f */
[-C--:B------:R-:W-:Y:S01]  /*1840*/  LEA R22, P2, R14, R91.reuse, 0x1 ;  /* 0x0000005b0e167211 */ /* 0x080fe200078408ff */
[----:B------:R-:W-:Y:S01]  /*1850*/  IMAD.WIDE R92, R5, 0x2, R156 ;  /* 0x00000002055c7825 */ /* 0x000fe200078e029c */
[-C--:B------:R-:W-:Y:S01]  /*1860*/  LEA R88, P1, R0, R91.reuse, 0x1 ;  /* 0x0000005b00587211 */ /* 0x080fe200078208ff */
[----:B------:R-:W-:Y:S01]  /*1870*/  UIADD3.64 UR10, UR4, 0x400, URZ ;  /* 0x00000400040a7897 */ /* 0x000fe2000fffe03f */
[----:B------:R-:W-:Y:S01]  /*1880*/  LEA R91, P6, R3, R91, 0x1 ;  /* 0x0000005b035b7211 */ /* 0x000fe200078c08ff */
[----:B------:R-:W-:Y:S01]  /*1890*/  IMAD.WIDE R94, R5, 0x2, R160 ;  /* 0x00000002055e7825 */ /* 0x000fe200078e02a0 */
[-C--:B------:R-:W-:Y:S01]  /*18a0*/  LEA.HI.X.SX32 R11, R11, R4.reuse, 0x1, P5 ;  /* 0x000000040b0b7211 */ /* 0x080fe200028f0eff */
[----:B------:R-:W-:Y:S01]  /*18b0*/  UIADD3.64 UR14, UR4, 0x480, URZ ;  /* 0x00000480040e7897 */ /* 0x000fe2000fffe03f */
[-C--:B------:R-:W-:Y:S01]  /*18c0*/  LEA.HI.X.SX32 R14, R14, R4.reuse, 0x1, P2 ;  /* 0x000000040e0e7211 */ /* 0x080fe200010f0eff */
[----:B------:R-:W-:Y:S01]  /*18d0*/  IMAD.WIDE R26, R27, 0x2, R158 ;  /* 0x000000021b1a7825 */ /* 0x000fe200078e029e */
[-C--:B------:R-:W-:Y:S01]  /*18e0*/  LEA.HI.X.SX32 R0, R0, R4.reuse, 0x1, P1 ;  /* 0x0000000400007211 */ /* 0x080fe200008f0eff */
[----:B------:R-:W-:Y:S01]  /*18f0*/  UIADD3.64 UR10, UR4, 0x500, URZ ;  /* 0x00000500040a7897 */ /* 0x000fe2000fffe03f */
[----:B------:R-:W-:Y:S01]  /*1900*/  LEA.HI.X.SX32 R3, R3, R4, 0x1, P6 ;  /* 0x0000000403037211 */ /* 0x000fe200030f0eff */
[----:B------:R-:W-:Y:S01]  /*1910*/  IMAD.MOV.U32 R5, RZ, RZ, R7 ;  /* 0x000000ffff057224 */ /* 0x000fe200078e0007 */
[----:B------:R-:W-:Y:S01]  /*1920*/  MOV R21, R27 ;  /* 0x0000001b00157202 */ /* 0x000fe20000000f00 */
[----:B------:R-:W-:Y:S01]  /*1930*/  IMAD.MOV.U32 R7, RZ, RZ, R9 ;  /* 0x000000ffff077224 */ /* 0x000fe200078e0009 */
[----:B------:R-:W-:Y:S01]  /*1940*/  UIADD3.64 UR14, UR4, 0x580, URZ ;  /* 0x00000580040e7897 */ /* 0x000fe2000fffe03f */
[----:B------:R-:W-:Y:S01]  /*1950*/  IMAD.MOV.U32 R9, RZ, RZ, R97 ;  /* 0x000000ffff097224 */ /* 0x000fe200078e0061 */
[----:B------:R-:W-:Y:S01]  /*1960*/  UIADD3.64 UR10, UR4, 0x600, URZ ;  /* 0x00000600040a7897 */ /* 0x000fe2000fffe03f */
[----:B------:R-:W-:Y:S01]  /*1970*/  IMAD.MOV.U32 R97, RZ, RZ, R24 ;  /* 0x000000ffff617224 */ /* 0x000fe200078e0018 */
[----:B------:R-:W-:Y:S01]  /*1980*/  UIADD3.64 UR14, UR4, 0x680, URZ ;  /* 0x00000680040e7897 */ /* 0x000fe2000fffe03f */
[----:B------:R-:W-:Y:S01]  /*1990*/  IMAD.MOV.U32 R17, RZ, RZ, R25 ;  /* 0x000000ffff117224 */ /* 0x000fe200078e0019 */
[----:B------:R-:W-:Y:S01]  /*19a0*/  UIADD3.64 UR10, UR4, 0x700, URZ ;  /* 0x00000700040a7897 */ /* 0x000fe2000fffe03f */
[----:B------:R-:W-:Y:S01]  /*19b0*/  IMAD.WIDE R100, R29, 0x2, R156 ;  /* 0x000000021d647825 */ /* 0x000fe200078e029c */
[----:B------:R-:W-:-:S02]  /*19c0*/  UIADD3.64 UR14, UR4, 0x780, URZ ;  /* 0x00000780040e7897 */ /* 0x000fc4000fffe03f */
[----:B------:R-:W-:Y:S01]  /*19d0*/  UIADD3.64 UR10, UR4, 0x800, URZ ;  /* 0x00000800040a7897 */ /* 0x000fe2000fffe03f */
[----:B------:R-:W-:Y:S01]  /*19e0*/  IMAD.MOV.U32 R19, RZ, RZ, R99 ;  /* 0x000000ffff137224 */ /* 0x000fe200078e0063 */
[----:B------:R-:W-:Y:S01]  /*19f0*/  UIADD3.64 UR14, UR4, 0x880, URZ ;  /* 0x00000880040e7897 */ /* 0x000fe2000fffe03f */
[----:B------:R-:W-:Y:S01]  /*1a00*/  IMAD.MOV.U32 R99, RZ, RZ, R26 ;  /* 0x000000ffff637224 */ /* 0x000fe200078e001a */
[----:B------:R-:W-:Y:S01]  /*1a10*/  UIADD3.64 UR10, UR4, 0x900, URZ ;  /* 0x00000900040a7897 */ /* 0x000fe2000fffe03f */
[C---:B------:R-:W-:Y:S01]  /*1a20*/  IMAD.WIDE R24, R29.reuse, 0x2, R154 ;  /* 0x000000021d187825 */ /* 0x040fe200078e029a */
[----:B------:R-:W-:Y:S02]  /*1a30*/  UIADD3.64 UR14, UR4, 0x980, URZ ;  /* 0x00000980040e7897 */ /* 0x000fe4000fffe03f */
[----:B------:R-:W-:Y:S01]  /*1a40*/  UIADD3.64 UR10, UR4, 0xa00, URZ ;  /* 0x00000a00040a7897 */ /* 0x000fe2000fffe03f */
[----:B------:R-:W-:Y:S01]  /*1a50*/  IMAD.WIDE R26, R29, 0x2, R160 ;  /* 0x000000021d1a7825 */ /* 0x000fe200078e02a0 */
[----:B------:R-:W-:-:S02]  /*1a60*/  UIADD3.64 UR8, UR4, 0x80, URZ ;  /* 0x0000008004087897 */ /* 0x000fc4000fffe03f */
[----:B------:R-:W-:Y:S01]  /*1a70*/  UIADD3.64 UR12, UR4, 0x100, URZ ;  /* 0x00000100040c7897 */ /* 0x000fe2000fffe03f */
[----:B------:R-:W-:Y:S01]  /*1a80*/  IMAD.MOV.U32 R23, RZ, RZ, R101 ;  /* 0x000000ffff177224 */ /* 0x000fe200078e0065 */
[----:B------:R-:W-:Y:S01]  /*1a90*/  STL [R1+0x44], R26 ;  /* 0x0000441a01007387 */ /* 0x000fe20000100800 */
[----:B------:R-:W-:Y:S01]  /*1aa0*/  IMAD.WIDE R28, R29, 0x2, R158 ;  /* 0x000000021d1c7825 */ /* 0x000fe200078e029e */
[----:B------:R-:W-:Y:S02]  /*1ab0*/  UIADD3.64 UR20, UR4, 0xa80, URZ ;  /* 0x00000a8004147897 */ /* 0x000fe4000fffe03f */
[----:B------:R0:W-:Y:S01]  /*1ac0*/  STL [R1+0x40], R27 ;  /* 0x0000401b01007387 */ /* 0x0001e20000100800 */
[----:B------:R-:W-:Y:S01]  /*1ad0*/  IMAD.MOV.U32 R101, RZ, RZ, R24 ;  /* 0x000000ffff657224 */ /* 0x000fe200078e0018 */
[----:B------:R-:W-:Y:S01]  /*1ae0*/  UIADD3.64 UR24, UR4, 0xb00, URZ ;  /* 0x00000b0004187897 */ /* 0x000fe2000fffe03f */
[----:B------:R-:W-:Y:S01]  /*1af0*/  IMAD.MOV.U32 R89, RZ, RZ, R25 ;  /* 0x000000ffff597224 */ /* 0x000fe200078e0019 */
[----:B------:R-:W-:Y:S01]  /*1b00*/  STL [R1+0x4c], R28 ;  /* 0x00004c1c01007387 */ /* 0x000fe20000100800 */
[----:B------:R-:W-:Y:S01]  /*1b10*/  IMAD.WIDE R24, R31, 0x2, R156 ;  /* 0x000000021f187825 */ /* 0x000fe200078e029c */
[----:B------:R-:W-:-:S02]  /*1b20*/  UIADD3.64 UR28, UR4, 0xb80, URZ ;  /* 0x00000b80041c7897 */ /* 0x000fc4000fffe03f */
[----:B------:R1:W-:Y:S01]  /*1b30*/  STL [R1+0x48], R29 ;  /* 0x0000481d01007387 */ /* 0x0003e20000100800 */
[C---:B------:R-:W-:Y:S01]  /*1b40*/  IMAD R41, R34.reuse, 0x30, RZ ;  /* 0x0000003022297824 */ /* 0x040fe200078e02ff */
[----:B------:R-:W-:Y:S01]  /*1b50*/  UIADD3.64 UR32, UR4, 0xc00, URZ ;  /* 0x00000c0004207897 */ /* 0x000fe2000fffe03f */
[C---:B0-----:R-:W-:Y:S01]  /*1b60*/  IMAD.WIDE R26, R31.reuse, 0x2, R154 ;  /* 0x000000021f1a7825 */ /* 0x041fe200078e029a */
[----:B------:R-:W-:Y:S01]  /*1b70*/  STL [R1+0x54], R24 ;  /* 0x0000541801007387 */ /* 0x000fe20000100800 */
[----:B------:R-:W-:Y:S02]  /*1b80*/  UIADD3.64 UR36, UR4, 0xc80, URZ ;  /* 0x00000c8004247897 */ /* 0x000fe4000fffe03f */
[----:B------:R-:W-:Y:S01]  /*1b90*/  IMAD R36, R34, 0x26, RZ ;  /* 0x0000002622247824 */ /* 0x000fe200078e02ff */
[----:B------:R0:W-:Y:S01]  /*1ba0*/  STL [R1+0x50], R25 ;  /* 0x0000501901007387 */ /* 0x0001e20000100800 */
[----:B------:R-:W-:Y:S01]  /*1bb0*/  IMAD.MOV.U32 R4, RZ, RZ, R93 ;  /* 0x000000ffff047224 */ /* 0x000fe200078e005d */
[----:B------:R-:W-:Y:S01]  /*1bc0*/  UIADD3.64 UR40, UR4, 0xd00, URZ ;  /* 0x00000d0004287897 */ /* 0x000fe2000fffe03f */
[----:B-1----:R-:W-:Y:S01]  /*1bd0*/  IMAD.WIDE R28, R31, 0x2, R158 ;  /* 0x000000021f1c7825 */ /* 0x002fe200078e029e */
[----:B------:R-:W-:Y:S01]  /*1be0*/  STL [R1+0x5c], R26 ;  /* 0x00005c1a01007387 */ /* 0x000fe20000100800 */
[----:B------:R-:W-:-:S02]  /*1bf0*/  UIADD3.64 UR44, UR4, 0xd80, URZ ;  /* 0x00000d80042c7897 */ /* 0x000fc4000fffe03f */
[----:B------:R-:W-:Y:S01]  /*1c00*/  IMAD.MOV.U32 R93, RZ, RZ, R6 ;  /* 0x000000ffff5d7224 */ /* 0x000fe200078e0006 */
[----:B------:R1:W-:Y:S01]  /*1c10*/  STL [R1+0x58], R27 ;  /* 0x0000581b01007387 */ /* 0x0003e20000100800 */
[----:B------:R-:W-:Y:S01]  /*1c20*/  IMAD.MOV.U32 R6, RZ, RZ, R95 ;  /* 0x000000ffff067224 */ /* 0x000fe200078e005f */
[----:B------:R-:W-:Y:S01]  /*1c30*/  MOV R95, R8 ;  /* 0x00000008005f7202 */ /* 0x000fe20000000f00 */
[----:B0-----:R-:W-:Y:S01]  /*1c40*/  IMAD.WIDE R24, R31, 0x2, R160 ;  /* 0x000000021f187825 */ /* 0x001fe200078e02a0 */
[----:B------:R-:W-:Y:S02]  /*1c50*/  UIADD3.64 UR48, UR4, 0xe00, URZ ;  /* 0x00000e0004307897 */ /* 0x000fe4000fffe03f */
[----:B------:R-:W-:Y:S01]  /*1c60*/  UIADD3.64 UR52, UR4, 0xe80, URZ ;  /* 0x00000e8004347897 */ /* 0x000fe2000fffe03f */
[C---:B------:R-:W-:Y:S01]  /*1c70*/  IMAD R31, R34.reuse, 0x3a, RZ ;  /* 0x0000003a221f7824 */ /* 0x040fe200078e02ff */
[----:B------:R-:W-:Y:S01]  /*1c80*/  STL [R1+0x64], R24 ;  /* 0x0000641801007387 */ /* 0x000fe20000100800 */
[----:B------:R-:W-:Y:S01]  /*1c90*/  IMAD R8, R34, 0x25, RZ ;  /* 0x0000002522087824 */ /* 0x000fe200078e02ff */
[----:B------:R-:W-:Y:S01]  /*1ca0*/  UIADD3.64 UR56, UR4, 0xf00, URZ ;  /* 0x00000f0004387897 */ /* 0x000fe2000fffe03f */
[----:B-1----:R-:W-:Y:S01]  /*1cb0*/  IMAD.WIDE R26, R39, 0x2, R156 ;  /* 0x00000002271a7825 */ /* 0x002fe200078e029c */
[----:B------:R0:W-:Y:S01]  /*1cc0*/  STL [R1+0x60], R25 ;  /* 0x0000601901007387 */ /* 0x0001e20000100800 */
[----:B------:R-:W-:-:S02]  /*1cd0*/  UIADD3.64 UR10, UR6, 0x2, URZ ;  /* 0x00000002060a7897 */ /* 0x000fc4000fffe03f */
[----:B------:R-:W-:Y:S01]  /*1ce0*/  UIADD3.64 UR14, UR6, 0x4, URZ ;  /* 0x00000004060e7897 */ /* 0x000fe2000fffe03f */
[----:B------:R-:W-:Y:S04]  /*1cf0*/  STL [R1+0x6c], R28 ;  /* 0x00006c1c01007387 */ /* 0x000fe80000100800 */
[----:B------:R1:W-:Y:S01]  /*1d00*/  STL [R1+0x68], R29 ;  /* 0x0000681d01007387 */ /* 0x0003e20000100800 */
[----:B0-----:R-:W-:-:S03]  /*1d10*/  IMAD.WIDE R24, R39, 0x2, R154 ;  /* 0x0000000227187825 */ /* 0x001fc600078e029a */
[----:B------:R-:W-:Y:S04]  /*1d20*/  STL [R1+0x74], R26 ;  /* 0x0000741a01007387 */ /* 0x000fe80000100800 */
[----:B------:R0:W-:Y:S01]  /*1d30*/  STL [R1+0x70], R27 ;  /* 0x0000701b01007387 */ /* 0x0001e20000100800 */
[----:B-1----:R-:W-:-:S03]  /*1d40*/  IMAD.WIDE R28, R39, 0x2, R158 ;  /* 0x00000002271c7825 */ /* 0x002fc600078e029e */
[----:B------:R-:W-:Y:S04]  /*1d50*/  STL [R1+0x84], R24 ;  /* 0x0000841801007387 */ /* 0x000fe80000100800 */
[----:B------:R1:W-:Y:S01]  /*1d60*/  STL [R1+0x7c], R25 ;  /* 0x00007c1901007387 */ /* 0x0003e20000100800 */
[----:B0-----:R-:W-:-:S04]  /*1d70*/  IMAD.WIDE R26, R39, 0x2, R160 ;  /* 0x00000002271a7825 */ /* 0x001fc800078e02a0 */
[----:B------:R-:W-:Y:S01]  /*1d80*/  IMAD R39, R34, 0x39, RZ ;  /* 0x0000003922277824 */ /* 0x000fe200078e02ff */
[----:B------:R-:W-:Y:S01]  /*1d90*/  STL [R1+0x90], R26 ;  /* 0x0000901a01007387 */ /* 0x000fe20000100800 */
[----:B-1----:R-:W-:-:S03]  /*1da0*/  IMAD.WIDE R24, R31, 0x2, R156 ;  /* 0x000000021f187825 */ /* 0x002fc600078e029c */
[----:B------:R0:W-:Y:S04]  /*1db0*/  STL [R1+0x8c], R27 ;  /* 0x00008c1b01007387 */ /* 0x0001e80000100800 */
        /* <DEDUP_REMOVED lines=86> */
[----:B0-----:R-:W-:-:S03]  /*2320*/  IMAD.WIDE R24, R31, 0x2, R158 ;  /* 0x000000021f187825 */ /* 0x001fc600078e029e */
[----:B------:R-:W-:Y:S01]  /*2330*/  STL [R1+0x230], R28 ;  /* 0x0002301c01007387 */ /* 0x000fe20000100800 */
[----:B------:R-:W-:-:S03]  /*2340*/  IMAD R31, R34, 0x32, RZ ;  /* 0x00000032221f7824 */ /* 0x000fc600078e02ff */
[----:B------:R0:W-:Y:S01]  /*2350*/  STL [R1+0x22c], R29 ;  /* 0x00022c1d01007387 */ /* 0x0001e20000100800 */
[----:B-1----:R-:W-:-:S03]  /*2360*/  IMAD.WIDE R26, R39, 0x2, R156 ;  /* 0x00000002271a7825 */ /* 0x002fc600078e029c */
[----:B------:R-:W-:Y:S04]  /*2370*/  STL [R1+0x238], R24 ;  /* 0x0002381801007387 */ /* 0x000fe80000100800 */
[----:B------:R1:W-:Y:S01]  /*2380*/  STL [R1+0x234], R25 ;  /* 0x0002341901007387 */ /* 0x0003e20000100800 */
[----:B0-----:R-:W-:-:S03]  /*2390*/  IMAD.WIDE R28, R39, 0x2, R160 ;  /* 0x00000002271c7825 */ /* 0x001fc600078e02a0 */
[----:B------:R-:W-:Y:S04]  /*23a0*/  STL [R1+0x240], R26 ;  /* 0x0002401a01007387 */ /* 0x000fe80000100800 */
[----:B------:R0:W-:Y:S01]  /*23b0*/  STL [R1+0x23c], R27 ;  /* 0x00023c1b01007387 */ /* 0x0001e20000100800 */
[----:B-1----:R-:W-:-:S05]  /*23c0*/  IMAD.WIDE R24, R39, 0x2, R154 ;  /* 0x0000000227187825 */ /* 0x002fca00078e029a */
[----:B------:R-:W-:Y:S01]  /*23d0*/  STL [R1+0x248], R24 ;  /* 0x0002481801007387 */ /* 0x000fe20000100800 */
[----:B0-----:R-:W-:-:S03]  /*23e0*/  IMAD.WIDE R26, R39, 0x2, R158 ;  /* 0x00000002271a7825 */ /* 0x001fc600078e029e */
[----:B------:R0:W-:Y:S01]  /*23f0*/  STL [R1+0x244], R25 ;  /* 0x0002441901007387 */ /* 0x0001e20000100800 */
[----:B------:R-:W-:-:S03]  /*2400*/  IMAD R39, R34, 0x31, RZ ;  /* 0x0000003122277824 */ /* 0x000fc600078e02ff */
        /* <DEDUP_REMOVED lines=8> */
[----:B0-----:R-:W-:-:S05]  /*2490*/  IMAD.WIDE R26, R31, 0x2, R154 ;  /* 0x000000021f1a7825 */ /* 0x001fca00078e029a */
[----:B------:R-:W-:Y:S01]  /*24a0*/  STL [R1+0x268], R26 ;  /* 0x0002681a01007387 */ /* 0x000fe20000100800 */
[----:B-1----:R-:W-:-:S03]  /*24b0*/  IMAD.WIDE R24, R31, 0x2, R160 ;  /* 0x000000021f187825 */ /* 0x002fc600078e02a0 */
[----:B------:R0:W-:Y:S01]  /*24c0*/  STL [R1+0x264], R27 ;  /* 0x0002641b01007387 */ /* 0x0001e20000100800 */
[----:B------:R-:W-:-:S03]  /*24d0*/  IMAD.WIDE R30, R41, 0x2, R156 ;  /* 0x00000002291e7825 */ /* 0x000fc600078e029c */
        /* <DEDUP_REMOVED lines=9> */
[----:B------:R-:W-:Y:S04]  /*2570*/  STL [R1+0x288], R24 ;  /* 0x0002881801007387 */ /* 0x000fe80000100800 */
[----:B------:R0:W-:Y:S01]  /*2580*/  STL [R1+0x284], R25 ;  /* 0x0002841901007387 */ /* 0x0001e20000100800 */
[----:B-1----:R-:W-:-:S04]  /*2590*/  IMAD.WIDE R26, R39, 0x2, R160 ;  /* 0x00000002271a7825 */ /* 0x002fc800078e02a0 */
[----:B------:R-:W-:Y:S01]  /*25a0*/  IMAD R39, R34, 0x2f, RZ ;  /* 0x0000002f22277824 */ /* 0x000fe200078e02ff */
[----:B------:R-:W-:Y:S01]  /*25b0*/  STL [R1+0x290], R26 ;  /* 0x0002901a01007387 */ /* 0x000fe20000100800 */
[----:B0-----:R-:W-:-:S03]  /*25c0*/  IMAD.WIDE R24, R41, 0x2, R154 ;  /* 0x0000000229187825 */ /* 0x001fc600078e029a */
[----:B------:R0:W-:Y:S04]  /*25d0*/  STL [R1+0x28c], R27 ;  /* 0x00028c1b01007387 */ /* 0x0001e80000100800 */
[----:B------:R-:W-:Y:S04]  /*25e0*/  STL [R1+0x298], R28 ;  /* 0x0002981c01007387 */ /* 0x000fe80000100800 */
[----:B------:R1:W-:Y:S01]  /*25f0*/  STL [R1+0x294], R29 ;  /* 0x0002941d01007387 */ /* 0x0003e20000100800 */
[----:B0-----:R-:W-:-:S03]  /*2600*/  IMAD.WIDE R26, R41, 0x2, R160 ;  /* 0x00000002291a7825 */ /* 0x001fc600078e02a0 */
[----:B------:R-:W-:Y:S04]  /*2610*/  STL [R1+0x2a0], R30 ;  /* 0x0002a01e01007387 */ /* 0x000fe80000100800 */
[----:B------:R0:W-:Y:S01]  /*2620*/  STL [R1+0x29c], R31 ;  /* 0x00029c1f01007387 */ /* 0x0001e20000100800 */
[----:B-1----:R-:W-:-:S03]  /*2630*/  IMAD.WIDE R28, R41, 0x2, R158 ;  /* 0x00000002291c7825 */ /* 0x002fc600078e029e */
[----:B------:R-:W-:Y:S01]  /*2640*/  STL [R1+0x2a8], R24 ;  /* 0x0002a81801007387 */ /* 0x000fe20000100800 */
[----:B------:R-:W-:-:S03]  /*2650*/  IMAD R41, R34, 0x2e, RZ ;  /* 0x0000002e22297824 */ /* 0x000fc600078e02ff */
        /* <DEDUP_REMOVED lines=101> */
[----:B-1----:R-:W-:Y:S01]  /*2cb0*/  IMAD.WIDE R28, R41, 0x2, R158 ;  /* 0x00000002291c7825 */ /* 0x002fe200078e029e */
[----:B------:R-:W-:Y:S02]  /*2cc0*/  CS2R R40, SRZ ;  /* 0x0000000000287805 */ /* 0x000fe4000001ff00 */
        /* <DEDUP_REMOVED lines=78> */
[----:B------:R-:W-:-:S03]  /*31b0*/  IMAD.SHL.U32 R36, R34, 0x20, RZ ;  /* 0x0000002022247824 */ /* 0x000fc600078e00ff */
        /* <DEDUP_REMOVED lines=362> */
[----:B------:R-:W-:Y:S02]  /*4860*/  SHF.L.U32 R36, R34, 0x2, RZ ;  /* 0x0000000222247819 */ /* 0x000fe400000006ff */
        /* <DEDUP_REMOVED lines=34> */
[----:B------:R0:W-:Y:S04]  /*4a90*/  STL [R1+0x840], R30 ;  /* 0x0008401e01007387 */ /* 0x0001e80000100800 */
[----:B------:R-:W-:Y:S01]  /*4aa0*/  STL [R1+0x83c], R31 ;  /* 0x00083c1f01007387 */ /* 0x000fe20000100800 */
[----:B-1----:R-:W-:-:S03]  /*4ab0*/  IMAD.WIDE R28, R8, 0x2, R158 ;  /* 0x00000002081c7825 */ /* 0x002fc600078e029e */
[----:B------:R-:W-:Y:S01]  /*4ac0*/  STL [R1+0x848], R24 ;  /* 0x0008481801007387 */ /* 0x000fe20000100800 */
[----:B------:R-:W-:Y:S02]  /*4ad0*/  IMAD.MOV.U32 R8, RZ, RZ, RZ ;  /* 0x000000ffff087224 */ /* 0x000fe400078e00ff */
[----:B0-----:R-:W-:Y:S01]  /*4ae0*/  IMAD.SHL.U32 R30, R34, 0x2, RZ ;  /* 0x00000002221e7824 */ /* 0x001fe200078e00ff */
        /* <DEDUP_REMOVED lines=11> */
[----:B------:R-:W-:-:S03]  /*4ba0*/  IMAD.WIDE R30, R30, 0x2, R158 ;  /* 0x000000021e1e7825 */ /* 0x000fc600078e029e */
        /* <DEDUP_REMOVED lines=10> */
[----:B0-----:R-:W-:-:S03]  /*4c50*/  CS2R R30, SRZ ;  /* 0x00000000001e7805 */ /* 0x001fc6000001ff00 */
[----:B------:R-:W-:Y:S04]  /*4c60*/  STL [R1+0x888], R26 ;  /* 0x0008881a01007387 */ /* 0x000fe80000100800 */
[----:B------:R0:W-:Y:S01]  /*4c70*/  STL [R1+0x884], R27 ;  /* 0x0008841b01007387 */ /* 0x0001e20000100800 */
[----:B-1----:R-:W-:-:S03]  /*4c80*/  IMAD.WIDE R24, R34, 0x2, R158 ;  /* 0x0000000222187825 */ /* 0x002fc600078e029e */
[----:B------:R-:W-:Y:S01]  /*4c90*/  STL [R1+0x890], R28 ;  /* 0x0008901c01007387 */ /* 0x000fe20000100800 */
[----:B------:R-:W-:-:S03]  /*4ca0*/  IMAD.SHL.U32 R34, R34, 0x40, RZ ;  /* 0x0000004022227824 */ /* 0x000fc600078e00ff */
[----:B------:R1:W-:Y:S01]  /*4cb0*/  STL [R1+0x88c], R29 ;  /* 0x00088c1d01007387 */ /* 0x0003e20000100800 */
[----:B------:R-:W-:Y:S01]  /*4cc0*/  IMAD.SHL.U32 R111, R34, 0x2, RZ ;  /* 0x00000002226f7824 */ /* 0x000fe200078e00ff */
[----:B0-----:R-:W-:Y:S02]  /*4cd0*/  CS2R R26, SRZ ;  /* 0x00000000001a7805 */ /* 0x001fe4000001ff00 */
[----:B------:R0:W-:Y:S04]  /*4ce0*/  STL [R1+0x898], R24 ;  /* 0x0008981801007387 */ /* 0x0001e80000100800 */
[----:B------:R2:W-:Y:S01]  /*4cf0*/  STL [R1+0x894], R25 ;  /* 0x0008941901007387 */ /* 0x0005e20000100800 */
[----:B-1----:R-:W-:-:S03]  /*4d00*/  CS2R R28, SRZ ;  /* 0x00000000001c7805 */ /* 0x002fc6000001ff00 */
[----:B------:R1:W-:Y:S01]  /*4d10*/  STL [R1+0x8dc], R102 ;  /* 0x0008dc6601007387 */ /* 0x0003e20000100800 */
[----:B0-----:R-:W-:-:S03]  /*4d20*/  IMAD.SHL.U32 R24, R37, 0x40, RZ ;  /* 0x0000004025187824 */ /* 0x001fc600078e00ff */
[----:B------:R0:W-:Y:S01]  /*4d30*/  STL [R1+0x8a8], R114 ;  /* 0x0008a87201007387 */ /* 0x0001e20000100800 */
[----:B--2---:R-:W-:Y:S02]  /*4d40*/  SHF.R.S32.HI R25, RZ, 0x1f, R34 ;  /* 0x0000001fff197819 */ /* 0x004fe40000011422 */
[----:B------:R-:W-:Y:S02]  /*4d50*/  CS2R R36, SRZ ;  /* 0x0000000000247805 */ /* 0x000fe4000001ff00 */
[----:B------:R-:W-:Y:S02]  /*4d60*/  SHF.R.S32.HI R109, RZ, 0x1f, R24 ;  /* 0x0000001fff6d7819 */ /* 0x000fe40000011418 */
[----:B------:R-:W-:Y:S02]  /*4d70*/  SHF.L.U64.HI R110, R34, 0x1, R25 ;  /* 0x00000001226e7819 */ /* 0x000fe40000010219 */
[----:B------:R-:W-:Y:S02]  /*4d80*/  CS2R R34, SRZ ;  /* 0x0000000000227805 */ /* 0x000fe4000001ff00 */
[----:B------:R-:W-:-:S02]  /*4d90*/  SHF.L.U64.HI R109, R24, 0x1, R109 ;  /* 0x00000001186d7819 */ /* 0x000fc4000001026d */
[C---:B------:R-:W-:Y:S02]  /*4da0*/  LOP3.LUT R24, R33.reuse, 0x20, RZ, 0x3c, !PT ;  /* 0x0000002021187812 */ /* 0x040fe400078e3cff */
[----:B-1----:R-:W-:Y:S02]  /*4db0*/  LOP3.LUT R102, R32, 0x10, RZ, 0x3c, !PT ;  /* 0x0000001020667812 */ /* 0x002fe400078e3cff */
[----:B------:R-:W-:Y:S01]  /*4dc0*/  LOP3.LUT R25, R33, 0x40, RZ, 0x3c, !PT ;  /* 0x0000004021197812 */ /* 0x000fe200078e3cff */
[----:B------:R-:W-:Y:S01]  /*4dd0*/  IMAD.IADD R115, R113, 0x1, R24 ;  /* 0x0000000171737824 */ /* 0x000fe200078e0218 */
[----:B------:R-:W-:Y:S01]  /*4de0*/  LOP3.LUT R33, R33, 0x60, RZ, 0x3c, !PT ;  /* 0x0000006021217812 */ /* 0x000fe200078e3cff */
[C---:B------:R-:W-:Y:S02]  /*4df0*/  IMAD.IADD R102, R113.reuse, 0x1, R102 ;  /* 0x0000000171667824 */ /* 0x040fe400078e0266 */
[C---:B0-----:R-:W-:Y:S01]  /*4e00*/  IMAD.IADD R114, R113.reuse, 0x1, R25 ;  /* 0x0000000171727824 */ /* 0x041fe200078e0219 */
[----:B------:R0:W-:Y:S01]  /*4e10*/  STL [R1+0x8a4], R115 ;  /* 0x0008a47301007387 */ /* 0x0001e20000100800 */
[----:B------:R-:W-:Y:S01]  /*4e20*/  IMAD.IADD R113, R113, 0x1, R33 ;  /* 0x0000000171717824 */ /* 0x000fe200078e0221 */
[----:B------:R-:W-:-:S02]  /*4e30*/  CS2R R32, SRZ ;  /* 0x0000000000207805 */ /* 0x000fc4000001ff00 */
[----:B------:R-:W-:Y:S01]  /*4e40*/  CS2R R24, SRZ ;  /* 0x0000000000187805 */ /* 0x000fe2000001ff00 */
[----:B------:R0:W-:Y:S04]  /*4e50*/  STL [R1+0x8a0], R114 ;  /* 0x0008a07201007387 */ /* 0x0001e80000100800 */
[----:B------:R0:W-:Y:S02]  /*4e60*/  STL [R1+0x89c], R113 ;  /* 0x00089c7101007387 */ /* 0x0001e40000100800 */
.L_x_1:
[----:B------:R-:W-:Y:S04]  /*4e70*/  STL [R1+0xa98], R230 ;  /* 0x000a98e601007387 */ /* 0x000fe80000100800 */
        /* <DEDUP_REMOVED lines=47> */
[----:B------:R-:W-:Y:S01]  /*5170*/  STL [R1+0x958], R11 ;  /* 0x0009580b01007387 */ /* 0x000fe20000100800 */
[----:B------:R-:W-:-:S03]  /*5180*/  MOV R111, UR49 ;  /* 0x00000031006f7c02 */ /* 0x000fc60008000f00 */
[----:B------:R-:W-:Y:S04]  /*5190*/  STL [R1+0x954], R15 ;  /* 0x0009540f01007387 */ /* 0x000fe80000100800 */
[----:B------:R-:W-:Y:S01]  /*51a0*/  STL [R1+0x950], R10 ;  /* 0x0009500a01007387 */ /* 0x000fe20000100800 */
[----:B0-----:R-:W-:-:S03]  /*51b0*/  MOV R113, UR53 ;  /* 0x0000003500717c02 */ /* 0x001fc60008000f00 */
[----:B------:R-:W-:Y:S04]  /*51c0*/  STL [R1+0x93c], R108 ;  /* 0x00093c6c01007387 */ /* 0x000fe80000100800 */
[----:B------:R0:W-:Y:S04]  /*51d0*/  STL [R1+0x90c], R110 ;  /* 0x00090c6e01007387 */ /* 0x0001e80000100800 */
[----:B------:R1:W-:Y:S01]  /*51e0*/  STL [R1+0x8e8], R109 ;  /* 0x0008e86d01007387 */ /* 0x0003e20000100800 */
[----:B0-----:R-:W-:-:S03]  /*51f0*/  MOV R110, UR48 ;  /* 0x00000030006e7c02 */ /* 0x001fc60008000f00 */
[----:B-1----:R-:W2:Y:S01]  /*5200*/  LDL.LU R109, [R1+0x40] ;  /* 0x00004000016d7983 */ /* 0x002ea20000300800 */
[----:B------:R-:W-:Y:S02]  /*5210*/  PRMT R230, RZ, 0x7610, R230 ;  /* 0x00007610ffe67816 */ /* 0x000fe400000000e6 */
[----:B------:R-:W-:Y:S01]  /*5220*/  PRMT R232, RZ, 0x7610, R232 ;  /* 0x00007610ffe87816 */ /* 0x000fe200000000e8 */
[----:B------:R0:W-:Y:S04]  /*5230*/  STL [R1+0x8c0], R111 ;  /* 0x0008c06f01007387 */ /* 0x0001e80000100800 */
[----:B------:R1:W-:Y:S04]  /*5240*/  STL [R1+0x8bc], R110 ;  /* 0x0008bc6e01007387 */ /* 0x0003e80000100800 */
[----:B------:R3:W-:Y:S01]  /*5250*/  STL [R1+0x8b8], R113 ;  /* 0x0008b87101007387 */ /* 0x0007e20000100800 */
[----:B------:R-:W-:-:S02]  /*5260*/  PRMT R234, RZ, 0x7610, R234 ;  /* 0x00007610ffea7816 */ /* 0x000fc400000000ea */
[----:B------:R-:W-:Y:S02]  /*5270*/  PRMT R236, RZ, 0x7610, R236 ;  /* 0x00007610ffec7816 */ /* 0x000fe400000000ec */
[----:B0-----:R-:W-:Y:S02]  /*5280*/  MOV R111, UR52 ;  /* 0x00000034006f7c02 */ /* 0x001fe40008000f00 */
[----:B-1----:R-:W-:Y:S01]  /*5290*/  MOV R110, UR57 ;  /* 0x00000039006e7c02 */ /* 0x002fe20008000f00 */
[----:B---3--:R-:W0:Y:S04]  /*52a0*/  LDC R113, c[0x0][0x230] ;  /* 0x00008c00ff717b82 */ /* 0x008e280000000800 */
[----:B------:R-:W-:Y:S04]  /*52b0*/  STL [R1+0x910], R110 ;  /* 0x0009106e01007387 */ /* 0x000fe80000100800 */
[----:B------:R1:W-:Y:S02]  /*52c0*/  STL [R1+0x8b4], R111 ;  /* 0x0008b46f01007387 */ /* 0x0003e40000100800 */
[----:B-1----:R-:W-:-:S05]  /*52d0*/  MOV R111, UR56 ;  /* 0x00000038006f7c02 */ /* 0x002fca0008000f00 */
[----:B------:R-:W-:Y:S01]  /*52e0*/  STL [R1+0x914], R111 ;  /* 0x0009146f01007387 */ /* 0x000fe20000100800 */
[----:B0-----:R-:W-:-:S03]  /*52f0*/  IMAD R113, R8, -0x40, R113 ;  /* 0xffffffc008717824 */ /* 0x001fc600078e0271 */
[----:B------:R-:W-:Y:S02]  /*5300*/  STL [R1+0x918], R8 ;  /* 0x0009180801007387 */ /* 0x000fe40000100800 */
[C---:B------:R-:W-:Y:S02]  /*5310*/  ISETP.GT.AND P0, PT, R113.reuse, RZ, PT ;  /* 0x000000ff7100720c */ /* 0x040fe40003f04270 */
[----:B------:R-:W-:Y:S01]  /*5320*/  STL [R1+0x920], R158 ;  /* 0x0009209e01007387 */ /* 0x000fe20000100800 */
[----:B------:R-:W-:-:S03]  /*5330*/  ISETP.GT.AND P1, PT, R113, 0x1, PT ;  /* 0x000000017100780c */ /* 0x000fc60003f24270 */
[----:B------:R-:W-:Y:S07]  /*5340*/  STL [R1+0x91c], R159 ;  /* 0x00091c9f01007387 */ /* 0x000fee0000100800 */
[----:B------:R-:W-:Y:S02]  /*5350*/  @P0 IMAD.MOV.U32 R114, RZ, RZ, R158 ;  /* 0x000000ffff720224 */ /* 0x000fe400078e009e */
[----:B------:R-:W-:-:S05]  /*5360*/  @P0 IMAD.MOV.U32 R115, RZ, RZ, R159 ;  /* 0x000000ffff730224 */ /* 0x000fca00078e009f */
[----:B------:R0:W3:Y:S02]  /*5370*/  @P0 LDG.E.U16 R230, desc[UR60][R114.64] ;  /* 0x0000003c72e60981 */ /* 0x0000e4000c1e1500 */
[----:B0-----:R-:W-:Y:S01]  /*5380*/  @P0 IMAD.MOV.U32 R114, RZ, RZ, R160 ;  /* 0x000000ffff720224 */ /* 0x001fe200078e00a0 */
[----:B------:R-:W-:-:S05]  /*5390*/  @P0 MOV R115, R161 ;  /* 0x000000a100730202 */ /* 0x000fca0000000f00 */
[----:B------:R0:W4:Y:S02]  /*53a0*/  @P0 LDG.E.U16 R232, desc[UR60][R114.64] ;  /* 0x0000003c72e80981 */ /* 0x000124000c1e1500 */
[----:B0-----:R-:W-:Y:S02]  /*53b0*/  @P0 IMAD.MOV.U32 R114, RZ, RZ, R154 ;  /* 0x000000ffff720224 */ /* 0x001fe400078e009a */
[----:B------:R-:W-:-:S05]  /*53c0*/  @P0 IMAD.MOV.U32 R115, RZ, RZ, R155 ;  /* 0x000000ffff730224 */ /* 0x000fca00078e009b */
[----:B------:R0:W5:Y:S02]  /*53d0*/  @P0 LDG.E.U16 R234, desc[UR60][R114.64] ;  /* 0x0000003c72ea0981 */ /* 0x000164000c1e1500 */
[----:B0-----:R-:W-:Y:S02]  /*53e0*/  @P0 IMAD.MOV.U32 R114, RZ, RZ, R156 ;  /* 0x000000ffff720224 */ /* 0x001fe400078e009c */
[----:B------:R-:W-:-:S05]  /*53f0*/  @P0 IMAD.MOV.U32 R115, RZ, RZ, R157 ;  /* 0x000000ffff730224 */ /* 0x000fca00078e009d */
[----:B------:R-:W2:Y:S04]  /*5400*/  @P0 LDG.E.U16 R236, desc[UR60][R114.64] ;  /* 0x0000003c72ec0981 */ /* 0x000ea8000c1e1500 */
[----:B---3--:R0:W-:Y:S04]  /*5410*/  STL [R1+0x1f8], R230 ;  /* 0x0001f8e601007387 */ /* 0x0081e80000100800 */
[----:B0-----:R-:W3:Y:S04]  /*5420*/  LDL.LU R230, [R1+0xa98] ;  /* 0x000a980001e67983 */ /* 0x001ee80000300800 */
[----:B------:R-:W-:Y:S04]  /*5430*/  STL [R1+0x928], R160 ;  /* 0x000928a001007387 */ /* 0x000fe80000100800 */
[----:B------:R-:W-:Y:S04]  /*5440*/  STL [R1+0x924], R161 ;  /* 0x000924a101007387 */ /* 0x000fe80000100800 */
[----:B----4-:R0:W-:Y:S04]  /*5450*/  STL [R1+0x1f4], R232 ;  /* 0x0001f4e801007387 */ /* 0x0101e80000100800 */
[----:B0-----:R-:W4:Y:S04]  /*5460*/  LDL.LU R232, [R1+0xa94] ;  /* 0x000a940001e87983 */ /* 0x001f280000300800 */
[----:B------:R-:W-:Y:S04]  /*5470*/  STL [R1+0x930], R154 ;  /* 0x0009309a01007387 */ /* 0x000fe80000100800 */
[----:B------:R-:W-:Y:S04]  /*5480*/  STL [R1+0x92c], R155 ;  /* 0x00092c9b01007387 */ /* 0x000fe80000100800 */
[----:B-----5:R0:W-:Y:S04]  /*5490*/  STL [R1+0x1e4], R234 ;  /* 0x0001e4ea01007387 */ /* 0x0201e80000100800 */
[----:B0-----:R-:W5:Y:S04]  /*54a0*/  LDL.LU R234, [R1+0xa90] ;  /* 0x000a900001ea7983 */ /* 0x001f680000300800 */
[----:B------:R-:W-:Y:S04]  /*54b0*/  STL [R1+0x938], R156 ;  /* 0x0009389c01007387 */ /* 0x000fe80000100800 */
[----:B------:R-:W-:Y:S04]  /*54c0*/  STL [R1+0x934], R157 ;  /* 0x0009349d01007387 */ /* 0x000fe80000100800 */
[----:B--2---:R0:W-:Y:S04]  /*54d0*/  STL [R1+0x19c], R236 ;  /* 0x00019cec01007387 */ /* 0x0041e80000100800 */
[----:B0-----:R-:W2:Y:S04]  /*54e0*/  LDL.LU R236, [R1+0xa8c] ;  /* 0x000a8c0001ec7983 */ /* 0x001ea80000300800 */
[----:B------:R-:W3:Y:S04]  /*54f0*/  LDL R114, [R1+0x894] ;  /* 0x0008940001727983 */ /* 0x000ee80000100800 */
[----:B------:R-:W3:Y:S01]  /*5500*/  LDL R115, [R1+0x898] ;  /* 0x0008980001737983 */ /* 0x000ee20000100800 */
[----:B------:R-:W-:-:S02]  /*5510*/  PRMT R238, RZ, 0x7610, R238 ;  /* 0x00007610ffee7816 */ /* 0x000fc400000000ee */
[----:B---3--:R-:W-:-:S04]  /*5520*/  @P1 LOP3.LUT R115, R115, R114, RZ, 0x3c, !PT ;  /* 0x0000007273731212 */ /* 0x008fc800078e3cff */
[----:B------:R-:W-:-:S04]  /*5530*/  @P1 LOP3.LUT R114, R115, R114, RZ, 0x3c, !PT ;  /* 0x0000007273721212 */ /* 0x000fc800078e3cff */
[----:B------:R-:W-:-:S05]  /*5540*/  @P1 LOP3.LUT R115, R115, R114, RZ, 0x3c, !PT ;  /* 0x0000007273731212 */ /* 0x000fca00078e3cff */
[----:B------:R-:W3:Y:S04]  /*5550*/  @P1 LDG.E.U16 R238, desc[UR60][R114.64] ;  /* 0x0000003c72ee1981 */ /* 0x000ee8000c1e1500 */
[----:B---3--:R0:W-:Y:S04]  /*5560*/  STL [R1+0x198], R238 ;  /* 0x000198ee01007387 */ /* 0x0081e80000100800 */
[----:B0-----:R-:W3:Y:S04]  /*5570*/  LDL.LU R238, [R1+0xa88] ;  /* 0x000a880001ee7983 */ /* 0x001ee80000300800 */
[----:B------:R-:W4:Y:S04]  /*5580*/  LDL R114, [R1+0x88c] ;  /* 0x00088c0001727983 */ /* 0x000f280000100800 */
[----:B------:R-:W4:Y:S01]  /*5590*/  LDL R115, [R1+0x890] ;  /* 0x0008900001737983 */ /* 0x000f220000100800 */
[----:B------:R-:W-:-:S02]  /*55a0*/  PRMT R99, RZ, 0x7610, R99 ;  /* 0x00007610ff637816 */ /* 0x000fc40000000063 */
[----:B----4-:R-:W-:-:S04]  /*55b0*/  @P1 LOP3.LUT R115, R115, R114, RZ, 0x3c, !PT ;  /* 0x0000007273731212 */ /* 0x010fc800078e3cff */
[----:B------:R-:W-:-:S04]  /*55c0*/  @P1 LOP3.LUT R114, R115, R114, RZ, 0x3c, !PT ;  /* 0x0000007273721212 */ /* 0x000fc800078e3cff */
[----:B------:R-:W-:-:S05]  /*55d0*/  @P1 LOP3.LUT R115, R115, R114, RZ, 0x3c, !PT ;  /* 0x0000007273731212 */ /* 0x000fca00078e3cff */
[----:B------:R-:W4:Y:S04]  /*55e0*/  @P1 LDG.E.U16 R99, desc[UR60][R114.64] ;  /* 0x0000003c72631981 */ /* 0x000f28000c1e1500 */
[----:B----4-:R0:W-:Y:S04]  /*55f0*/  STL [R1+0x194], R99 ;  /* 0x0001946301007387 */ /* 0x0101e80000100800 */
[----:B0-----:R-:W4:Y:S04]  /*5600*/  LDL.LU R99, [R1+0xa84] ;  /* 0x000a840001637983 */ /* 0x001f280000300800 */
[----:B------:R-:W5:Y:S04]  /*5610*/  LDL R114, [R1+0x884] ;  /* 0x0008840001727983 */ /* 0x000f680000100800 */
[----:B------:R-:W5:Y:S01]  /*5620*/  LDL R115, [R1+0x888] ;  /* 0x0008880001737983 */ /* 0x000f620000100800 */
[----:B------:R-:W-:-:S02]  /*5630*/  PRMT R21, RZ, 0x7610, R21 ;  /* 0x00007610ff157816 */ /* 0x000fc40000000015 */
[----:B-----5:R-:W-:-:S04]  /*5640*/  @P1 LOP3.LUT R115, R115, R114, RZ, 0x3c, !PT ;  /* 0x0000007273731212 */ /* 0x020fc800078e3cff */
[----:B------:R-:W-:-:S04]  /*5650*/  @P1 LOP3.LUT R114, R115, R114, RZ, 0x3c, !PT ;  /* 0x0000007273721212 */ /* 0x000fc800078e3cff */
[----:B------:R-:W-:-:S05]  /*5660*/  @P1 LOP3.LUT R115, R115, R114, RZ, 0x3c, !PT ;  /* 0x0000007273731212 */ /* 0x000fca00078e3cff */
[----:B------:R-:W5:Y:S04]  /*5670*/  @P1 LDG.E.U16 R21, desc[UR60][R114.64] ;  /* 0x0000003c72151981 */ /* 0x000f68000c1e1500 */
[----:B-----5:R0:W-:Y:S04]  /*5680*/  STL [R1+0x190], R21 ;  /* 0x0001901501007387 */ /* 0x0201e80000100800 */
[----:B0-----:R-:W5:Y:S04]  /*5690*/  LDL.LU R21, [R1+0xa80] ;  /* 0x000a800001157983 */ /* 0x001f680000300800 */
[----:B------:R-:W2:Y:S04]  /*56a0*/  LDL R114, [R1+0x87c] ;  /* 0x00087c0001727983 */ /* 0x000ea80000100800 */
[----:B------:R-:W2:Y:S01]  /*56b0*/  LDL R115, [R1+0x880] ;  /* 0x0008800001737983 */ /* 0x000ea20000100800 */
[----:B------:R-:W-:-:S02]  /*56c0*/  PRMT R240, RZ, 0x7610, R240 ;  /* 0x00007610fff07816 */ /* 0x000fc400000000f0 */
[----:B--2---:R-:W-:-:S04]  /*56d0*/  @P1 LOP3.LUT R115, R115, R114, RZ, 0x3c, !PT ;  /* 0x0000007273731212 */ /* 0x004fc800078e3cff */
[----:B------:R-:W-:-:S04]  /*56e0*/  @P1 LOP3.LUT R114, R115, R114, RZ, 0x3c, !PT ;  /* 0x0000007273721212 */ /* 0x000fc800078e3cff */
[----:B------:R-:W-:-:S05]  /*56f0*/  @P1 LOP3.LUT R115, R115, R114, RZ, 0x3c, !PT ;  /* 0x0000007273731212 */ /* 0x000fca00078e3cff */
[----:B------:R-:W2:Y:S01]  /*5700*/  @P1 LDG.E.U16 R240, desc[UR60][R114.64] ;  /* 0x0000003c72f01981 */ /* 0x000ea2000c1e1500 */
[----:B------:R-:W-:-:S03]  /*5710*/  ISETP.GT.AND P0, PT, R113, 0x2, PT ;  /* 0x000000027100780c */ /* 0x000fc60003f04270 */
        /* <DEDUP_REMOVED lines=54> */
[----:B------:R0:W4:Y:S04]  /*5a80*/  @P1 LDG.E.U16 R162, desc[UR60][R114.64] ;  /* 0x0000003c72a21981 */ /* 0x000128000c1e1500 */
[----:B------:R-:W0:Y:S04]  /*5a90*/  LDL R114, [R1+0x844] ;  /* 0x0008440001727983 */ /* 0x000e280000100800 */
[----:B------:R-:W0:Y:S01]  /*5aa0*/  LDL R115, [R1+0x848] ;  /* 0x0008480001737983 */ /* 0x000e220000100800 */
[----:B------:R-:W-:Y:S02]  /*5ab0*/  PRMT R244, RZ, 0x7610, R244 ;  /* 0x00007610fff47816 */ /* 0x000fe400000000f4 */
[----:B0-----:R-:W-:-:S04]  /*5ac0*/  @P1 LOP3.LUT R115, R115, R114, RZ, 0x3c, !PT ;  /* 0x0000007273731212 */ /* 0x001fc800078e3cff */
[----:B------:R-:W-:-:S04]  /*5ad0*/  @P1 LOP3.LUT R114, R115, R114, RZ, 0x3c, !PT ;  /* 0x0000007273721212 */ /* 0x000fc800078e3cff */
[----:B------:R-:W-:-:S05]  /*5ae0*/  @P1 LOP3.LUT R115, R115, R114, RZ, 0x3c, !PT ;  /* 0x0000007273731212 */ /* 0x000fca00078e3cff */
[----:B------:R-:W5:Y:S04]  /*5af0*/  @P1 LDG.E.U16 R244, desc[UR60][R114.64] ;  /* 0x0000003c72f41981 */ /* 0x000f68000c1e1500 */
[----:B----4-:R0:W-:Y:S04]  /*5b00*/  STL [R1+0x170], R162 ;  /* 0x000170a201007387 */ /* 0x0101e80000100800 */
[----:B0-----:R-:W4:Y:S04]  /*5b10*/  LDL R162, [R1+0x820] ;  /* 0x0008200001a27983 */ /* 0x001f280000100800 */
        /* <DEDUP_REMOVED lines=36> */
[----:B------:R-:W5:Y:S01]  /*5d60*/  @P0 LDG.E.U16 R95, desc[UR60][R114.64] ;  /* 0x0000003c725f0981 */ /* 0x000f62000c1e1500 */
[----:B------:R-:W-:-:S03]  /*5d70*/  PRMT R7, RZ, 0x7610, R7 ;  /* 0x00007610ff077816 */ /* 0x000fc60000000007 */
[----:B-----5:R0:W-:Y:S04]  /*5d80*/  STL [R1+0x15c], R95 ;  /* 0x00015c5f01007387 */ /* 0x0201e80000100800 */
[----:B0-----:R-:W5:Y:S04]  /*5d90*/  LDL.LU R95, [R1+0xa54] ;  /* 0x000a5400015f7983 */ /* 0x001f680000300800 */
[----:B------:R-:W2:Y:S01]  /*5da0*/  LDL R115, [R1+0x81c] ;  /* 0x00081c0001737983 */ /* 0x000ea20000100800 */
[----:B------:R-:W-:-:S03]  /*5db0*/  @P0 IMAD.MOV.U32 R114, RZ, RZ, R162 ;  /* 0x000000ffff720224 */ /* 0x000fc600078e00a2 */
[----:B------:R-:W3:Y:S04]  /*5dc0*/  LDL R162, [R1+0x7f8] ;  /* 0x0007f80001a27983 */ /* 0x000ee80000100800 */
[----:B--2---:R-:W2:Y:S01]  /*5dd0*/  @P0 LDG.E.U16 R7, desc[UR60][R114.64] ;  /* 0x0000003c72070981 */ /* 0x004ea2000c1e1500 */
[----:B------:R-:W-:-:S03]  /*5de0*/  ISETP.GT.AND P1, PT, R113, 0x5, PT ;  /* 0x000000057100780c */ /* 0x000fc60003f24270 */
[----:B--2---:R0:W-:Y:S04]  /*5df0*/  STL [R1+0x158], R7 ;  /* 0x0001580701007387 */ /* 0x0041e80000100800 */
[----:B0-----:R-:W2:Y:S04]  /*5e00*/  LDL.LU R7, [R1+0xa50] ;  /* 0x000a500001077983 */ /* 0x001ea80000300800 */
        /* <DEDUP_REMOVED lines=27> */
[----:B------:R-:W2:Y:S04]  /*5fc0*/  LDL R114, [R1+0x7fc] ;  /* 0x0007fc0001727983 */ /* 0x000ea80000100800 */
[----:B------:R-:W2:Y:S01]  /*5fd0*/  LDL R115, [R1+0x800] ;  /* 0x0008000001737983 */ /* 0x000ea20000100800 */
[----:B------:R-:W-:-:S02]  /*5fe0*/  PRMT R250, RZ, 0x7610, R250 ;  /* 0x00007610fffa7816 */ /* 0x000fc400000000fa */
[----:B--2---:R-:W-:-:S04]  /*5ff0*/  @P1 LOP3.LUT R115, R115, R114, RZ, 0x3c, !PT ;  /* 0x0000007273731212 */ /* 0x004fc800078e3cff */
[----:B------:R-:W-:-:S04]  /*6000*/  @P1 LOP3.LUT R114, R115, R114, RZ, 0x3c, !PT ;  /* 0x0000007273721212 */ /* 0x000fc800078e3cff */
[----:B------:R-:W-:-:S05]  /*6010*/  @P1 LOP3.LUT R115, R115, R114, RZ, 0x3c, !PT ;  /* 0x0000007273731212 */ /* 0x000fca00078e3cff */
[----:B------:R-:W2:Y:S01]  /*6020*/  @P1 LDG.E.U16 R250, desc[UR60][R114.64] ;  /* 0x0000003c72fa1981 */ /* 0x000ea2000c1e1500 */
[----:B------:R-:W-:Y:S02]  /*6030*/  ISETP.GT.AND P0, PT, R113, 0x6, PT ;  /* 0x000000067100780c */ /* 0x000fe40003f04270 */
[----:B------:R-:W-:Y:S01]  /*6040*/  PRMT R20, RZ, 0x7610, R20 ;  /* 0x00007610ff147816 */ /* 0x000fe20000000014 */
[----:B--2---:R0:W-:Y:S04]  /*6050*/  STL [R1+0x13c], R250 ;  /* 0x00013cfa01007387 */ /* 0x0041e80000100800 */
[----:B0-----:R-:W2:Y:S04]  /*6060*/  LDL.LU R250, [R1+0xa40] ;  /* 0x000a400001fa7983 */ /* 0x001ea80000300800 */
[----:B------:R-:W4:Y:S02]  /*6070*/  LDL R115, [R1+0x7f4] ;  /* 0x0007f40001737983 */ /* 0x000f240000100800 */
[----:B------:R-:W-:Y:S01]  /*6080*/  @P0 IMAD.MOV.U32 R114, RZ, RZ, R162 ;  /* 0x000000ffff720224 */ /* 0x000fe200078e00a2 */
[----:B------:R-:W-:Y:S01]  /*6090*/  PRMT R13, RZ, 0x7610, R13 ;  /* 0x00007610ff0d7816 */ /* 0x000fe2000000000d */
[----:B------:R-:W5:Y:S04]  /*60a0*/  LDL R162, [R1+0x7d8] ;  /* 0x0007d80001a27983 */ /* 0x000f680000100800 */
[----:B----4-:R-:W4:Y:S04]  /*60b0*/  @P0 LDG.E.U16 R20, desc[UR60][R114.64] ;  /* 0x0000003c72140981 */ /* 0x010f28000c1e1500 */
[----:B------:R-:W3:Y:S04]  /*60c0*/  LDL R114, [R1+0x7ec] ;  /* 0x0007ec0001727983 */ /* 0x000ee80000100800 */
[----:B------:R-:W3:Y:S04]  /*60d0*/  LDL R115, [R1+0x7f0] ;  /* 0x0007f00001737983 */ /* 0x000ee80000100800 */
[----:B----4-:R-:W-:Y:S01]  /*60e0*/  STL [R1+0x994], R20 ;  /* 0x0009941401007387 */ /* 0x010fe20000100800 */
[----:B---3--:R-:W-:-:S04]  /*60f0*/  @P0 LOP3.LUT R115, R115, R114, RZ, 0x3c, !PT ;  /* 0x0000007273730212 */ /* 0x008fc800078e3cff */
[----:B------:R-:W-:-:S04]  /*6100*/  @P0 LOP3.LUT R114, R115, R114, RZ, 0x3c, !PT ;  /* 0x0000007273720212 */ /* 0x000fc800078e3cff */
[----:B------:R-:W-:-:S05]  /*6110*/  @P0 LOP3.LUT R115, R115, R114, RZ, 0x3c, !PT ;  /* 0x0000007273730212 */ /* 0x000fca00078e3cff */
[----:B------:R-:W3:Y:S04]  /*6120*/  @P0 LDG.E.U16 R13, desc[UR60][R114.64] ;  /* 0x0000003c720d0981 */ /* 0x000ee8000c1e1500 */
[----:B------:R-:W4:Y:S04]  /*6130*/  LDL R114, [R1+0x7e4] ;  /* 0x0007e40001727983 */ /* 0x000f280000100800 */
[----:B------:R-:W4:Y:S01]  /*6140*/  LDL R115, [R1+0x7e8] ;  /* 0x0007e80001737983 */ /* 0x000f220000100800 */
[----:B------:R-:W-:-:S03]  /*6150*/  PRMT R18, RZ, 0x7610, R18 ;  /* 0x00007610ff127816 */ /* 0x000fc60000000012 */
[----:B---3--:R-:W-:Y:S01]  /*6160*/  STL [R1+0x998], R13 ;  /* 0x0009980d01007387 */ /* 0x008fe20000100800 */
[----:B----4-:R-:W-:-:S04]  /*6170*/  @P0 LOP3.LUT R115, R115, R114, RZ, 0x3c, !PT ;  /* 0x0000007273730212 */ /* 0x010fc800078e3cff */
[----:B------:R-:W-:-:S04]  /*6180*/  @P0 LOP3.LUT R114, R115, R114, RZ, 0x3c, !PT ;  /* 0x0000007273720212 */ /* 0x000fc800078e3cff */
[----:B------:R-:W-:-:S05]  /*6190*/  @P0 LOP3.LUT R115, R115, R114, RZ, 0x3c, !PT ;  /* 0x0000007273730212 */ /* 0x000fca00078e3cff */
[----:B------:R-:W3:Y:S04]  /*61a0*/  @P0 LDG.E.U16 R18, desc[UR60][R114.64] ;  /* 0x0000003c72120981 */ /* 0x000ee8000c1e1500 */
[----:B------:R-:W4:Y:S04]  /*61b0*/  LDL R114, [R1+0x7dc] ;  /* 0x0007dc0001727983 */ /* 0x000f280000100800 */
[----:B------:R-:W4:Y:S01]  /*61c0*/  LDL R115, [R1+0x7e0] ;  /* 0x0007e00001737983 */ /* 0x000f220000100800 */
[----:B------:R-:W-:Y:S02]  /*61d0*/  PRMT R12, RZ, 0x7610, R12 ;  /* 0x00007610ff0c7816 */ /* 0x000fe4000000000c */
[----:B------:R-:W-:Y:S01]  /*61e0*/  ISETP.GT.AND P1, PT, R113, 0x7, PT ;  /* 0x000000077100780c */ /* 0x000fe20003f24270 */
[----:B---3--:R-:W-:Y:S01]  /*61f0*/  STL [R1+0x99c], R18 ;  /* 0x00099c1201007387 */ /* 0x008fe20000100800 */
[----:B----4-:R-:W-:-:S04]  /*6200*/  @P0 LOP3.LUT R115, R115, R114, RZ, 0x3c, !PT ;  /* 0x0000007273730212 */ /* 0x010fc800078e3cff */
[----:B------:R-:W-:-:S04]  /*6210*/  @P0 LOP3.LUT R114, R115, R114, RZ, 0x3c, !PT ;  /* 0x0000007273720212 */ /* 0x000fc800078e3cff */
[----:B------:R-:W-:-:S05]  /*6220*/  @P0 LOP3.LUT R115, R115, R114, RZ, 0x3c, !PT ;  /* 0x0000007273730212 */ /* 0x000fca00078e3cff */
[----:B------:R5:W3:Y:S04]  /*6230*/  @P0 LDG.E.U16 R12, desc[UR60][R114.64] ;  /* 0x0000003c720c0981 */ /* 0x000ae8000c1e1500 */
[----:B------:R-:W4:Y:S01]  /*6240*/  LDL R115, [R1+0x7d4] ;  /* 0x0007d40001737983 */ /* 0x000f220000100800 */
[----:B------:R-:W-:Y:S02]  /*6250*/  PRMT R93, RZ, 0x7610, R93 ;  /* 0x00007610ff5d7816 */ /* 0x000fe4000000005d */
[----:B-----5:R-:W-:-:S05]  /*6260*/  @P1 MOV R114, R162 ;  /* 0x000000a200721202 */ /* 0x020fca0000000f00 */
[----:B----4-:R-:W4:Y:S04]  /*6270*/  @P1 LDG.E.U16 R93, desc[UR60][R114.64] ;  /* 0x0000003c725d1981 */ /* 0x010f28000c1e1500 */
[----:B---3--:R-:W-:Y:S04]  /*6280*/  STL [R1+0x9a4], R12 ;  /* 0x0009a40c01007387 */ /* 0x008fe80000100800 */
[----:B------:R-:W3:Y:S04]  /*6290*/  LDL R162, [R1+0x7b0] ;  /* 0x0007b00001a27983 */ /* 0x000ee80000100800 */
        /* <DEDUP_REMOVED lines=17> */
[----:B------:R-:W2:Y:S04]  /*63b0*/  @P1 LDG.E.U16 R252, desc[UR60][R114.64] ;  /* 0x0000003c72fc1981 */ /* 0x000ea8000c1e1500 */
        /* <DEDUP_REMOVED lines=8> */
[----:B------:R0:W3:Y:S04]  /*6440*/  @P1 LDG.E.U16 R163, desc[UR60][R114.64] ;  /* 0x0000003c72a31981 */ /* 0x0000e8000c1e1500 */
[----:B------:R-:W0:Y:S04]  /*6450*/  LDL R114, [R1+0x7b4] ;  /* 0x0007b40001727983 */ /* 0x000e280000100800 */
[----:B------:R-:W0:Y:S01]  /*6460*/  LDL R115, [R1+0x7b8] ;  /* 0x0007b80001737983 */ /* 0x000e220000100800 */
[----:B------:R-:W-:Y:S02]  /*6470*/  ISETP.GT.AND P0, PT, R113, 0x8, PT ;  /* 0x000000087100780c */ /* 0x000fe40003f04270 */
[----:B------:R-:W-:-:S11]  /*6480*/  PRMT R92, RZ, 0x7610, R92 ;  /* 0x00007610ff5c7816 */ /* 0x000fd6000000005c */
[----:B0-----:R-:W-:-:S04]  /*6490*/  @P0 LOP3.LUT R115, R115, R114, RZ, 0x3c, !PT ;  /* 0x0000007273730212 */ /* 0x001fc800078e3cff */
[----:B------:R-:W-:-:S04]  /*64a0*/  @P0 LOP3.LUT R114, R115, R114, RZ, 0x3c, !PT ;  /* 0x0000007273720212 */ /* 0x000fc800078e3cff */
[----:B------:R-:W-:-:S05]  /*64b0*/  @P0 LOP3.LUT R115, R115, R114, RZ, 0x3c, !PT ;  /* 0x0000007273730212 */ /* 0x000fca00078e3cff */
[----:B------:R-:W4:Y:S04]  /*64c0*/  @P0 LDG.E.U16 R92, desc[UR60][R114.64] ;  /* 0x0000003c725c0981 */ /* 0x000f28000c1e1500 */
[----:B---3--:R0:W-:Y:S04]  /*64d0*/  STL [R1+0x138], R163 ;  /* 0x000138a301007387 */ /* 0x0081e80000100800 */
[----:B0-----:R-:W3:Y:S04]  /*64e0*/  LDL R163, [R1+0x798] ;  /* 0x0007980001a37983 */ /* 0x001ee80000100800 */
[----:B----4-:R0:W-:Y:S04]  /*64f0*/  STL [R1+0x134], R92 ;  /* 0x0001345c01007387 */ /* 0x0101e80000100800 */
[----:B0-----:R-:W4:Y:S04]  /*6500*/  LDL.LU R92, [R1+0xa30] ;  /* 0x000a3000015c7983 */ /* 0x001f280000300800 */
[----:B------:R-:W5:Y:S01]  /*6510*/  LDL R115, [R1+0x7ac] ;  /* 0x0007ac0001737983 */ /* 0x000f620000100800 */
[----:B------:R-:W-:Y:S01]  /*6520*/  PRMT R4, RZ, 0x7610, R4 ;  /* 0x00007610ff047816 */ /* 0x000fe20000000004 */
[----:B------:R-:W-:-:S02]  /*6530*/  @P0 IMAD.MOV.U32 R114, RZ, RZ, R162 ;  /* 0x000000ffff720224 */ /* 0x000fc400078e00a2 */
[----:B------:R-:W2:Y:S04]  /*6540*/  LDL R162, [R1+0x790] ;  /* 0x0007900001a27983 */ /* 0x000ea80000100800 */
[----:B-----5:R-:W5:Y:S04]  /*6550*/  @P0 LDG.E.U16 R4, desc[UR60][R114.64] ;  /* 0x0000003c72040981 */ /* 0x020f68000c1e1500 */
        /* <DEDUP_REMOVED lines=9> */
[----:B------:R-:W4:Y:S04]  /*65f0*/  LDL R114, [R1+0x79c] ;  /* 0x00079c0001727983 */ /* 0x000f280000100800 */
[----:B------:R-:W4:Y:S01]  /*6600*/  LDL R115, [R1+0x7a0] ;  /* 0x0007a00001737983 */ /* 0x000f220000100800 */
[----:B------:R-:W-:Y:S02]  /*6610*/  PRMT R150, RZ, 0x7610, R150 ;  /* 0x00007610ff967816 */ /* 0x000fe40000000096 */
[----:B------:R-:W-:Y:S01]  /*6620*/  ISETP.GT.AND P1, PT, R113, 0x9, PT ;  /* 0x000000097100780c */ /* 0x000fe20003f24270 */
[----:B---3--:R0:W-:Y:S01]  /*6630*/  STL [R1+0x12c], R151 ;  /* 0x00012c9701007387 */ /* 0x0081e20000100800 */
[----:B------:R-:W-:-:S03]  /*6640*/  PRMT R149, RZ, 0x7610, R149 ;  /* 0x00007610ff957816 */ /* 0x000fc60000000095 */
[----:B0-----:R-:W3:Y:S01]  /*6650*/  LDL R151, [R1+0x788] ;  /* 0x0007880001977983 */ /* 0x001ee20000100800 */
[----:B----4-:R-:W-:-:S04]  /*6660*/  @P0 LOP3.LUT R115, R115, R114, RZ, 0x3c, !PT ;  /* 0x0000007273730212 */ /* 0x010fc800078e3cff */
[----:B------:R-:W-:-:S04]  /*6670*/  @P0 LOP3.LUT R114, R115, R114, RZ, 0x3c, !PT ;  /* 0x0000007273720212 */ /* 0x000fc800078e3cff */
[----:B------:R-:W-:-:S05]  /*6680*/  @P0 LOP3.LUT R115, R115, R114, RZ, 0x3c, !PT ;  /* 0x0000007273730212 */ /* 0x000fca00078e3cff */
[----:B------:R0:W4:Y:S04]  /*6690*/  @P0 LDG.E.U16 R150, desc[UR60][R114.64] ;  /* 0x0000003c72960981 */ /* 0x000128000c1e1500 */
[----:B------:R-:W2:Y:S01]  /*66a0*/  LDL R115, [R1+0x794] ;  /* 0x0007940001737983 */ /* 0x000ea20000100800 */
[----:B0-----:R-:W-:-:S03]  /*66b0*/  @P1 IMAD.MOV.U32 R114, RZ, RZ, R163 ;  /* 0x000000ffff721224 */ /* 0x001fc600078e00a3 */
[----:B----4-:R0:W-:Y:S01]  /*66c0*/  STL [R1+0x128], R150 ;  /* 0x0001289601007387 */ /* 0x0101e20000100800 */
[----:B------:R-:W-:-:S03]  /*66d0*/  PRMT R148, RZ, 0x7610, R148 ;  /* 0x00007610ff947816 */ /* 0x000fc60000000094 */
[----:B------:R-:W4:Y:S04]  /*66e0*/  LDL R163, [R1+0x774] ;  /* 0x0007740001a37983 */ /* 0x000f280000100800 */
[----:B--2---:R1:W2:Y:S04]  /*66f0*/  @P1 LDG.E.U16 R149, desc[UR60][R114.64] ;  /* 0x0000003c72951981 */ /* 0x0042a8000c1e1500 */
[----:B0-----:R-:W5:Y:S04]  /*6700*/  LDL R150, [R1+0x780] ;  /* 0x0007800001967983 */ /* 0x001f680000100800 */
[----:B------:R-:W3:Y:S01]  /*6710*/  LDL R115, [R1+0x78c] ;  /* 0x00078c0001737983 */ /* 0x000ee20000100800 */
[----:B-1----:R-:W-:-:S03]  /*6720*/  @P1 IMAD.MOV.U32 R114, RZ, RZ, R162 ;  /* 0x000000ffff721224 */ /* 0x002fc600078e00a2 */
[----:B--2---:R0:W-:Y:S01]  /*6730*/  STL [R1+0x124], R149 ;  /* 0x0001249501007387 */ /* 0x0041e20000100800 */
[----:B------:R-:W-:-:S03]  /*6740*/  PRMT R126, RZ, 0x7610, R126 ;  /* 0x00007610ff7e7816 */ /* 0x000fc6000000007e */
[----:B------:R-:W2:Y:S04]  /*6750*/  LDL R162, [R1+0x76c] ;  /* 0x00076c0001a27983 */ /* 0x000ea80000100800 */
[----:B---3--:R1:W3:Y:S04]  /*6760*/  @P1 LDG.E.U16 R148, desc[UR60][R114.64] ;  /* 0x0000003c72941981 */ /* 0x0082e8000c1e1500 */
[----:B0-----:R-:W4:Y:S04]  /*6770*/  LDL R149, [R1+0x778] ;  /* 0x0007780001957983 */ /* 0x001f280000100800 */
[----:B------:R-:W5:Y:S01]  /*6780*/  LDL R115, [R1+0x784] ;  /* 0x0007840001737983 */ /* 0x000f620000100800 */
[----:B-1----:R-:W-:-:S03]  /*6790*/  @P1 IMAD.MOV.U32 R114, RZ, RZ, R151 ;  /* 0x000000ffff721224 */ /* 0x002fc600078e0097 */
[----:B---3--:R0:W-:Y:S01]  /*67a0*/  STL [R1+0x120], R148 ;  /* 0x0001209401007387 */ /* 0x0081e20000100800 */
[----:B------:R-:W-:Y:S02]  /*67b0*/  ISETP.GT.AND P0, PT, R113, 0xa, PT ;  /* 0x0000000a7100780c */ /* 0x000fe40003f04270 */
[----:B------:R-:W-:Y:S01]  /*67c0*/  PRMT R116, RZ, 0x7610, R116 ;  /* 0x00007610ff747816 */ /* 0x000fe20000000074 */
[----:B------:R-:W3:Y:S04]  /*67d0*/  LDL R151, [R1+0x764] ;  /* 0x0007640001977983 */ /* 0x000ee80000100800 */
[----:B-----5:R1:W5:Y:S04]  /*67e0*/  @P1 LDG.E.U16 R126, desc[UR60][R114.64] ;  /* 0x0000003c727e1981 */ /* 0x020368000c1e1500 */
[----:B0-----:R-:W2:Y:S04]  /*67f0*/  LDL R148, [R1+0x770] ;  /* 0x0007700001947983 */ /* 0x001ea80000100800 */
[----:B------:R-:W4:Y:S01]  /*6800*/  LDL R115, [R1+0x77c] ;  /* 0x00077c0001737983 */ /* 0x000f220000100800 */
[----:B-1----:R-:W-:Y:S01]  /*6810*/  @P1 IMAD.MOV.U32 R114, RZ, RZ, R150 ;  /* 0x000000ffff721224 */ /* 0x002fe200078e0096 */
[----:B------:R-:W-:-:S02]  /*6820*/  PRMT R120, RZ, 0x7610, R120 ;  /* 0x00007610ff787816 */ /* 0x000fc40000000078 */
[----:B------:R-:W-:Y:S02]  /*6830*/  PRMT R143, RZ, 0x7610, R143 ;  /* 0x00007610ff8f7816 */ /* 0x000fe4000000008f */
[----:B----4-:R0:W4:Y:S02]  /*6840*/  @P1 LDG.E.U16 R116, desc[UR60][R114.64] ;  /* 0x0000003c72741981 */ /* 0x010124000c1e1500 */
[----:B0-----:R-:W-:Y:S01]  /*6850*/  @P0 IMAD.MOV.U32 R114, RZ, RZ, R149 ;  /* 0x000000ffff720224 */ /* 0x001fe200078e0095 */
[----:B------:R-:W-:-:S05]  /*6860*/  @P0 MOV R115, R163 ;  /* 0x000000a300730202 */ /* 0x000fca0000000f00 */
[----:B------:R2:W3:Y:S02]  /*6870*/  @P0 LDG.E.U16 R120, desc[UR60][R114.64] ;  /* 0x0000003c72780981 */ /* 0x0004e4000c1e1500 */
[----:B--2---:R-:W-:Y:S02]  /*6880*/  @P0 IMAD.MOV.U32 R114, RZ, RZ, R148 ;  /* 0x000000ffff720224 */ /* 0x004fe400078e0094 */
[----:B------:R-:W-:-:S05]  /*6890*/  @P0 IMAD.MOV.U32 R115, RZ, RZ, R162 ;  /* 0x000000ffff730224 */ /* 0x000fca00078e00a2 */
[----:B------:R-:W2:Y:S04]  /*68a0*/  @P0 LDG.E.U16 R143, desc[UR60][R114.64] ;  /* 0x0000003c728f0981 */ /* 0x000ea8000c1e1500 */
[----:B-----5:R0:W-:Y:S04]  /*68b0*/  STL [R1+0x11c], R126 ;  /* 0x00011c7e01007387 */ /* 0x0201e80000100800 */
[----:B------:R-:W5:Y:S04]  /*68c0*/  LDL R150, [R1+0x75c] ;  /* 0x00075c0001967983 */ /* 0x000f680000100800 */
[----:B0-----:R-:W5:Y:S04]  /*68d0*/  LDL R126, [R1+0x768] ;  /* 0x00076800017e7983 */ /* 0x001f680000100800 */
[----:B----4-:R0:W-:Y:S04]  /*68e0*/  STL [R1+0x118], R116 ;  /* 0x0001187401007387 */ /* 0x0101e80000100800 */
[----:B------:R-:W4:Y:S04]  /*68f0*/  LDL R149, [R1+0x754] ;  /* 0x0007540001957983 */ /* 0x000f280000100800 */
[----:B0-----:R-:W4:Y:S04]  /*6900*/  LDL R116, [R1+0x760] ;  /* 0x0007600001747983 */ /* 0x001f280000100800 */
[----:B---3--:R0:W-:Y:S04]  /*6910*/  STL [R1+0x114], R120 ;  /* 0x0001147801007387 */ /* 0x0081e80000100800 */
[----:B------:R-:W3:Y:S04]  /*6920*/  LDL R148, [R1+0x74c] ;  /* 0x00074c0001947983 */ /* 0x000ee80000100800 */
[----:B0-----:R-:W3:Y:S04]  /*6930*/  LDL R120, [R1+0x758] ;  /* 0x0007580001787983 */ /* 0x001ee80000100800 */
[----:B--2---:R0:W-:Y:S04]  /*6940*/  STL [R1+0x110], R143 ;  /* 0x0001108f01007387 */ /* 0x0041e80000100800 */
[----:B0-----:R-:W2:Y:S01]  /*6950*/  LDL R143, [R1+0x750] ;  /* 0x00075000018f7983 */ /* 0x001ea20000100800 */
[----:B------:R-:W-:Y:S01]  /*6960*/  ISETP.GT.AND P1, PT, R113, 0xb, PT ;  /* 0x0000000b7100780c */ /* 0x000fe20003f24270 */
[----:B------:R-:W-:Y:S01]  /*6970*/  @P0 IMAD.MOV.U32 R115, RZ, RZ, R151 ;  /* 0x000000ffff730224 */ /* 0x000fe200078e0097 */
[----:B------:R-:W-:Y:S01]  /*6980*/  PRMT R122, RZ, 0x7610, R122 ;  /* 0x00007610ff7a7816 */ /* 0x000fe2000000007a */
[----:B-----5:R-:W-:Y:S01]  /*6990*/  @P0 IMAD.MOV.U32 R114, RZ, RZ, R126 ;  /* 0x000000ffff720224 */ /* 0x020fe200078e007e */
[----:B------:R-:W-:Y:S01]  /*69a0*/  PRMT R112, RZ, 0x7610, R112 ;  /* 0x00007610ff707816 */ /* 0x000fe20000000070 */
[----:B------:R-:W5:Y:S04]  /*69b0*/  LDL R126, [R1+0x744] ;  /* 0x00074400017e7983 */ /* 0x000f680000100800 */
[----:B------:R0:W5:Y:S01]  /*69c0*/  @P0 LDG.E.U16 R122, desc[UR60][R114.64] ;  /* 0x0000003c727a0981 */ /* 0x000162000c1e1500 */
[----:B------:R-:W-:Y:S01]  /*69d0*/  PRMT R118, RZ, 0x7610, R118 ;  /* 0x00007610ff767816 */ /* 0x000fe20000000076 */
[----:B0-----:R-:W-:Y:S01]  /*69e0*/  @P0 IMAD.MOV.U32 R115, RZ, RZ, R150 ;  /* 0x000000ffff730224 */ /* 0x001fe200078e0096 */
[----:B------:R-:W-:Y:S01]  /*69f0*/  PRMT R144, RZ, 0x7610, R144 ;  /* 0x00007610ff907816 */ /* 0x000fe20000000090 */
[----:B----4-:R-:W-:-:S05]  /*6a00*/  @P0 IMAD.MOV.U32 R114, RZ, RZ, R116 ;  /* 0x000000ffff720224 */ /* 0x010fca00078e0074 */
[----:B------:R0:W4:Y:S02]  /*6a10*/  @P0 LDG.E.U16 R112, desc[UR60][R114.64] ;  /* 0x0000003c72700981 */ /* 0x000124000c1e1500 */
[----:B0-----:R-:W-:Y:S01]  /*6a20*/  @P1 IMAD.MOV.U32 R115, RZ, RZ, R149 ;  /* 0x000000ffff731224 */ /* 0x001fe200078e0095 */
[----:B---3--:R-:W-:-:S05]  /*6a30*/  @P1 MOV R114, R120 ;  /* 0x0000007800721202 */ /* 0x008fca0000000f00 */
[----:B------:R0:W3:Y:S02]  /*6a40*/  @P1 LDG.E.U16 R118, desc[UR60][R114.64] ;  /* 0x0000003c72761981 */ /* 0x0000e4000c1e1500 */
[----:B0-----:R-:W-:Y:S02]  /*6a50*/  @P1 IMAD.MOV.U32 R115, RZ, RZ, R148 ;  /* 0x000000ffff731224 */ /* 0x001fe400078e0094 */
[----:B--2---:R-:W-:-:S05]  /*6a60*/  @P1 IMAD.MOV.U32 R114, RZ, RZ, R143 ;  /* 0x000000ffff721224 */ /* 0x004fca00078e008f */
        /* <DEDUP_REMOVED lines=15> */
[----:B------:R-:W2:Y:S01]  /*6b60*/  LDL R126, [R1+0x724] ;  /* 0x00072400017e7983 */ /* 0x000ea20000100800 */
[----:B-----5:R-:W-:Y:S01]  /*6b70*/  @P1 IMAD.MOV.U32 R114, RZ, RZ, R122 ;  /* 0x000000ffff721224 */ /* 0x020fe200078e007a */
[----:B------:R-:W-:-:S02]  /*6b80*/  PRMT R146, RZ, 0x7610, R146 ;  /* 0x00007610ff927816 */ /* 0x000fc40000000092 */
[----:B------:R-:W-:Y:S01]  /*6b90*/  PRMT R145, RZ, 0x7610, R145 ;  /* 0x00007610ff917816 */ /* 0x000fe20000000091 */
[----:B------:R-:W5:Y:S04]  /*6ba0*/  LDL R122, [R1+0x728] ;  /* 0x00072800017a7983 */ /* 0x000f680000100800 */
[----:B------:R0:W5:Y:S02]  /*6bb0*/  @P1 LDG.E.U16 R147, desc[UR60][R114.64] ;  /* 0x0000003c72931981 */ /* 0x000164000c1e1500 */
[----:B0-----:R-:W-:Y:S02]  /*6bc0*/  @P1 MOV R115, R116 ;  /* 0x0000007400731202 */ /* 0x001fe40000000f00 */
[----:B------:R-:W-:Y:S01]  /*6bd0*/  PRMT R127, RZ, 0x7610, R127 ;  /* 0x00007610ff7f7816 */ /* 0x000fe2000000007f */
[----:B------:R-:W5:Y:S01]  /*6be0*/  LDL R116, [R1+0x71c] ;  /* 0x00071c0001747983 */ /* 0x000f620000100800 */
[----:B----4-:R-:W-:-:S03]  /*6bf0*/  @P1 IMAD.MOV.U32 R114, RZ, RZ, R112 ;  /* 0x000000ffff721224 */ /* 0x010fc600078e0070 */
[----:B------:R-:W4:Y:S04]  /*6c00*/  LDL R112, [R1+0x720] ;  /* 0x0007200001707983 */ /* 0x000f280000100800 */
[----:B------:R3:W4:Y:S02]  /*6c10*/  @P1 LDG.E.U16 R146, desc[UR60][R114.64] ;  /* 0x0000003c72921981 */ /* 0x000724000c1e1500 */
[----:B---3--:R-:W-:Y:S02]  /*6c20*/  @P0 IMAD.MOV.U32 R114, RZ, RZ, R118 ;  /* 0x000000ffff720224 */ /* 0x008fe400078e0076 */
[----:B------:R-:W-:Y:S01]  /*6c30*/  @P0 IMAD.MOV.U32 R115, RZ, RZ, R120 ;  /* 0x000000ffff730224 */ /* 0x000fe200078e0078 */
[----:B------:R-:W3:Y:S04]  /*6c40*/  LDL R118, [R1+0x718] ;  /* 0x0007180001767983 */ /* 0x000ee80000100800 */
[----:B------:R0:W3:Y:S04]  /*6c50*/  @P0 LDG.E.U16 R145, desc[UR60][R114.64] ;  /* 0x0000003c72910981 */ /* 0x0000e8000c1e1500 */
[----:B------:R-:W3:Y:S01]  /*6c60*/  LDL R120, [R1+0x714] ;  /* 0x0007140001787983 */ /* 0x000ee20000100800 */
[----:B0-----:R-:W-:-:S02]  /*6c70*/  @P0 IMAD.MOV.U32 R114, RZ, RZ, R143 ;  /* 0x000000ffff720224 */ /* 0x001fc400078e008f */
[----:B--2---:R-:W-:-:S05]  /*6c80*/  @P0 IMAD.MOV.U32 R115, RZ, RZ, R144 ;  /* 0x000000ffff730224 */ /* 0x004fca00078e0090 */
[----:B------:R5:W2:Y:S01]  /*6c90*/  @P0 LDG.E.U16 R127, desc[UR60][R114.64] ;  /* 0x0000003c727f0981 */ /* 0x000aa2000c1e1500 */
[----:B------:R-:W-:Y:S01]  /*6ca0*/  PRMT R123, RZ, 0x7610, R123 ;  /* 0x00007610ff7b7816 */ /* 0x000fe2000000007b */
[----:B-----5:R-:W-:Y:S02]  /*6cb0*/  @P0 IMAD.MOV.U32 R114, RZ, RZ, R122 ;  /* 0x000000ffff720224 */ /* 0x020fe400078e007a */
[----:B------:R-:W-:-:S05]  /*6cc0*/  @P0 IMAD.MOV.U32 R115, RZ, RZ, R126 ;  /* 0x000000ffff730224 */ /* 0x000fca00078e007e */
[----:B------:R0:W5:Y:S01]  /*6cd0*/  @P0 LDG.E.U16 R123, desc[UR60][R114.64] ;  /* 0x0000003c727b0981 */ /* 0x000162000c1e1500 */
[----:B------:R-:W-:Y:S02]  /*6ce0*/  ISETP.GT.AND P1, PT, R113, 0xd, PT ;  /* 0x0000000d7100780c */ /* 0x000fe40003f24270 */
[----:B------:R-:W-:Y:S02]  /*6cf0*/  PRMT R142, RZ, 0x7610, R142 ;  /* 0x00007610ff8e7816 */ /* 0x000fe4000000008e */
[----:B------:R-:W-:Y:S01]  /*6d00*/  PRMT R18, RZ, 0x7610, R18 ;  /* 0x00007610ff127816 */ /* 0x000fe20000000012 */
[----:B0-----:R-:W-:Y:S01]  /*6d10*/  @P0 IMAD.MOV.U32 R115, RZ, RZ, R116 ;  /* 0x000000ffff730224 */ /* 0x001fe200078e0074 */
[----:B----4-:R-:W-:-:S05]  /*6d20*/  @P0 MOV R114, R112 ;  /* 0x0000007000720202 */ /* 0x010fca0000000f00 */
[----:B------:R3:W4:Y:S02]  /*6d30*/  @P0 LDG.E.U16 R142, desc[UR60][R114.64] ;  /* 0x0000003c728e0981 */ /* 0x000724000c1e1500 */
[----:B---3--:R-:W-:Y:S02]  /*6d40*/  @P1 IMAD.MOV.U32 R114, RZ, RZ, R118 ;  /* 0x000000ffff721224 */ /* 0x008fe400078e0076 */
[----:B--2---:R0:W-:Y:S04]  /*6d50*/  STL [R1+0xf0], R127 ;  /* 0x0000f07f01007387 */ /* 0x0041e80000100800 */
[----:B------:R-:W2:Y:S01]  /*6d60*/  LDL R122, [R1+0x710] ;  /* 0x00071000017a7983 */ /* 0x000ea20000100800 */
[----:B------:R-:W-:Y:S01]  /*6d70*/  @P1 IMAD.MOV.U32 R115, RZ, RZ, R120 ;  /* 0x000000ffff731224 */ /* 0x000fe200078e0078 */
[----:B------:R-:W-:-:S02]  /*6d80*/  PRMT R13, RZ, 0x7610, R13 ;  /* 0x00007610ff0d7816 */ /* 0x000fc4000000000d */
[----:B------:R-:W3:Y:S04]  /*6d90*/  LDL R126, [R1+0x704] ;  /* 0x00070400017e7983 */ /* 0x000ee80000100800 */
[----:B0-----:R-:W4:Y:S04]  /*6da0*/  LDL R127, [R1+0x70c] ;  /* 0x00070c00017f7983 */ /* 0x001f280000100800 */
[----:B------:R2:W3:Y:S04]  /*6db0*/  @P1 LDG.E.U16 R18, desc[UR60][R114.64] ;  /* 0x0000003c72121981 */ /* 0x0004e8000c1e1500 */
[----:B-----5:R0:W-:Y:S04]  /*6dc0*/  STL [R1+0xec], R123 ;  /* 0x0000ec7b01007387 */ /* 0x0201e80000100800 */
[----:B------:R-:W5:Y:S04]  /*6dd0*/  LDL R116, [R1+0x6fc] ;  /* 0x0006fc0001747983 */ /* 0x000f680000100800 */
[----:B------:R-:W5:Y:S04]  /*6de0*/  LDL R112, [R1+0x700] ;  /* 0x0007000001707983 */ /* 0x000f680000100800 */
[----:B0-----:R-:W5:Y:S04]  /*6df0*/  LDL R123, [R1+0x708] ;  /* 0x00070800017b7983 */ /* 0x001f680000100800 */
[----:B------:R-:W-:Y:S04]  /*6e00*/  STL [R1+0xfc], R147 ;  /* 0x0000fc9301007387 */ /* 0x000fe80000100800 */
[----:B------:R-:W5:Y:S04]  /*6e10*/  LDL R120, [R1+0x6f4] ;  /* 0x0006f40001787983 */ /* 0x000f680000100800 */
[----:B------:R-:W5:Y:S01]  /*6e20*/  LDL R118, [R1+0x6f8] ;  /* 0x0006f80001767983 */ /* 0x000f620000100800 */
[----:B--2---:R-:W-:-:S02]  /*6e30*/  @P1 IMAD.MOV.U32 R114, RZ, RZ, R122 ;  /* 0x000000ffff721224 */ /* 0x004fc400078e007a */
[----:B----4-:R-:W-:-:S05]  /*6e40*/  @P1 IMAD.MOV.U32 R115, RZ, RZ, R127 ;  /* 0x000000ffff731224 */ /* 0x010fca00078e007f */
[----:B------:R5:W2:Y:S04]  /*6e50*/  @P1 LDG.E.U16 R13, desc[UR60][R114.64] ;  /* 0x0000003c720d1981 */ /* 0x000aa8000c1e1500 */
[----:B---3--:R-:W-:Y:S04]  /*6e60*/  STL [R1+0x9a8], R18 ;  /* 0x0009a81201007387 */ /* 0x008fe80000100800 */
[----:B------:R-:W-:Y:S04]  /*6e70*/  STL [R1+0xf8], R146 ;  /* 0x0000f89201007387 */ /* 0x000fe80000100800 */
[----:B------:R-:W3:Y:S04]  /*6e80*/  LDL R127, [R1+0x6ec] ;  /* 0x0006ec00017f7983 */ /* 0x000ee80000100800 */
[----:B------:R-:W4:Y:S01]  /*6e90*/  LDL R122, [R1+0x6f0] ;  /* 0x0006f000017a7983 */ /* 0x000f220000100800 */
[----:B------:R-:W-:Y:S01]  /*6ea0*/  ISETP.GT.AND P0, PT, R113, 0xe, PT ;  /* 0x0000000e7100780c */ /* 0x000fe20003f04270 */
[----:B-----5:R-:W-:Y:S01]  /*6eb0*/  @P1 IMAD.MOV.U32 R114, RZ, RZ, R123 ;  /* 0x000000ffff721224 */ /* 0x020fe200078e007b */
[----:B------:R-:W-:-:S02]  /*6ec0*/  PRMT R20, RZ, 0x7610, R20 ;  /* 0x00007610ff147816 */ /* 0x000fc40000000014 */
[----:B------:R-:W-:Y:S02]  /*6ed0*/  @P1 MOV R115, R126 ;  /* 0x0000007e00731202 */ /* 0x000fe40000000f00 */
[----:B------:R-:W-:-:S03]  /*6ee0*/  PRMT R107, RZ, 0x7610, R107 ;  /* 0x00007610ff6b7816 */ /* 0x000fc6000000006b */
[----:B------:R0:W5:Y:S01]  /*6ef0*/  @P1 LDG.E.U16 R20, desc[UR60][R114.64] ;  /* 0x0000003c72141981 */ /* 0x000162000c1e1500 */
[----:B------:R-:W-:Y:S01]  /*6f00*/  PRMT R16, RZ, 0x7610, R16 ;  /* 0x00007610ff107816 */ /* 0x000fe20000000010 */
[----:B0-----:R-:W-:Y:S02]  /*6f10*/  @P1 IMAD.MOV.U32 R114, RZ, RZ, R112 ;  /* 0x000000ffff721224 */ /* 0x001fe400078e0070 */
[----:B------:R-:W-:-:S05]  /*6f20*/  @P1 IMAD.MOV.U32 R115, RZ, RZ, R116 ;  /* 0x000000ffff731224 */ /* 0x000fca00078e0074 */
[----:B------:R0:W5:Y:S02]  /*6f30*/  @P1 LDG.E.U16 R107, desc[UR60][R114.64] ;  /* 0x0000003c726b1981 */ /* 0x000164000c1e1500 */
[----:B0-----:R-:W-:Y:S02]  /*6f40*/  @P0 IMAD.MOV.U32 R114, RZ, RZ, R118 ;  /* 0x000000ffff720224 */ /* 0x001fe400078e0076 */
[----:B------:R-:W-:-:S05]  /*6f50*/  @P0 IMAD.MOV.U32 R115, RZ, RZ, R120 ;  /* 0x000000ffff730224 */ /* 0x000fca00078e0078 */
[----:B------:R3:W5:Y:S01]  /*6f60*/  @P0 LDG.E.U16 R16, desc[UR60][R114.64] ;  /* 0x0000003c72100981 */ /* 0x000762000c1e1500 */
[----:B------:R-:W-:-:S03]  /*6f70*/  PRMT R11, RZ, 0x7610, R11 ;  /* 0x00007610ff0b7816 */ /* 0x000fc6000000000b */
[----:B--2---:R-:W-:Y:S04]  /*6f80*/  STL [R1+0x9ac], R13 ;  /* 0x0009ac0d01007387 */ /* 0x004fe80000100800 */
[----:B------:R-:W-:Y:S04]  /*6f90*/  STL [R1+0xf4], R145 ;  /* 0x0000f49101007387 */ /* 0x000fe80000100800 */
[----:B------:R-:W2:Y:S04]  /*6fa0*/  LDL R126, [R1+0x6e4] ;  /* 0x0006e400017e7983 */ /* 0x000ea80000100800 */
[----:B------:R-:W2:Y:S01]  /*6fb0*/  LDL R123, [R1+0x6e8] ;  /* 0x0006e800017b7983 */ /* 0x000ea20000100800 */
[----:B---3--:R-:W-:-:S02]  /*6fc0*/  @P0 IMAD.MOV.U32 R115, RZ, RZ, R127 ;  /* 0x000000ffff730224 */ /* 0x008fc400078e007f */
[----:B----4-:R-:W-:-:S05]  /*6fd0*/  @P0 IMAD.MOV.U32 R114, RZ, RZ, R122 ;  /* 0x000000ffff720224 */ /* 0x010fca00078e007a */
[----:B------:R2:W3:Y:S01]  /*6fe0*/  @P0 LDG.E.U16 R11, desc[UR60][R114.64] ;  /* 0x0000003c720b0981 */ /* 0x0004e2000c1e1500 */
[----:B------:R-:W-:-:S03]  /*6ff0*/  PRMT R15, RZ, 0x7610, R15 ;  /* 0x00007610ff0f7816 */ /* 0x000fc6000000000f */
[----:B-----5:R-:W-:Y:S04]  /*7000*/  STL [R1+0x9b0], R20 ;  /* 0x0009b01401007387 */ /* 0x020fe80000100800 */
[----:B------:R-:W4:Y:S04]  /*7010*/  LDL R116, [R1+0x6dc] ;  /* 0x0006dc0001747983 */ /* 0x000f280000100800 */
[----:B------:R-:W5:Y:S04]  /*7020*/  LDL R112, [R1+0x6e0] ;  /* 0x0006e00001707983 */ /* 0x000f680000100800 */
[----:B------:R-:W-:Y:S04]  /*7030*/  STL [R1+0x9b4], R107 ;  /* 0x0009b46b01007387 */ /* 0x000fe80000100800 */
[----:B------:R-:W5:Y:S04]  /*7040*/  LDL R120, [R1+0x6d4] ;  /* 0x0006d40001787983 */ /* 0x000f680000100800 */
[----:B------:R-:W5:Y:S04]  /*7050*/  LDL R118, [R1+0x6d8] ;  /* 0x0006d80001767983 */ /* 0x000f680000100800 */
[----:B------:R-:W-:Y:S04]  /*7060*/  STL [R1+0xe8], R142 ;  /* 0x0000e88e01007387 */ /* 0x000fe80000100800 */
[----:B------:R-:W-:Y:S04]  /*7070*/  STL [R1+0x9b8], R16 ;  /* 0x0009b81001007387 */ /* 0x000fe80000100800 */
[----:B------:R-:W5:Y:S04]  /*7080*/  LDL R127, [R1+0x6cc] ;  /* 0x0006cc00017f7983 */ /* 0x000f680000100800 */
[----:B------:R-:W5:Y:S01]  /*7090*/  LDL R122, [R1+0x6d0] ;  /* 0x0006d000017a7983 */ /* 0x000f620000100800 */
[----:B--2---:R-:W-:Y:S01]  /*70a0*/  @P0 IMAD.MOV.U32 R115, RZ, RZ, R126 ;  /* 0x000000ffff730224 */ /* 0x004fe200078e007e */
[----:B------:R-:W-:-:S05]  /*70b0*/  @P0 MOV R114, R123 ;  /* 0x0000007b00720202 */ /* 0x000fca0000000f00 */
[----:B------:R4:W2:Y:S04]  /*70c0*/  @P0 LDG.E.U16 R15, desc[UR60][R114.64] ;  /* 0x0000003c720f0981 */ /* 0x0008a8000c1e1500 */
[----:B---3--:R-:W-:Y:S04]  /*70d0*/  STL [R1+0x9bc], R11 ;  /* 0x0009bc0b01007387 */ /* 0x008fe80000100800 */
[----:B------:R-:W3:Y:S04]  /*70e0*/  LDL R126, [R1+0x6c4] ;  /* 0x0006c400017e7983 */ /* 0x000ee80000100800 */
[----:B------:R-:W3:Y:S01]  /*70f0*/  LDL R123, [R1+0x6c8] ;  /* 0x0006c800017b7983 */ /* 0x000ee20000100800 */
[----:B------:R-:W-:Y:S01]  /*7100*/  ISETP.GT.AND P1, PT, R113, 0xf, PT ;  /* 0x0000000f7100780c */ /* 0x000fe20003f24270 */
[----:B----4-:R-:W-:Y:S01]  /*7110*/  @P0 IMAD.MOV.U32 R115, RZ, RZ, R116 ;  /* 0x000000ffff730224 */ /* 0x010fe200078e0074 */
[----:B------:R-:W-:Y:S01]  /*7120*/  PRMT R10, RZ, 0x7610, R10 ;  /* 0x00007610ff0a7816 */ /* 0x000fe2000000000a */
[----:B-----5:R-:W-:Y:S01]  /*7130*/  @P0 IMAD.MOV.U32 R114, RZ, RZ, R112 ;  /* 0x000000ffff720224 */ /* 0x020fe200078e0070 */
[----:B------:R-:W-:-:S04]  /*7140*/  PRMT R156, RZ, 0x7610, R156 ;  /* 0x00007610ff9c7816 */ /* 0x000fc8000000009c */
[----:B------:R0:W4:Y:S01]  /*7150*/  @P0 LDG.E.U16 R10, desc[UR60][R114.64] ;  /* 0x0000003c720a0981 */ /* 0x000122000c1e1500 */
[----:B------:R-:W-:-:S04]  /*7160*/  PRMT R157, RZ, 0x7610, R157 ;  /* 0x00007610ff9d7816 */ /* 0x000fc8000000009d */
[----:B0-----:R-:W-:Y:S02]  /*7170*/  @P1 IMAD.MOV.U32 R115, RZ, RZ, R120 ;  /* 0x000000ffff731224 */ /* 0x001fe400078e0078 */
[----:B------:R-:W-:-:S05]  /*7180*/  @P1 IMAD.MOV.U32 R114, RZ, RZ, R118 ;  /* 0x000000ffff721224 */ /* 0x000fca00078e0076 */
[----:B------:R0:W5:Y:S02]  /*7190*/  @P1 LDG.E.U16 R156, desc[UR60][R114.64] ;  /* 0x0000003c729c1981 */ /* 0x000164000c1e1500 */
[----:B0-----:R-:W-:Y:S01]  /*71a0*/  @P1 MOV R115, R127 ;  /* 0x0000007f00731202 */ /* 0x001fe20000000f00 */
[----:B------:R-:W-:-:S05]  /*71b0*/  @P1 IMAD.MOV.U32 R114, RZ, RZ, R122 ;  /* 0x000000ffff721224 */ /* 0x000fca00078e007a */
[----:B------:R3:W5:Y:S01]  /*71c0*/  @P1 LDG.E.U16 R157, desc[UR60][R114.64] ;  /* 0x0000003c729d1981 */ /* 0x000762000c1e1500 */
[----:B------:R-:W-:-:S03]  /*71d0*/  PRMT R154, RZ, 0x7610, R154 ;  /* 0x00007610ff9a7816 */ /* 0x000fc6000000009a */
[----:B--2---:R-:W-:Y:S04]  /*71e0*/  STL [R1+0x9c4], R15 ;  /* 0x0009c40f01007387 */ /* 0x004fe80000100800 */
[----:B------:R-:W2:Y:S04]  /*71f0*/  LDL R116, [R1+0x6bc] ;  /* 0x0006bc0001747983 */ /* 0x000ea80000100800 */
[----:B------:R-:W2:Y:S01]  /*7200*/  LDL R112, [R1+0x6c0] ;  /* 0x0006c00001707983 */ /* 0x000ea20000100800 */
[----:B---3--:R-:W-:Y:S02]  /*7210*/  @P1 IMAD.MOV.U32 R115, RZ, RZ, R126 ;  /* 0x000000ffff731224 */ /* 0x008fe400078e007e */
[----:B------:R-:W-:-:S05]  /*7220*/  @P1 IMAD.MOV.U32 R114, RZ, RZ, R123 ;  /* 0x000000ffff721224 */ /* 0x000fca00078e007b */
[----:B------:R2:W3:Y:S01]  /*7230*/  @P1 LDG.E.U16 R154, desc[UR60][R114.64] ;  /* 0x0000003c729a1981 */ /* 0x0004e2000c1e1500 */
[----:B------:R-:W-:-:S03]  /*7240*/  PRMT R155, RZ, 0x7610, R155 ;  /* 0x00007610ff9b7816 */ /* 0x000fc6000000009b */
[----:B----4-:R-:W-:Y:S04]  /*7250*/  STL [R1+0x9c8], R10 ;  /* 0x0009c80a01007387 */ /* 0x010fe80000100800 */
[----:B------:R-:W4:Y:S04]  /*7260*/  LDL R120, [R1+0x6b4] ;  /* 0x0006b40001787983 */ /* 0x000f280000100800 */
[----:B------:R-:W4:Y:S04]  /*7270*/  LDL R118, [R1+0x6b8] ;  /* 0x0006b80001767983 */ /* 0x000f280000100800 */
[----:B-----5:R-:W-:Y:S04]  /*7280*/  STL [R1+0x940], R156 ;  /* 0x0009409c01007387 */ /* 0x020fe80000100800 */
[----:B------:R-:W5:Y:S04]  /*7290*/  LDL R122, [R1+0x6b0] ;  /* 0x0006b000017a7983 */ /* 0x000f680000100800 */
[----:B------:R-:W-:Y:S04]  /*72a0*/  STL [R1+0x944], R157 ;  /* 0x0009449d01007387 */ /* 0x000fe80000100800 */
[----:B------:R-:W5:Y:S01]  /*72b0*/  LDL R126, [R1+0x6ac] ;  /* 0x0006ac00017e7983 */ /* 0x000f620000100800 */
[----:B--2---:R-:W-:-:S02]  /*72c0*/  @P1 IMAD.MOV.U32 R115, RZ, RZ, R116 ;  /* 0x000000ffff731224 */ /* 0x004fc400078e0074 */
[----:B------:R-:W-:-:S05]  /*72d0*/  @P1 IMAD.MOV.U32 R114, RZ, RZ, R112 ;  /* 0x000000ffff721224 */ /* 0x000fca00078e0070 */
[----:B------:R4:W2:Y:S04]  /*72e0*/  @P1 LDG.E.U16 R155, desc[UR60][R114.64] ;  /* 0x0000003c729b1981 */ /* 0x0008a8000c1e1500 */
[----:B---3--:R-:W-:Y:S04]  /*72f0*/  STL [R1+0x948], R154 ;  /* 0x0009489a01007387 */ /* 0x008fe80000100800 */
[----:B------:R-:W3:Y:S04]  /*7300*/  LDL R127, [R1+0x6a4] ;  /* 0x0006a400017f7983 */ /* 0x000ee80000100800 */
[----:B------:R-:W3:Y:S04]  /*7310*/  LDL R123, [R1+0x6a8] ;  /* 0x0006a800017b7983 */ /* 0x000ee80000100800 */
[----:B------:R-:W3:Y:S04]  /*7320*/  LDL R116, [R1+0x69c] ;  /* 0x00069c0001747983 */ /* 0x000ee80000100800 */
[----:B------:R-:W3:Y:S01]  /*7330*/  LDL R112, [R1+0x6a0] ;  /* 0x0006a00001707983 */ /* 0x000ee20000100800 */
[----:B------:R-:W-:-:S02]  /*7340*/  ISETP.GT.AND P0, PT, R113, 0x10, PT ;  /* 0x000000107100780c */ /* 0x000fc40003f04270 */
[----:B------:R-:W-:-:S11]  /*7350*/  PRMT R141, RZ, 0x7610, R141 ;  /* 0x00007610ff8d7816 */ /* 0x000fd6000000008d */
[----:B----4-:R-:W-:Y:S02]  /*7360*/  @P0 IMAD.MOV.U32 R114, RZ, RZ, R118 ;  /* 0x000000ffff720224 */ /* 0x010fe400078e0076 */
[----:B------:R-:W-:-:S05]  /*7370*/  @P0 IMAD.MOV.U32 R115, RZ, RZ, R120 ;  /* 0x000000ffff730224 */ /* 0x000fca00078e0078 */
[----:B------:R5:W4:Y:S01]  /*7380*/  @P0 LDG.E.U16 R141, desc[UR60][R114.64] ;  /* 0x0000003c728d0981 */ /* 0x000b22000c1e1500 */
[----:B------:R-:W-:Y:S02]  /*7390*/  PRMT R140, RZ, 0x7610, R140 ;  /* 0x00007610ff8c7816 */ /* 0x000fe4000000008c */
[----:B-----5:R-:W-:Y:S01]  /*73a0*/  @P0 MOV R114, R122 ;  /* 0x0000007a00720202 */ /* 0x020fe20000000f00 */
[----:B------:R-:W-:Y:S01]  /*73b0*/  @P0 IMAD.MOV.U32 R115, RZ, RZ, R126 ;  /* 0x000000ffff730224 */ /* 0x000fe200078e007e */
[----:B------:R-:W-:-:S04]  /*73c0*/  PRMT R139, RZ, 0x7610, R139 ;  /* 0x00007610ff8b7816 */ /* 0x000fc8000000008b */
[----:B------:R3:W5:Y:S04]  /*73d0*/  @P0 LDG.E.U16 R140, desc[UR60][R114.64] ;  /* 0x0000003c728c0981 */ /* 0x000768000c1e1500 */
[----:B--2---:R-:W-:Y:S04]  /*73e0*/  STL [R1+0x94c], R155 ;  /* 0x00094c9b01007387 */ /* 0x004fe80000100800 */
[----:B------:R-:W2:Y:S04]  /*73f0*/  LDL R120, [R1+0x694] ;  /* 0x0006940001787983 */ /* 0x000ea80000100800 */
[----:B------:R-:W4:Y:S04]  /*7400*/  LDL R118, [R1+0x698] ;  /* 0x0006980001767983 */ /* 0x000f280000100800 */
[----:B------:R-:W5:Y:S04]  /*7410*/  LDL R126, [R1+0x68c] ;  /* 0x00068c00017e7983 */ /* 0x000f680000100800 */
[----:B------:R-:W5:Y:S01]  /*7420*/  LDL R122, [R1+0x690] ;  /* 0x00069000017a7983 */ /* 0x000f620000100800 */
[----:B---3--:R-:W-:-:S02]  /*7430*/  @P0 IMAD.MOV.U32 R114, RZ, RZ, R123 ;  /* 0x000000ffff720224 */ /* 0x008fc400078e007b */
[----:B------:R-:W-:Y:S01]  /*7440*/  @P0 IMAD.MOV.U32 R115, RZ, RZ, R127 ;  /* 0x000000ffff730224 */ /* 0x000fe200078e007f */
[----:B------:R-:W3:Y:S04]  /*7450*/  LDL R123, [R1+0x688] ;  /* 0x00068800017b7983 */ /* 0x000ee80000100800 */
[----:B------:R-:W3:Y:S04]  /*7460*/  LDL R127, [R1+0x684] ;  /* 0x00068400017f7983 */ /* 0x000ee80000100800 */
[----:B------:R0:W3:Y:S02]  /*7470*/  @P0 LDG.E.U16 R139, desc[UR60][R114.64] ;  /* 0x0000003c728b0981 */ /* 0x0000e4000c1e1500 */
[----:B0-----:R-:W-:-:S02]  /*7480*/  @P0 IMAD.MOV.U32 R114, RZ, RZ, R112 ;  /* 0x000000ffff720224 */ /* 0x001fc400078e0070 */
[----:B------:R-:W-:Y:S01]  /*7490*/  @P0 IMAD.MOV.U32 R115, RZ, RZ, R116 ;  /* 0x000000ffff730224 */ /* 0x000fe200078e0074 */
[----:B------:R-:W3:Y:S04]  /*74a0*/  LDL R112, [R1+0x680] ;  /* 0x0006800001707983 */ /* 0x000ee80000100800 */
[----:B------:R-:W3:Y:S01]  /*74b0*/  LDL R116, [R1+0x67c] ;  /* 0x00067c0001747983 */ /* 0x000ee20000100800 */
[----:B------:R-:W-:Y:S02]  /*74c0*/  ISETP.GT.AND P1, PT, R113, 0x11, PT ;  /* 0x000000117100780c */ /* 0x000fe40003f24270 */
[----:B------:R-:W-:Y:S02]  /*74d0*/  PRMT R138, RZ, 0x7610, R138 ;  /* 0x00007610ff8a7816 */ /* 0x000fe4000000008a */
[----:B------:R-:W-:-:S04]  /*74e0*/  PRMT R137, RZ, 0x7610, R137 ;  /* 0x00007610ff897816 */ /* 0x000fc80000000089 */
[----:B------:R2:W3:Y:S01]  /*74f0*/  @P0 LDG.E.U16 R138, desc[UR60][R114.64] ;  /* 0x0000003c728a0981 */ /* 0x0004e2000c1e1500 */
[----:B------:R-:W-:Y:S02]  /*7500*/  PRMT R136, RZ, 0x7610, R136 ;  /* 0x00007610ff887816 */ /* 0x000fe40000000088 */
[----:B------:R-:W-:Y:S02]  /*7510*/  PRMT R135, RZ, 0x7610, R135 ;  /* 0x00007610ff877816 */ /* 0x000fe40000000087 */
[----:B--2---:R-:W-:Y:S02]  /*7520*/  @P1 MOV R115, R120 ;  /* 0x0000007800731202 */ /* 0x004fe40000000f00 */
[----:B------:R-:W2:Y:S01]  /*7530*/  LDL R120, [R1+0x674] ;  /* 0x0006740001787983 */ /* 0x000ea20000100800 */
[----:B----4-:R-:W-:-:S03]  /*7540*/  @P1 IMAD.MOV.U32 R114, RZ, RZ, R118 ;  /* 0x000000ffff721224 */ /* 0x010fc600078e0076 */
[----:B------:R-:W4:Y:S04]  /*7550*/  LDL R118, [R1+0x678] ;  /* 0x0006780001767983 */ /* 0x000f280000100800 */
[----:B------:R5:W4:Y:S02]  /*7560*/  @P1 LDG.E.U16 R137, desc[UR60][R114.64] ;  /* 0x0000003c72891981 */ /* 0x000b24000c1e1500 */
[----:B-----5:R-:W-:Y:S02]  /*7570*/  @P1 IMAD.MOV.U32 R114, RZ, RZ, R122 ;  /* 0x000000ffff721224 */ /* 0x020fe400078e007a */
[----:B------:R-:W-:Y:S01]  /*7580*/  @P1 IMAD.MOV.U32 R115, RZ, RZ, R126 ;  /* 0x000000ffff731224 */ /* 0x000fe200078e007e */
[----:B------:R-:W5:Y:S04]  /*7590*/  LDL R122, [R1+0x670] ;  /* 0x00067000017a7983 */ /* 0x000f680000100800 */
[----:B------:R-:W5:Y:S04]  /*75a0*/  LDL R126, [R1+0x66c] ;  /* 0x00066c00017e7983 */ /* 0x000f680000100800 */
[----:B------:R3:W5:Y:S02]  /*75b0*/  @P1 LDG.E.U16 R136, desc[UR60][R114.64] ;  /* 0x0000003c72881981 */ /* 0x000764000c1e1500 */
[----:B---3--:R-:W-:-:S02]  /*75c0*/  @P1 IMAD.MOV.U32 R114, RZ, RZ, R123 ;  /* 0x000000ffff721224 */ /* 0x008fc400078e007b */
[----:B------:R-:W-:Y:S01]  /*75d0*/  @P1 IMAD.MOV.U32 R115, RZ, RZ, R127 ;  /* 0x000000ffff731224 */ /* 0x000fe200078e007f */
[----:B------:R-:W3:Y:S04]  /*75e0*/  LDL R123, [R1+0x668] ;  /* 0x00066800017b7983 */ /* 0x000ee80000100800 */
[----:B------:R-:W3:Y:S04]  /*75f0*/  LDL R127, [R1+0x664] ;  /* 0x00066400017f7983 */ /* 0x000ee80000100800 */
[----:B------:R0:W3:Y:S04]  /*7600*/  @P1 LDG.E.U16 R135, desc[UR60][R114.64] ;  /* 0x0000003c72871981 */ /* 0x0000e8000c1e1500 */
[----:B------:R-:W-:Y:S01]  /*7610*/  STL [R1+0x3c], R141 ;  /* 0x00003c8d01007387 */ /* 0x000fe20000100800 */
        /* <DEDUP_REMOVED lines=10> */
[----:B------:R-:W-:Y:S01]  /*76c0*/  PRMT R121, RZ, 0x7610, R121 ;  /* 0x00007610ff797816 */ /* 0x000fe20000000079 */
[----:B------:R-:W-:Y:S01]  /*76d0*/  STL [R1+0x38], R140 ;  /* 0x0000388c01007387 */ /* 0x000fe20000100800 */
[----:B--2---:R-:W-:-:S03]  /*76e0*/  @P0 IMAD.MOV.U32 R115, RZ, RZ, R120 ;  /* 0x000000ffff730224 */ /* 0x004fc600078e0078 */
[----:B------:R-:W2:Y:S01]  /*76f0*/  LDL R120, [R1+0x654] ;  /* 0x0006540001787983 */ /* 0x000ea20000100800 */
[----:B----4-:R-:W-:-:S03]  /*7700*/  @P0 MOV R114, R118 ;  /* 0x0000007600720202 */ /* 0x010fc60000000f00 */
[----:B------:R-:W4:Y:S04]  /*7710*/  LDL R118, [R1+0x658] ;  /* 0x0006580001767983 */ /* 0x000f280000100800 */
[----:B------:R5:W2:Y:S02]  /*7720*/  @P0 LDG.E.U16 R131, desc[UR60][R114.64] ;  /* 0x0000003c72830981 */ /* 0x000aa4000c1e1500 */
[----:B-----5:R-:W-:Y:S02]  /*7730*/  @P0 IMAD.MOV.U32 R114, RZ, RZ, R122 ;  /* 0x000000ffff720224 */ /* 0x020fe400078e007a */
[----:B------:R-:W-:-:S05]  /*7740*/  @P0 IMAD.MOV.U32 R115, RZ, RZ, R126 ;  /* 0x000000ffff730224 */ /* 0x000fca00078e007e */
[----:B------:R3:W5:Y:S02]  /*7750*/  @P0 LDG.E.U16 R130, desc[UR60][R114.64] ;  /* 0x0000003c72820981 */ /* 0x000764000c1e1500 */
[----:B---3--:R-:W-:Y:S02]  /*7760*/  @P0 IMAD.MOV.U32 R114, RZ, RZ, R123 ;  /* 0x000000ffff720224 */ /* 0x008fe400078e007b */
[----:B------:R-:W-:-:S05]  /*7770*/  @P0 IMAD.MOV.U32 R115, RZ, RZ, R127 ;  /* 0x000000ffff730224 */ /* 0x000fca00078e007f */
[----:B------:R0:W3:Y:S02]  /*7780*/  @P0 LDG.E.U16 R124, desc[UR60][R114.64] ;  /* 0x0000003c727c0981 */ /* 0x0000e4000c1e1500 */
[----:B0-----:R-:W-:Y:S01]  /*7790*/  @P0 IMAD.MOV.U32 R114, RZ, RZ, R112 ;  /* 0x000000ffff720224 */ /* 0x001fe200078e0070 */
[----:B------:R-:W-:-:S05]  /*77a0*/  @P0 MOV R115, R116 ;  /* 0x0000007400730202 */ /* 0x000fca0000000f00 */
[----:B------:R0:W3:Y:S04]  /*77b0*/  @P0 LDG.E.U16 R121, desc[UR60][R114.64] ;  /* 0x0000003c72790981 */ /* 0x0000e8000c1e1500 */
[----:B------:R-:W-:Y:S04]  /*77c0*/  STL [R1+0x34], R139 ;  /* 0x0000348b01007387 */ /* 0x000fe80000100800 */
[----:B------:R-:W3:Y:S04]  /*77d0*/  LDL R126, [R1+0x64c] ;  /* 0x00064c00017e7983 */ /* 0x000ee80000100800 */
[----:B------:R-:W3:Y:S04]  /*77e0*/  LDL R122, [R1+0x650] ;  /* 0x00065000017a7983 */ /* 0x000ee80000100800 */
[----:B------:R-:W-:Y:S01]  /*77f0*/  STL [R1+0x30], R138 ;  /* 0x0000308a01007387 */ /* 0x000fe20000100800 */
[----:B------:R-:W-:-:S02]  /*7800*/  ISETP.GT.AND P1, PT, R113, 0x13, PT ;  /* 0x000000137100780c */ /* 0x000fc40003f24270 */
[----:B------:R-:W-:Y:S01]  /*7810*/  PRMT R133, RZ, 0x7610, R133 ;  /* 0x00007610ff857816 */ /* 0x000fe20000000085 */
[----:B--2---:R1:W-:Y:S04]  /*7820*/  STL [R1+0x1c], R131 ;  /* 0x00001c8301007387 */ /* 0x0043e80000100800 */
[----:B-1----:R-:W2:Y:S04]  /*7830*/  LDL R131, [R1+0x644] ;  /* 0x0006440001837983 */ /* 0x002ea80000100800 */
[----:B-----5:R1:W-:Y:S04]  /*7840*/  STL [R1+0x18], R130 ;  /* 0x0000188201007387 */ /* 0x0203e80000100800 */
[----:B------:R-:W-:Y:S04]  /*7850*/  STL [R1+0x2c], R137 ;  /* 0x00002c8901007387 */ /* 0x000fe80000100800 */
[----:B------:R-:W5:Y:S04]  /*7860*/  LDL R127, [R1+0x63c] ;  /* 0x00063c00017f7983 */ /* 0x000f680000100800 */
[----:B-1----:R-:W5:Y:S04]  /*7870*/  LDL R130, [R1+0x648] ;  /* 0x0006480001827983 */ /* 0x002f680000100800 */
[----:B------:R-:W5:Y:S04]  /*7880*/  LDL R123, [R1+0x640] ;  /* 0x00064000017b7983 */ /* 0x000f680000100800 */
[----:B------:R-:W-:Y:S04]  /*7890*/  STL [R1+0x28], R136 ;  /* 0x0000288801007387 */ /* 0x000fe80000100800 */
[----:B------:R-:W5:Y:S04]  /*78a0*/  LDL R116, [R1+0x634] ;  /* 0x0006340001747983 */ /* 0x000f680000100800 */
[----:B------:R-:W5:Y:S01]  /*78b0*/  LDL R112, [R1+0x638] ;  /* 0x0006380001707983 */ /* 0x000f620000100800 */
[----:B0-----:R-:W-:-:S03]  /*78c0*/  @P1 IMAD.MOV.U32 R115, RZ, RZ, R120 ;  /* 0x000000ffff731224 */ /* 0x001fc600078e0078 */
[----:B------:R-:W-:Y:S01]  /*78d0*/  STL [R1+0x24], R135 ;  /* 0x0000248701007387 */ /* 0x000fe20000100800 */
[----:B----4-:R-:W-:-:S05]  /*78e0*/  @P1 IMAD.MOV.U32 R114, RZ, RZ, R118 ;  /* 0x000000ffff721224 */ /* 0x010fca00078e0076 */
[----:B------:R0:W4:Y:S04]  /*78f0*/  @P1 LDG.E.U16 R133, desc[UR60][R114.64] ;  /* 0x0000003c72851981 */ /* 0x000128000c1e1500 */
[----:B---3--:R1:W-:Y:S04]  /*7900*/  STL [R1+0x10], R121 ;  /* 0x0000107901007387 */ /* 0x0083e80000100800 */
[----:B------:R-:W3:Y:S04]  /*7910*/  LDL R120, [R1+0x630] ;  /* 0x0006300001787983 */ /* 0x000ee80000100800 */
[----:B-1----:R-:W4:Y:S04]  /*7920*/  LDL R121, [R1+0x62c] ;  /* 0x00062c0001797983 */ /* 0x002f280000100800 */
[----:B------:R-:W-:Y:S04]  /*7930*/  STL [R1+0x20], R134 ;  /* 0x0000208601007387 */ /* 0x000fe80000100800 */
[----:B------:R1:W-:Y:S04]  /*7940*/  STL [R1+0x14], R124 ;  /* 0x0000147c01007387 */ /* 0x0003e80000100800 */
[----:B------:R-:W4:Y:S04]  /*7950*/  LDL R118, [R1+0x628] ;  /* 0x0006280001767983 */ /* 0x000f280000100800 */
[----:B-1----:R-:W4:Y:S01]  /*7960*/  LDL R124, [R1+0x624] ;  /* 0x00062400017c7983 */ /* 0x002f220000100800 */
[----:B0-----:R-:W-:-:S02]  /*7970*/  @P1 IMAD.MOV.U32 R114, RZ, RZ, R122 ;  /* 0x000000ffff721224 */ /* 0x001fc400078e007a */
[----:B------:R-:W-:Y:S01]  /*7980*/  @P1 IMAD.MOV.U32 R115, RZ, RZ, R126 ;  /* 0x000000ffff731224 */ /* 0x000fe200078e007e */
[----:B------:R-:W4:Y:S04]  /*7990*/  LDL R122, [R1+0x620] ;  /* 0x00062000017a7983 */ /* 0x000f280000100800 */
[----:B------:R-:W4:Y:S01]  /*79a0*/  LDL R126, [R1+0x61c] ;  /* 0x00061c00017e7983 */ /* 0x000f220000100800 */
[----:B------:R-:W-:Y:S02]  /*79b0*/  PRMT R132, RZ, 0x7610, R132 ;  /* 0x00007610ff847816 */ /* 0x000fe40000000084 */
[----:B------:R-:W-:Y:S02]  /*79c0*/  ISETP.GT.AND P0, PT, R113, 0x14, PT ;  /* 0x000000147100780c */ /* 0x000fe40003f04270 */
[----:B------:R-:W-:-:S02]  /*79d0*/  PRMT R129, RZ, 0x7610, R129 ;  /* 0x00007610ff817816 */ /* 0x000fc40000000081 */
[----:B------:R2:W4:Y:S01]  /*79e0*/  @P1 LDG.E.U16 R132, desc[UR60][R114.64] ;  /* 0x0000003c72841981 */ /* 0x000522000c1e1500 */
[----:B------:R-:W-:Y:S02]  /*79f0*/  PRMT R128, RZ, 0x7610, R128 ;  /* 0x00007610ff807816 */ /* 0x000fe40000000080 */
[----:B------:R-:W-:Y:S02]  /*7a00*/  PRMT R11, RZ, 0x7610, R11 ;  /* 0x00007610ff0b7816 */ /* 0x000fe4000000000b */
[----:B------:R-:W-:Y:S02]  /*7a10*/  PRMT R16, RZ, 0x7610, R16 ;  /* 0x00007610ff107816 */ /* 0x000fe40000000010 */
[----:B------:R-:W-:Y:S02]  /*7a20*/  PRMT R107, RZ, 0x7610, R107 ;  /* 0x00007610ff6b7816 */ /* 0x000fe4000000006b */
[----:B------:R-:W-:Y:S01]  /*7a30*/  PRMT R20, RZ, 0x7610, R20 ;  /* 0x00007610ff147816 */ /* 0x000fe20000000014 */
[----:B--2---:R-:W-:-:S02]  /*7a40*/  @P1 IMAD.MOV.U32 R115, RZ, RZ, R131 ;  /* 0x000000ffff731224 */ /* 0x004fc400078e0083 */
[----:B-----5:R-:W-:-:S05]  /*7a50*/  @P1 IMAD.MOV.U32 R114, RZ, RZ, R130 ;  /* 0x000000ffff721224 */ /* 0x020fca00078e0082 */
[----:B------:R0:W2:Y:S02]  /*7a60*/  @P1 LDG.E.U16 R129, desc[UR60][R114.64] ;  /* 0x0000003c72811981 */ /* 0x0000a4000c1e1500 */
[----:B0-----:R-:W-:Y:S01]  /*7a70*/  @P1 MOV R114, R123 ;  /* 0x0000007b00721202 */ /* 0x001fe20000000f00 */
[----:B------:R-:W-:Y:S01]  /*7a80*/  @P1 IMAD.MOV.U32 R115, RZ, RZ, R127 ;  /* 0x000000ffff731224 */ /* 0x000fe200078e007f */
[----:B------:R-:W5:Y:S04]  /*7a90*/  LDL R123, [R1+0x618] ;  /* 0x00061800017b7983 */ /* 0x000f680000100800 */
[----:B------:R0:W2:Y:S04]  /*7aa0*/  @P1 LDG.E.U16 R128, desc[UR60][R114.64] ;  /* 0x0000003c72801981 */ /* 0x0000a8000c1e1500 */
[----:B------:R-:W2:Y:S01]  /*7ab0*/  LDL R127, [R1+0x614] ;  /* 0x00061400017f7983 */ /* 0x000ea20000100800 */
[----:B0-----:R-:W-:-:S02]  /*7ac0*/  @P0 IMAD.MOV.U32 R114, RZ, RZ, R112 ;  /* 0x000000ffff720224 */ /* 0x001fc400078e0070 */
[----:B------:R-:W-:Y:S01]  /*7ad0*/  @P0 IMAD.MOV.U32 R115, RZ, RZ, R116 ;  /* 0x000000ffff730224 */ /* 0x000fe200078e0074 */
[----:B------:R-:W2:Y:S04]  /*7ae0*/  LDL R112, [R1+0x610] ;  /* 0x0006100001707983 */ /* 0x000ea80000100800 */
[----:B------:R3:W2:Y:S04]  /*7af0*/  @P0 LDG.E.U16 R11, desc[UR60][R114.64] ;  /* 0x0000003c720b0981 */ /* 0x0006a8000c1e1500 */
[----:B------:R-:W2:Y:S01]  /*7b00*/  LDL R116, [R1+0x60c] ;  /* 0x00060c0001747983 */ /* 0x000ea20000100800 */
[----:B---3--:R-:W-:-:S02]  /*7b10*/  @P0 IMAD.MOV.U32 R114, RZ, RZ, R120 ;  /* 0x000000ffff720224 */ /* 0x008fc400078e0078 */
[----:B----4-:R-:W-:-:S05]  /*7b20*/  @P0 IMAD.MOV.U32 R115, RZ, RZ, R121 ;  /* 0x000000ffff730224 */ /* 0x010fca00078e0079 */
[----:B------:R0:W3:Y:S02]  /*7b30*/  @P0 LDG.E.U16 R16, desc[UR60][R114.64] ;  /* 0x0000003c72100981 */ /* 0x0000e4000c1e1500 */
[----:B0-----:R-:W-:Y:S01]  /*7b40*/  @P0 IMAD.MOV.U32 R114, RZ, RZ, R118 ;  /* 0x000000ffff720224 */ /* 0x001fe200078e0076 */
[----:B------:R-:W-:-:S05]  /*7b50*/  @P0 MOV R115, R124 ;  /* 0x0000007c00730202 */ /* 0x000fca0000000f00 */
[----:B------:R0:W4:Y:S02]  /*7b60*/  @P0 LDG.E.U16 R107, desc[UR60][R114.64] ;  /* 0x0000003c726b0981 */ /* 0x000124000c1e1500 */
[----:B0-----:R-:W-:Y:S02]  /*7b70*/  @P0 IMAD.MOV.U32 R114, RZ, RZ, R122 ;  /* 0x000000ffff720224 */ /* 0x001fe400078e007a */
[----:B------:R-:W-:-:S05]  /*7b80*/  @P0 IMAD.MOV.U32 R115, RZ, RZ, R126 ;  /* 0x000000ffff730224 */ /* 0x000fca00078e007e */
[----:B------:R5:W4:Y:S01]  /*7b90*/  @P0 LDG.E.U16 R20, desc[UR60][R114.64] ;  /* 0x0000003c72140981 */ /* 0x000b22000c1e1500 */
[----:B------:R-:W-:Y:S02]  /*7ba0*/  ISETP.GT.AND P1, PT, R113, 0x15, PT ;  /* 0x000000157100780c */ /* 0x000fe40003f24270 */
[----:B------:R-:W-:Y:S02]  /*7bb0*/  PRMT R91, RZ, 0x7610, R91 ;  /* 0x00007610ff5b7816 */ /* 0x000fe4000000005b */
[----:B------:R-:W-:-:S09]  /*7bc0*/  PRMT R3, RZ, 0x7610, R3 ;  /* 0x00007610ff037816 */ /* 0x000fd20000000003 */
[----:B-----5:R-:W-:Y:S02]  /*7bd0*/  @P1 IMAD.MOV.U32 R114, RZ, RZ, R123 ;  /* 0x000000ffff721224 */ /* 0x020fe400078e007b */
[----:B--2---:R-:W-:-:S05]  /*7be0*/  @P1 IMAD.MOV.U32 R115, RZ, RZ, R127 ;  /* 0x000000ffff731224 */ /* 0x004fca00078e007f */
[----:B------:R0:W2:Y:S04]  /*7bf0*/  @P1 LDG.E.U16 R91, desc[UR60][R114.64] ;  /* 0x0000003c725b1981 */ /* 0x0000a8000c1e1500 */
[----:B------:R-:W-:Y:S04]  /*7c00*/  STL [R1+0x9cc], R11 ;  /* 0x0009cc0b01007387 */ /* 0x000fe80000100800 */
[----:B------:R-:W5:Y:S04]  /*7c10*/  LDL R121, [R1+0x604] ;  /* 0x0006040001797983 */ /* 0x000f680000100800 */
[----:B------:R-:W2:Y:S04]  /*7c20*/  LDL R120, [R1+0x608] ;  /* 0x0006080001787983 */ /* 0x000ea80000100800 */
[----:B---3--:R-:W-:Y:S04]  /*7c30*/  STL [R1+0x9d4], R16 ;  /* 0x0009d41001007387 */ /* 0x008fe80000100800 */
[----:B------:R-:W3:Y:S04]  /*7c40*/  LDL R124, [R1+0x5fc] ;  /* 0x0005fc00017c7983 */ /* 0x000ee80000100800 */
[----:B------:R-:W3:Y:S04]  /*7c50*/  LDL R118, [R1+0x600] ;  /* 0x0006000001767983 */ /* 0x000ee80000100800 */
[----:B------:R-:W-:Y:S04]  /*7c60*/  STL [R1+0xc], R133 ;  /* 0x00000c8501007387 */ /* 0x000fe80000100800 */
[----:B----4-:R-:W-:Y:S04]  /*7c70*/  STL [R1+0x9d8], R107 ;  /* 0x0009d86b01007387 */ /* 0x010fe80000100800 */
[----:B------:R1:W-:Y:S01]  /*7c80*/  STL [R1+0x4], R129 ;  /* 0x0000048101007387 */ /* 0x0003e20000100800 */
[----:B0-----:R-:W-:-:S02]  /*7c90*/  @P1 IMAD.MOV.U32 R114, RZ, RZ, R112 ;  /* 0x000000ffff721224 */ /* 0x001fc400078e0070 */
[----:B------:R-:W-:-:S05]  /*7ca0*/  @P1 IMAD.MOV.U32 R115, RZ, RZ, R116 ;  /* 0x000000ffff731224 */ /* 0x000fca00078e0074 */
[----:B------:R5:W4:Y:S04]  /*7cb0*/  @P1 LDG.E.U16 R3, desc[UR60][R114.64] ;  /* 0x0000003c72031981 */ /* 0x000b28000c1e1500 */
[----:B-1----:R-:W4:Y:S04]  /*7cc0*/  LDL R129, [R1+0x5f4] ;  /* 0x0005f40001817983 */ /* 0x002f280000100800 */
[----:B------:R-:W-:Y:S04]  /*7cd0*/  STL [R1+0x8], R132 ;  /* 0x0000088401007387 */ /* 0x000fe80000100800 */
[----:B------:R-:W4:Y:S04]  /*7ce0*/  LDL R122, [R1+0x5f8] ;  /* 0x0005f800017a7983 */ /* 0x000f280000100800 */
[----:B------:R0:W-:Y:S04]  /*7cf0*/  STL [R1], R128 ;  /* 0x0000008001007387 */ /* 0x0001e80000100800 */
[----:B------:R-:W4:Y:S04]  /*7d00*/  LDL R126, [R1+0x5f0] ;  /* 0x0005f000017e7983 */ /* 0x000f280000100800 */
[----:B0-----:R-:W4:Y:S04]  /*7d10*/  LDL R128, [R1+0x5ec] ;  /* 0x0005ec0001807983 */ /* 0x001f280000100800 */
[----:B------:R-:W-:Y:S04]  /*7d20*/  STL [R1+0x9dc], R20 ;  /* 0x0009dc1401007387 */ /* 0x000fe80000100800 */
[----:B------:R-:W4:Y:S04]  /*7d30*/  LDL R127, [R1+0x5e4] ;  /* 0x0005e400017f7983 */ /* 0x000f280000100800 */
[----:B------:R-:W4:Y:S01]  /*7d40*/  LDL R123, [R1+0x5e8] ;  /* 0x0005e800017b7983 */ /* 0x000f220000100800 */
[----:B------:R-:W-:-:S02]  /*7d50*/  ISETP.GT.AND P0, PT, R113, 0x16, PT ;  /* 0x000000167100780c */ /* 0x000fc40003f04270 */
[----:B------:R-:W-:Y:S02]  /*7d60*/  PRMT R90, RZ, 0x7610, R90 ;  /* 0x00007610ff5a7816 */ /* 0x000fe4000000005a */
[----:B------:R-:W-:Y:S02]  /*7d70*/  PRMT R2, RZ, 0x7610, R2 ;  /* 0x00007610ff027816 */ /* 0x000fe40000000002 */
[----:B------:R-:W-:Y:S02]  /*7d80*/  PRMT R117, RZ, 0x7610, R117 ;  /* 0x00007610ff757816 */ /* 0x000fe40000000075 */
[----:B------:R-:W-:Y:S02]  /*7d90*/  PRMT R125, RZ, 0x7610, R125 ;  /* 0x00007610ff7d7816 */ /* 0x000fe4000000007d */
[----:B------:R-:W-:Y:S01]  /*7da0*/  PRMT R119, RZ, 0x7610, R119 ;  /* 0x00007610ff777816 */ /* 0x000fe20000000077 */
[----:B-----5:R-:W-:Y:S01]  /*7db0*/  @P1 IMAD.MOV.U32 R115, RZ, RZ, R121 ;  /* 0x000000ffff731224 */ /* 0x020fe200078e0079 */
[----:B--2---:R-:W-:-:S05]  /*7dc0*/  @P1 MOV R114, R120 ;  /* 0x0000007800721202 */ /* 0x004fca0000000f00 */
[----:B------:R3:W2:Y:S02]  /*7dd0*/  @P1 LDG.E.U16 R90, desc[UR60][R114.64] ;  /* 0x0000003c725a1981 */ /* 0x0006a4000c1e1500 */
[----:B---3--:R-:W-:Y:S02]  /*7de0*/  @P1 IMAD.MOV.U32 R115, RZ, RZ, R124 ;  /* 0x000000ffff731224 */ /* 0x008fe400078e007c */
[----:B------:R-:W-:-:S05]  /*7df0*/  @P1 IMAD.MOV.U32 R114, RZ, RZ, R118 ;  /* 0x000000ffff721224 */ /* 0x000fca00078e0076 */
[----:B------:R4:W3:Y:S04]  /*7e00*/  @P1 LDG.E.U16 R2, desc[UR60][R114.64] ;  /* 0x0000003c72021981 */ /* 0x0008e8000c1e1500 */
[----:B------:R-:W-:Y:S04]  /*7e10*/  STL [R1+0x9e4], R91 ;  /* 0x0009e45b01007387 */ /* 0x000fe80000100800 */
[----:B------:R-:W5:Y:S04]  /*7e20*/  LDL R116, [R1+0x5dc] ;  /* 0x0005dc0001747983 */ /* 0x000f680000100800 */
[----:B------:R-:W5:Y:S01]  /*7e30*/  LDL R112, [R1+0x5e0] ;  /* 0x0005e00001707983 */ /* 0x000f620000100800 */
[----:B----4-:R-:W-:-:S02]  /*7e40*/  @P0 IMAD.MOV.U32 R115, RZ, RZ, R129 ;  /* 0x000000ffff730224 */ /* 0x010fc400078e0081 */
[----:B------:R-:W-:-:S05]  /*7e50*/  @P0 IMAD.MOV.U32 R114, RZ, RZ, R122 ;  /* 0x000000ffff720224 */ /* 0x000fca00078e007a */
[----:B------:R0:W4:Y:S04]  /*7e60*/  @P0 LDG.E.U16 R117, desc[UR60][R114.64] ;  /* 0x0000003c72750981 */ /* 0x000128000c1e1500 */
[----:B------:R-:W-:Y:S04]  /*7e70*/  STL [R1+0x9e8], R3 ;  /* 0x0009e80301007387 */ /* 0x000fe80000100800 */
[----:B------:R-:W4:Y:S01]  /*7e80*/  LDL R121, [R1+0x5d4] ;  /* 0x0005d40001797983 */ /* 0x000f220000100800 */
[----:B0-----:R-:W-:Y:S01]  /*7e90*/  @P0 IMAD.MOV.U32 R114, RZ, RZ, R126 ;  /* 0x000000ffff720224 */ /* 0x001fe200078e007e */
[----:B------:R-:W-:-:S02]  /*7ea0*/  @P0 MOV R115, R128 ;  /* 0x0000008000730202 */ /* 0x000fc40000000f00 */
[----:B------:R-:W4:Y:S04]  /*7eb0*/  LDL R120, [R1+0x5d8] ;  /* 0x0005d80001787983 */ /* 0x000f280000100800 */
[----:B------:R0:W4:Y:S02]  /*7ec0*/  @P0 LDG.E.U16 R125, desc[UR60][R114.64] ;  /* 0x0000003c727d0981 */ /* 0x000124000c1e1500 */
[----:B0-----:R-:W-:Y:S02]  /*7ed0*/  @P0 IMAD.MOV.U32 R114, RZ, RZ, R123 ;  /* 0x000000ffff720224 */ /* 0x001fe400078e007b */
[----:B------:R-:W-:-:S05]  /*7ee0*/  @P0 IMAD.MOV.U32 R115, RZ, RZ, R127 ;  /* 0x000000ffff730224 */ /* 0x000fca00078e007f */
[----:B------:R5:W4:Y:S01]  /*7ef0*/  @P0 LDG.E.U16 R119, desc[UR60][R114.64] ;  /* 0x0000003c72770981 */ /* 0x000b22000c1e1500 */
[----:B------:R-:W-:Y:S02]  /*7f00*/  ISETP.GT.AND P1, PT, R113, 0x17, PT ;  /* 0x000000177100780c */ /* 0x000fe40003f24270 */
[----:B------:R-:W-:Y:S02]  /*7f10*/  PRMT R155, RZ, 0x7610, R155 ;  /* 0x00007610ff9b7816 */ /* 0x000fe4000000009b */
[----:B------:R-:W-:Y:S01]  /*7f20*/  PRMT R160, RZ, 0x7610, R160 ;  /* 0x00007610ffa07816 */ /* 0x000fe200000000a0 */
[----:B--2---:R-:W-:Y:S04]  /*7f30*/  STL [R1+0x9ec], R90 ;  /* 0x0009ec5a01007387 */ /* 0x004fe80000100800 */
[----:B------:R-:W2:Y:S04]  /*7f40*/  LDL R124, [R1+0x5cc] ;  /* 0x0005cc00017c7983 */ /* 0x000ea80000100800 */
[----:B------:R-:W2:Y:S04]  /*7f50*/  LDL R118, [R1+0x5d0] ;  /* 0x0005d00001767983 */ /* 0x000ea80000100800 */
[----:B---3--:R-:W-:Y:S04]  /*7f60*/  STL [R1+0x9f4], R2 ;  /* 0x0009f40201007387 */ /* 0x008fe80000100800 */
[----:B------:R-:W3:Y:S01]  /*7f70*/  LDL R122, [R1+0x5c4] ;  /* 0x0005c400017a7983 */ /* 0x000ee20000100800 */
[----:B-----5:R-:W-:-:S02]  /*7f80*/  @P0 IMAD.MOV.U32 R115, RZ, RZ, R116 ;  /* 0x000000ffff730224 */ /* 0x020fc400078e0074 */
[----:B------:R-:W-:-:S05]  /*7f90*/  @P0 IMAD.MOV.U32 R114, RZ, RZ, R112 ;  /* 0x000000ffff720224 */ /* 0x000fca00078e0070 */
[----:B------:R0:W5:Y:S04]  /*7fa0*/  @P0 LDG.E.U16 R155, desc[UR60][R114.64] ;  /* 0x0000003c729b0981 */ /* 0x000168000c1e1500 */
[----:B----4-:R1:W-:Y:S04]  /*7fb0*/  STL [R1+0x88], R117 ;  /* 0x0000887501007387 */ /* 0x0103e80000100800 */
[----:B------:R-:W4:Y:S04]  /*7fc0*/  LDL R126, [R1+0x5bc] ;  /* 0x0005bc00017e7983 */ /* 0x000f280000100800 */
[----:B-1----:R-:W4:Y:S01]  /*7fd0*/  LDL R117, [R1+0x5c8] ;  /* 0x0005c80001757983 */ /* 0x002f220000100800 */
[----:B0-----:R-:W-:-:S02]  /*7fe0*/  @P1 IMAD.MOV.U32 R115, RZ, RZ, R121 ;  /* 0x000000ffff731224 */ /* 0x001fc400078e0079 */
[----:B------:R-:W-:Y:S01]  /*7ff0*/  @P1 IMAD.MOV.U32 R114, RZ, RZ, R120 ;  /* 0x000000ffff721224 */ /* 0x000fe200078e0078 */
[----:B------:R0:W-:Y:S04]  /*8000*/  STL [R1+0x80], R125 ;  /* 0x0000807d01007387 */ /* 0x0001e80000100800 */
[----:B------:R-:W4:Y:S04]  /*8010*/  LDL R123, [R1+0x5b4] ;  /* 0x0005b400017b7983 */ /* 0x000f280000100800 */
[----:B------:R2:W4:Y:S04]  /*8020*/  @P1 LDG.E.U16 R160, desc[UR60][R114.64] ;  /* 0x0000003c72a01981 */ /* 0x000528000c1e1500 */
[----:B0-----:R-:W4:Y:S04]  /*8030*/  LDL R125, [R1+0x5c0] ;  /* 0x0005c000017d7983 */ /* 0x001f280000100800 */
[----:B------:R0:W-:Y:S01]  /*8040*/  STL [R1+0x78], R119 ;  /* 0x0000787701007387 */ /* 0x0001e20000100800 */
[----:B------:R-:W-:-:S02]  /*8050*/  PRMT R161, RZ, 0x7610, R161 ;  /* 0x00007610ffa17816 */ /* 0x000fc400000000a1 */
[----:B------:R-:W-:Y:S01]  /*8060*/  ISETP.GT.AND P0, PT, R113, 0x18, PT ;  /* 0x000000187100780c */ /* 0x000fe20003f04270 */
[----:B------:R-:W4:Y:S01]  /*8070*/  LDL R116, [R1+0x5ac] ;  /* 0x0005ac0001747983 */ /* 0x000f220000100800 */
[----:B------:R-:W-:Y:S02]  /*8080*/  PRMT R158, RZ, 0x7610, R158 ;  /* 0x00007610ff9e7816 */ /* 0x000fe4000000009e */
[----:B------:R-:W-:Y:S01]  /*8090*/  PRMT R159, RZ, 0x7610, R159 ;  /* 0x00007610ff9f7816 */ /* 0x000fe2000000009f */
[----:B------:R-:W4:Y:S04]  /*80a0*/  LDL R112, [R1+0x5b0] ;  /* 0x0005b00001707983 */ /* 0x000f280000100800 */
[----:B0-----:R-:W4:Y:S01]  /*80b0*/  LDL R119, [R1+0x5b8] ;  /* 0x0005b80001777983 */ /* 0x001f220000100800 */
[----:B--2---:R-:W-:Y:S01]  /*80c0*/  @P1 IMAD.MOV.U32 R115, RZ, RZ, R124 ;  /* 0x000000ffff731224 */ /* 0x004fe200078e007c */
[----:B------:R-:W-:-:S05]  /*80d0*/  @P1 MOV R114, R118 ;  /* 0x0000007600721202 */ /* 0x000fca0000000f00 */
[----:B------:R3:W2:Y:S02]  /*80e0*/  @P1 LDG.E.U16 R161, desc[UR60][R114.64] ;  /* 0x0000003c72a11981 */ /* 0x0006a4000c1e1500 */
[----:B---3--:R-:W-:Y:S02]  /*80f0*/  @P1 IMAD.MOV.U32 R115, RZ, RZ, R122 ;  /* 0x000000ffff731224 */ /* 0x008fe400078e007a */
[----:B-----5:R-:W-:Y:S04]  /*8100*/  STL [R1+0x9f8], R155 ;  /* 0x0009f89b01007387 */ /* 0x020fe80000100800 */
[----:B------:R-:W3:Y:S04]  /*8110*/  LDL R121, [R1+0x5a4] ;  /* 0x0005a40001797983 */ /* 0x000ee80000100800 */
[----:B------:R-:W5:Y:S01]  /*8120*/  LDL R120, [R1+0x5a8] ;  /* 0x0005a80001787983 */ /* 0x000f620000100800 */
[----:B----4-:R-:W-:-:S05]  /*8130*/  @P1 IMAD.MOV.U32 R114, RZ, RZ, R117 ;  /* 0x000000ffff721224 */ /* 0x010fca00078e0075 */
[----:B------:R0:W4:Y:S02]  /*8140*/  @P1 LDG.E.U16 R158, desc[UR60][R114.64] ;  /* 0x0000003c729e1981 */ /* 0x000124000c1e1500 */
[----:B0-----:R-:W-:Y:S02]  /*8150*/  @P1 IMAD.MOV.U32 R115, RZ, RZ, R126 ;  /* 0x000000ffff731224 */ /* 0x001fe400078e007e */
[----:B------:R-:W-:Y:S01]  /*8160*/  @P1 IMAD.MOV.U32 R114, RZ, RZ, R125 ;  /* 0x000000ffff721224 */ /* 0x000fe200078e007d */
[----:B------:R0:W-:Y:S04]  /*8170*/  STL [R1+0x9fc], R160 ;  /* 0x0009fca001007387 */ /* 0x0001e80000100800 */
[----:B------:R1:W3:Y:S04]  /*8180*/  @P1 LDG.E.U16 R159, desc[UR60][R114.64] ;  /* 0x0000003c729f1981 */ /* 0x0002e8000c1e1500 */
[----:B------:R-:W5:Y:S01]  /*8190*/  LDL R124, [R1+0x59c] ;  /* 0x00059c00017c7983 */ /* 0x000f620000100800 */
[----:B0-----:R-:W-:-:S03]  /*81a0*/  PRMT R160, RZ, 0x7610, R160 ;  /* 0x00007610ffa07816 */ /* 0x001fc600000000a0 */
[----:B------:R-:W5:Y:S01]  /*81b0*/  LDL R118, [R1+0x5a0] ;  /* 0x0005a00001767983 */ /* 0x000f620000100800 */
[----:B-1----:R-:W-:Y:S01]  /*81c0*/  @P0 MOV R115, R123 ;  /* 0x0000007b00730202 */ /* 0x002fe20000000f00 */
[----:B------:R-:W-:-:S05]  /*81d0*/  @P0 IMAD.MOV.U32 R114, RZ, RZ, R119 ;  /* 0x000000ffff720224 */ /* 0x000fca00078e0077 */
[----:B------:R0:W5:Y:S01]  /*81e0*/  @P0 LDG.E.U16 R160, desc[UR60][R114.64] ;  /* 0x0000003c72a00981 */ /* 0x000162000c1e1500 */
[----:B------:R-:W-:Y:S01]  /*81f0*/  PRMT R155, RZ, 0x7610, R155 ;  /* 0x00007610ff9b7816 */ /* 0x000fe2000000009b */
[----:B0-----:R-:W-:Y:S02]  /*8200*/  @P0 IMAD.MOV.U32 R114, RZ, RZ, R112 ;  /* 0x000000ffff720224 */ /* 0x001fe400078e0070 */
[----:B------:R-:W-:-:S05]  /*8210*/  @P0 IMAD.MOV.U32 R115, RZ, RZ, R116 ;  /* 0x000000ffff730224 */ /* 0x000fca00078e0074 */
[----:B------:R0:W5:Y:S04]  /*8220*/  @P0 LDG.E.U16 R155, desc[UR60][R114.64] ;  /* 0x0000003c729b0981 */ /* 0x000168000c1e1500 */
[----:B--2---:R-:W-:Y:S04]  /*8230*/  STL [R1+0xa00], R161 ;  /* 0x000a00a101007387 */ /* 0x004fe80000100800 */
[----:B------:R-:W2:Y:S04]  /*8240*/  LDL R122, [R1+0x594] ;  /* 0x00059400017a7983 */ /* 0x000ea80000100800 */
[----:B------:R-:W2:Y:S04]  /*8250*/  LDL R117, [R1+0x598] ;  /* 0x0005980001757983 */ /* 0x000ea80000100800 */
[----:B----4-:R-:W-:Y:S04]  /*8260*/  STL [R1+0xa04], R158 ;  /* 0x000a049e01007387 */ /* 0x010fe80000100800 */
[----:B---3--:R-:W-:Y:S04]  /*8270*/  STL [R1+0xa08], R159 ;  /* 0x000a089f01007387 */ /* 0x008fe80000100800 */
[----:B------:R-:W3:Y:S04]  /*8280*/  LDL R123, [R1+0x58c] ;  /* 0x00058c00017b7983 */ /* 0x000ee80000100800 */
[----:B------:R-:W4:Y:S04]  /*8290*/  LDL R119, [R1+0x590] ;  /* 0x0005900001777983 */ /* 0x000f280000100800 */
[----:B-----5:R-:W-:Y:S04]  /*82a0*/  STL [R1+0xa0c], R160 ;  /* 0x000a0ca001007387 */ /* 0x020fe80000100800 */
[----:B------:R-:W5:Y:S04]  /*82b0*/  LDL R116, [R1+0x584] ;  /* 0x0005840001747983 */ /* 0x000f680000100800 */
[----:B------:R-:W5:Y:S01]  /*82c0*/  LDL R112, [R1+0x588] ;  /* 0x0005880001707983 */ /* 0x000f620000100800 */
[----:B------:R-:W-:Y:S01]  /*82d0*/  PRMT R2, RZ, 0x7610, R2 ;  /* 0x00007610ff027816 */ /* 0x000fe20000000002 */
[----:B0-----:R-:W-:-:S02]  /*82e0*/  @P0 IMAD.MOV.U32 R114, RZ, RZ, R120 ;  /* 0x000000ffff720224 */ /* 0x001fc400078e0078 */
[----:B------:R-:W-:Y:S01]  /*82f0*/  @P0 IMAD.MOV.U32 R115, RZ, RZ, R121 ;  /* 0x000000ffff730224 */ /* 0x000fe200078e0079 */
[----:B------:R-:W-:-:S04]  /*8300*/  PRMT R102, RZ, 0x7610, R102 ;  /* 0x00007610ff667816 */ /* 0x000fc80000000066 */
[----:B------:R0:W5:Y:S01]  /*8310*/  @P0 LDG.E.U16 R2, desc[UR60][R114.64] ;  /* 0x0000003c72020981 */ /* 0x000162000c1e1500 */
[----:B------:R-:W-:Y:S01]  /*8320*/  ISETP.GT.AND P1, PT, R113, 0x19, PT ;  /* 0x000000197100780c */ /* 0x000fe20003f24270 */
[----:B0-----:R-:W-:Y:S02]  /*8330*/  @P0 IMAD.MOV.U32 R114, RZ, RZ, R118 ;  /* 0x000000ffff720224 */ /* 0x001fe400078e0076 */
[----:B------:R-:W-:-:S05]  /*8340*/  @P0 IMAD.MOV.U32 R115, RZ, RZ, R124 ;  /* 0x000000ffff730224 */ /* 0x000fca00078e007c */
[----:B------:R2:W5:Y:S01]  /*8350*/  @P0 LDG.E.U16 R102, desc[UR60][R114.64] ;  /* 0x0000003c72660981 */ /* 0x000562000c1e1500 */
[----:B------:R-:W-:Y:S02]  /*8360*/  PRMT R90, RZ, 0x7610, R90 ;  /* 0x00007610ff5a7816 */ /* 0x000fe4000000005a */
[----:B------:R-:W-:Y:S02]  /*8370*/  PRMT R3, RZ, 0x7610, R3 ;  /* 0x00007610ff037816 */ /* 0x000fe40000000003 */
[----:B------:R-:W-:Y:S01]  /*8380*/  PRMT R91, RZ, 0x7610, R91 ;  /* 0x00007610ff5b7816 */ /* 0x000fe2000000005b */
[----:B------:R-:W-:Y:S04]  /*8390*/  STL [R1+0xa10], R155 ;  /* 0x000a109b01007387 */ /* 0x000fe80000100800 */
[----:B------:R-:W5:Y:S04]  /*83a0*/  LDL R121, [R1+0x57c] ;  /* 0x00057c0001797983 */ /* 0x000f680000100800 */
[----:B------:R-:W5:Y:S01]  /*83b0*/  LDL R120, [R1+0x580] ;  /* 0x0005800001787983 */ /* 0x000f620000100800 */
[----:B--2---:R-:W-:Y:S01]  /*83c0*/  @P1 IMAD.MOV.U32 R115, RZ, RZ, R122 ;  /* 0x000000ffff731224 */ /* 0x004fe200078e007a */
[----:B------:R-:W-:-:S05]  /*83d0*/  @P1 MOV R114, R117 ;  /* 0x0000007500721202 */ /* 0x000fca0000000f00 */
[----:B------:R3:W2:Y:S02]  /*83e0*/  @P1 LDG.E.U16 R90, desc[UR60][R114.64] ;  /* 0x0000003c725a1981 */ /* 0x0006a4000c1e1500 */
[----:B---3--:R-:W-:Y:S02]  /*83f0*/  @P1 IMAD.MOV.U32 R115, RZ, RZ, R123 ;  /* 0x000000ffff731224 */ /* 0x008fe400078e007b */
[----:B----4-:R-:W-:-:S05]  /*8400*/  @P1 IMAD.MOV.U32 R114, RZ, RZ, R119 ;  /* 0x000000ffff721224 */ /* 0x010fca00078e0077 */
[----:B------:R5:W3:Y:S02]  /*8410*/  @P1 LDG.E.U16 R3, desc[UR60][R114.64] ;  /* 0x0000003c72031981 */ /* 0x000ae4000c1e1500 */
[----:B-----5:R-:W-:Y:S02]  /*8420*/  @P1 IMAD.MOV.U32 R115, RZ, RZ, R116 ;  /* 0x000000ffff731224 */ /* 0x020fe400078e0074 */
[----:B------:R-:W-:-:S05]  /*8430*/  @P1 IMAD.MOV.U32 R114, RZ, RZ, R112 ;  /* 0x000000ffff721224 */ /* 0x000fca00078e0070 */
[----:B------:R0:W4:Y:S04]  /*8440*/  @P1 LDG.E.U16 R91, desc[UR60][R114.64] ;  /* 0x0000003c725b1981 */ /* 0x000128000c1e1500 */
[----:B------:R-:W-:Y:S04]  /*8450*/  STL [R1+0xa14], R2 ;  /* 0x000a140201007387 */ /* 0x000fe80000100800 */
[----:B------:R-:W5:Y:S04]  /*8460*/  LDL R126, [R1+0x574] ;  /* 0x00057400017e7983 */ /* 0x000f680000100800 */
[----:B------:R-:W5:Y:S04]  /*8470*/  LDL R118, [R1+0x578] ;  /* 0x0005780001767983 */ /* 0x000f680000100800 */
[----:B------:R1:W-:Y:S04]  /*8480*/  STL [R1+0xa18], R102 ;  /* 0x000a186601007387 */ /* 0x0003e80000100800 */
[----:B------:R-:W5:Y:S04]  /*8490*/  LDL R125, [R1+0x56c] ;  /* 0x00056c00017d7983 */ /* 0x000f680000100800 */
[----:B------:R-:W5:Y:S04]  /*84a0*/  LDL R124, [R1+0x570] ;  /* 0x00057000017c7983 */ /* 0x000f680000100800 */
[----:B------:R-:W5:Y:S04]  /*84b0*/  LDL R122, [R1+0x564] ;  /* 0x00056400017a7983 */ /* 0x000f680000100800 */
[----:B------:R-:W5:Y:S01]  /*84c0*/  LDL R117, [R1+0x568] ;  /* 0x0005680001757983 */ /* 0x000f620000100800 */
[----:B0-----:R-:W-:Y:S01]  /*84d0*/  @P1 IMAD.MOV.U32 R114, RZ, RZ, R120 ;  /* 0x000000ffff721224 */ /* 0x001fe200078e0078 */
[----:B------:R-:W-:-:S02]  /*84e0*/  @P1 MOV R115, R121 ;  /* 0x0000007900731202 */ /* 0x000fc40000000f00 */
[----:B--2---:R-:W-:Y:S04]  /*84f0*/  STL [R1+0xa1c], R90 ;  /* 0x000a1c5a01007387 */ /* 0x004fe80000100800 */
[----:B------:R-:W2:Y:S04]  /*8500*/  LDL R123, [R1+0x55c] ;  /* 0x00055c00017b7983 */ /* 0x000ea80000100800 */
[----:B------:R-:W2:Y:S04]  /*8510*/  LDL R119, [R1+0x560] ;  /* 0x0005600001777983 */ /* 0x000ea80000100800 */
[----:B---3--:R0:W-:Y:S04]  /*8520*/  STL [R1+0xa20], R3 ;  /* 0x000a200301007387 */ /* 0x0081e80000100800 */
[----:B------:R-:W3:Y:S04]  /*8530*/  LDL R116, [R1+0x554] ;  /* 0x0005540001747983 */ /* 0x000ee80000100800 */
[----:B------:R-:W3:Y:S04]  /*8540*/  LDL R112, [R1+0x558] ;  /* 0x0005580001707983 */ /* 0x000ee80000100800 */
[----:B----4-:R4:W-:Y:S04]  /*8550*/  STL [R1+0xa24], R91 ;  /* 0x000a245b01007387 */ /* 0x0109e80000100800 */
[----:B------:R-:W3:Y:S04]  /*8560*/  LDL R121, [R1+0x54c] ;  /* 0x00054c0001797983 */ /* 0x000ee80000100800 */
[----:B------:R-:W3:Y:S04]  /*8570*/  LDL R120, [R1+0x550] ;  /* 0x0005500001787983 */ /* 0x000ee80000100800 */
[----:B-1----:R-:W3:Y:S04]  /*8580*/  LDL R102, [R1+0x544] ;  /* 0x0005440001667983 */ /* 0x002ee80000100800 */
[----:B------:R-:W3:Y:S01]  /*8590*/  LDL R2, [R1+0x548] ;  /* 0x0005480001027983 */ /* 0x000ee20000100800 */
[----:B------:R-:W-:-:S02]  /*85a0*/  ISETP.GT.AND P0, PT, R113, 0x1a, PT ;  /* 0x0000001a7100780c */ /* 0x000fc40003f04270 */
[----:B------:R-:W-:Y:S01]  /*85b0*/  PRMT R103, RZ, 0x7610, R103 ;  /* 0x00007610ff677816 */ /* 0x000fe20000000067 */
[----:B0-----:R-:W3:Y:S01]  /*85c0*/  LDL R3, [R1+0x540] ;  /* 0x0005400001037983 */ /* 0x001ee20000100800 */
[----:B------:R-:W-:Y:S02]  /*85d0*/  PRMT R20, RZ, 0x7610, R20 ;  /* 0x00007610ff147816 */ /* 0x000fe40000000014 */
[----:B------:R-:W-:Y:S01]  /*85e0*/  PRMT R107, RZ, 0x7610, R107 ;  /* 0x00007610ff6b7816 */ /* 0x000fe2000000006b */
[----:B----4-:R-:W4:Y:S04]  /*85f0*/  LDL R91, [R1+0x52c] ;  /* 0x00052c00015b7983 */ /* 0x010f280000100800 */
[----:B------:R5:W4:Y:S01]  /*8600*/  @P1 LDG.E.U16 R103, desc[UR60][R114.64] ;  /* 0x0000003c72671981 */ /* 0x000b22000c1e1500 */
[----:B------:R-:W-:-:S03]  /*8610*/  PRMT R16, RZ, 0x7610, R16 ;  /* 0x00007610ff107816 */ /* 0x000fc60000000010 */
[----:B------:R-:W4:Y:S01]  /*8620*/  LDL R90, [R1+0x530] ;  /* 0x00053000015a7983 */ /* 0x000f220000100800 */
[----:B------:R-:W-:Y:S02]  /*8630*/  PRMT R104, RZ, 0x7610, R104 ;  /* 0x00007610ff687816 */ /* 0x000fe40000000068 */
[----:B------:R-:W-:Y:S01]  /*8640*/  PRMT R11, RZ, 0x7610, R11 ;  /* 0x00007610ff0b7816 */ /* 0x000fe2000000000b */
[----:B------:R-:W4:Y:S01]  /*8650*/  LDL R128, [R1+0x334] ;  /* 0x0003340001807983 */ /* 0x000f220000100800 */
[----:B-----5:R-:W-:Y:S02]  /*8660*/  @P0 IMAD.MOV.U32 R114, RZ, RZ, R118 ;  /* 0x000000ffff720224 */ /* 0x020fe400078e0076 */
[----:B------:R-:W-:Y:S01]  /*8670*/  @P0 IMAD.MOV.U32 R115, RZ, RZ, R126 ;  /* 0x000000ffff730224 */ /* 0x000fe200078e007e */
[----:B------:R-:W5:Y:S04]  /*8680*/  LDL R118, [R1+0x53c] ;  /* 0x00053c0001767983 */ /* 0x000f680000100800 */
[----:B------:R0:W4:Y:S01]  /*8690*/  @P0 LDG.E.U16 R20, desc[UR60][R114.64] ;  /* 0x0000003c72140981 */ /* 0x000122000c1e1500 */
[----:B------:R-:W-:-:S02]  /*86a0*/  ISETP.GT.AND P1, PT, R113, 0x1b, PT ;  /* 0x0000001b7100780c */ /* 0x000fc40003f24270 */
[----:B------:R-:W-:Y:S01]  /*86b0*/  PRMT R10, RZ, 0x7610, R10 ;  /* 0x00007610ff0a7816 */ /* 0x000fe2000000000a */
[----:B------:R-:W4:Y:S01]  /*86c0*/  LDL R127, [R1+0x314] ;  /* 0x00031400017f7983 */ /* 0x000f220000100800 */
[----:B------:R-:W-:Y:S02]  /*86d0*/  PRMT R15, RZ, 0x7610, R15 ;  /* 0x00007610ff0f7816 */ /* 0x000fe4000000000f */
[----:B------:R-:W-:Y:S01]  /*86e0*/  PRMT R105, RZ, 0x7610, R105 ;  /* 0x00007610ff697816 */ /* 0x000fe20000000069 */
[----:B------:R-:W4:Y:S01]  /*86f0*/  LDL R126, [R1+0x30c] ;  /* 0x00030c00017e7983 */ /* 0x000f220000100800 */
[----:B0-----:R-:W-:Y:S02]  /*8700*/  @P0 IMAD.MOV.U32 R114, RZ, RZ, R124 ;  /* 0x000000ffff720224 */ /* 0x001fe400078e007c */
[----:B------:R-:W-:Y:S01]  /*8710*/  @P0 IMAD.MOV.U32 R115, RZ, RZ, R125 ;  /* 0x000000ffff730224 */ /* 0x000fe200078e007d */
[----:B------:R-:W-:Y:S01]  /*8720*/  PRMT R13, RZ, 0x7610, R13 ;  /* 0x00007610ff0d7816 */ /* 0x000fe2000000000d */
[----:B------:R-:W4:Y:S04]  /*8730*/  LDL R124, [R1+0x354] ;  /* 0x00035400017c7983 */ /* 0x000f280000100800 */
[----:B------:R0:W4:Y:S01]  /*8740*/  @P0 LDG.E.U16 R107, desc[UR60][R114.64] ;  /* 0x0000003c726b0981 */ /* 0x000122000c1e1500 */
[----:B------:R-:W-:-:S02]  /*8750*/  PRMT R18, RZ, 0x7610, R18 ;  /* 0x00007610ff127816 */ /* 0x000fc40000000012 */
[----:B------:R-:W-:Y:S01]  /*8760*/  PRMT R12, RZ, 0x7610, R12 ;  /* 0x00007610ff0c7816 */ /* 0x000fe2000000000c */
[----:B------:R-:W4:Y:S01]  /*8770*/  LDL R125, [R1+0x31c] ;  /* 0x00031c00017d7983 */ /* 0x000f220000100800 */
[----:B------:R-:W-:Y:S02]  /*8780*/  PRMT R106, RZ, 0x7610, R106 ;  /* 0x00007610ff6a7816 */ /* 0x000fe4000000006a */
[----:B------:R-:W-:Y:S01]  /*8790*/  PRMT R88, RZ, 0x7610, R88 ;  /* 0x00007610ff587816 */ /* 0x000fe20000000058 */
[----:B------:R-:W4:Y:S01]  /*87a0*/  LDL R131, [R1+0x304] ;  /* 0x0003040001837983 */ /* 0x000f220000100800 */
[----:B0-----:R-:W-:Y:S02]  /*87b0*/  @P0 IMAD.MOV.U32 R114, RZ, RZ, R117 ;  /* 0x000000ffff720224 */ /* 0x001fe400078e0075 */
[----:B------:R-:W-:Y:S01]  /*87c0*/  @P0 IMAD.MOV.U32 R115, RZ, RZ, R122 ;  /* 0x000000ffff730224 */ /* 0x000fe200078e007a */
[----:B------:R-:W4:Y:S04]  /*87d0*/  LDL R117, [R1+0x538] ;  /* 0x0005380001757983 */ /* 0x000f280000100800 */
        /* <DEDUP_REMOVED lines=8> */
[----:B------:R-:W-:Y:S02]  /*8860*/  PRMT R157, RZ, 0x7610, R157 ;  /* 0x00007610ff9d7816 */ /* 0x000fe4000000009d */
[----:B------:R-:W-:Y:S01]  /*8870*/  PRMT R156, RZ, 0x7610, R156 ;  /* 0x00007610ff9c7816 */ /* 0x000fe2000000009c */
[----:B------:R-:W4:Y:S01]  /*8880*/  LDL R133, [R1+0x2e4] ;  /* 0x0002e40001857983 */ /* 0x000f220000100800 */
        /* <DEDUP_REMOVED lines=48> */
[----:B--2---:R-:W-:-:S03]  /*8b90*/  @P0 IMAD.MOV.U32 R115, RZ, RZ, R123 ;  /* 0x000000ffff730224 */ /* 0x004fc600078e007b */
[----:B------:R-:W2:Y:S01]  /*8ba0*/  LDL R123, [R1+0x524] ;  /* 0x00052400017b7983 */ /* 0x000ea20000100800 */
[----:B------:R-:W-:-:S03]  /*8bb0*/  @P0 MOV R114, R119 ;  /* 0x0000007700720202 */ /* 0x000fc60000000f00 */
[----:B------:R-:W2:Y:S04]  /*8bc0*/  LDL R119, [R1+0x528] ;  /* 0x0005280001777983 */ /* 0x000ea80000100800 */
[----:B------:R3:W2:Y:S02]  /*8bd0*/  @P0 LDG.E.U16 R104, desc[UR60][R114.64] ;  /* 0x0000003c72680981 */ /* 0x0006a4000c1e1500 */
[----:B---3--:R-:W-:Y:S02]  /*8be0*/  @P1 IMAD.MOV.U32 R115, RZ, RZ, R116 ;  /* 0x000000ffff731224 */ /* 0x008fe400078e0074 */
[----:B------:R-:W3:Y:S01]  /*8bf0*/  LDL R116, [R1+0x51c] ;  /* 0x00051c0001747983 */ /* 0x000ee20000100800 */
[----:B------:R-:W-:-:S03]  /*8c00*/  @P1 IMAD.MOV.U32 R114, RZ, RZ, R112 ;  /* 0x000000ffff721224 */ /* 0x000fc600078e0070 */
[----:B------:R-:W3:Y:S04]  /*8c10*/  LDL R112, [R1+0x520] ;  /* 0x0005200001707983 */ /* 0x000ee80000100800 */
[----:B------:R0:W3:Y:S02]  /*8c20*/  @P1 LDG.E.U16 R11, desc[UR60][R114.64] ;  /* 0x0000003c720b1981 */ /* 0x0000e4000c1e1500 */
[----:B0-----:R-:W-:Y:S02]  /*8c30*/  @P1 IMAD.MOV.U32 R115, RZ, RZ, R121 ;  /* 0x000000ffff731224 */ /* 0x001fe400078e0079 */
[----:B------:R-:W-:Y:S01]  /*8c40*/  @P1 IMAD.MOV.U32 R114, RZ, RZ, R120 ;  /* 0x000000ffff721224 */ /* 0x000fe200078e0078 */
[----:B------:R-:W-:Y:S01]  /*8c50*/  ISETP.GT.AND P0, PT, R113, 0x1c, PT ;  /* 0x0000001c7100780c */ /* 0x000fe20003f04270 */
[----:B------:R-:W3:Y:S04]  /*8c60*/  LDL R121, [R1+0x50c] ;  /* 0x00050c0001797983 */ /* 0x000ee80000100800 */
[----:B------:R0:W3:Y:S04]  /*8c70*/  @P1 LDG.E.U16 R10, desc[UR60][R114.64] ;  /* 0x0000003c720a1981 */ /* 0x0000e8000c1e1500 */
[----:B------:R-:W3:Y:S01]  /*8c80*/  LDL R120, [R1+0x510] ;  /* 0x0005100001787983 */ /* 0x000ee20000100800 */
[----:B0-----:R-:W-:-:S03]  /*8c90*/  @P1 MOV R115, R102 ;  /* 0x0000006600731202 */ /* 0x001fc60000000f00 */
[----:B------:R-:W3:Y:S01]  /*8ca0*/  LDL R102, [R1+0x514] ;  /* 0x0005140001667983 */ /* 0x000ee20000100800 */
[----:B------:R-:W-:-:S03]  /*8cb0*/  @P1 IMAD.MOV.U32 R114, RZ, RZ, R2 ;  /* 0x000000ffff721224 */ /* 0x000fc600078e0002 */
[----:B------:R-:W3:Y:S04]  /*8cc0*/  LDL R2, [R1+0x518] ;  /* 0x0005180001027983 */ /* 0x000ee80000100800 */
[----:B------:R0:W3:Y:S02]  /*8cd0*/  @P1 LDG.E.U16 R15, desc[UR60][R114.64] ;  /* 0x0000003c720f1981 */ /* 0x0000e4000c1e1500 */
[----:B0-----:R-:W-:Y:S02]  /*8ce0*/  @P1 IMAD.MOV.U32 R114, RZ, RZ, R3 ;  /* 0x000000ffff721224 */ /* 0x001fe400078e0003 */
[----:B-----5:R-:W-:Y:S01]  /*8cf0*/  @P1 IMAD.MOV.U32 R115, RZ, RZ, R118 ;  /* 0x000000ffff731224 */ /* 0x020fe200078e0076 */
[----:B------:R-:W5:Y:S04]  /*8d00*/  LDL R3, [R1+0x508] ;  /* 0x0005080001037983 */ /* 0x000f680000100800 */
[----:B------:R-:W5:Y:S04]  /*8d10*/  LDL R118, [R1+0x504] ;  /* 0x0005040001767983 */ /* 0x000f680000100800 */
[----:B------:R4:W5:Y:S01]  /*8d20*/  @P1 LDG.E.U16 R105, desc[UR60][R114.64] ;  /* 0x0000003c72691981 */ /* 0x000962000c1e1500 */
[----:B------:R-:W-:Y:S01]  /*8d30*/  ISETP.GT.AND P1, PT, R113, 0x1d, PT ;  /* 0x0000001d7100780c */ /* 0x000fe20003f24270 */
[----:B----4-:R-:W-:-:S02]  /*8d40*/  @P0 IMAD.MOV.U32 R114, RZ, RZ, R117 ;  /* 0x000000ffff720224 */ /* 0x010fc400078e0075 */
[----:B------:R-:W4:Y:S01]  /*8d50*/  LDL R117, [R1+0x500] ;  /* 0x0005000001757983 */ /* 0x000f220000100800 */
[----:B------:R-:W-:-:S03]  /*8d60*/  @P0 IMAD.MOV.U32 R115, RZ, RZ, R122 ;  /* 0x000000ffff730224 */ /* 0x000fc600078e007a */
[----:B------:R-:W4:Y:S04]  /*8d70*/  LDL R122, [R1+0x4fc] ;  /* 0x0004fc00017a7983 */ /* 0x000f280000100800 */
[----:B------:R0:W4:Y:S02]  /*8d80*/  @P0 LDG.E.U16 R13, desc[UR60][R114.64] ;  /* 0x0000003c720d0981 */ /* 0x000124000c1e1500 */
[----:B0-----:R-:W-:Y:S02]  /*8d90*/  @P0 IMAD.MOV.U32 R114, RZ, RZ, R90 ;  /* 0x000000ffff720224 */ /* 0x001fe400078e005a */
[----:B------:R-:W-:Y:S01]  /*8da0*/  @P0 IMAD.MOV.U32 R115, RZ, RZ, R91 ;  /* 0x000000ffff730224 */ /* 0x000fe200078e005b */
[----:B------:R-:W4:Y:S04]  /*8db0*/  LDL R90, [R1+0x4f8] ;  /* 0x0004f800015a7983 */ /* 0x000f280000100800 */
[----:B------:R-:W4:Y:S04]  /*8dc0*/  LDL R91, [R1+0x4f4] ;  /* 0x0004f400015b7983 */ /* 0x000f280000100800 */
[----:B------:R2:W4:Y:S02]  /*8dd0*/  @P0 LDG.E.U16 R18, desc[UR60][R114.64] ;  /* 0x0000003c72120981 */ /* 0x000524000c1e1500 */
[----:B--2---:R-:W-:-:S02]  /*8de0*/  @P0 IMAD.MOV.U32 R115, RZ, RZ, R123 ;  /* 0x000000ffff730224 */ /* 0x004fc400078e007b */
        /* <DEDUP_REMOVED lines=10> */
[----:B------:R-:W3:Y:S01]  /*8e90*/  LDL R102, [R1+0x4dc] ;  /* 0x0004dc0001667983 */ /* 0x000ee20000100800 */
[----:B------:R-:W-:-:S03]  /*8ea0*/  @P1 IMAD.MOV.U32 R114, RZ, RZ, R2 ;  /* 0x000000ffff721224 */ /* 0x000fc600078e0002 */
[----:B------:R-:W3:Y:S04]  /*8eb0*/  LDL R2, [R1+0x4e0] ;  /* 0x0004e00001027983 */ /* 0x000ee80000100800 */
[----:B------:R0:W3:Y:S01]  /*8ec0*/  @P1 LDG.E.U16 R88, desc[UR60][R114.64] ;  /* 0x0000003c72581981 */ /* 0x0000e2000c1e1500 */
[----:B------:R-:W-:Y:S01]  /*8ed0*/  ISETP.GT.AND P0, PT, R113, 0x1e, PT ;  /* 0x0000001e7100780c */ /* 0x000fe20003f04270 */
[----:B0-----:R-:W-:Y:S01]  /*8ee0*/  @P1 IMAD.MOV.U32 R114, RZ, RZ, R120 ;  /* 0x000000ffff721224 */ /* 0x001fe200078e0078 */
[----:B------:R-:W-:Y:S01]  /*8ef0*/  @P1 MOV R115, R121 ;  /* 0x0000007900731202 */ /* 0x000fe20000000f00 */
[----:B------:R-:W3:Y:S04]  /*8f00*/  LDL R120, [R1+0x4d8] ;  /* 0x0004d80001787983 */ /* 0x000ee80000100800 */
[----:B------:R-:W3:Y:S04]  /*8f10*/  LDL R121, [R1+0x4d4] ;  /* 0x0004d40001797983 */ /* 0x000ee80000100800 */
[----:B------:R5:W3:Y:S02]  /*8f20*/  @P1 LDG.E.U16 R0, desc[UR60][R114.64] ;  /* 0x0000003c72001981 */ /* 0x000ae4000c1e1500 */
[----:B-----5:R-:W-:-:S02]  /*8f30*/  @P1 IMAD.MOV.U32 R114, RZ, RZ, R3 ;  /* 0x000000ffff721224 */ /* 0x020fc400078e0003 */
[----:B------:R-:W-:Y:S01]  /*8f40*/  @P1 IMAD.MOV.U32 R115, RZ, RZ, R118 ;  /* 0x000000ffff731224 */ /* 0x000fe200078e0076 */
[----:B------:R-:W5:Y:S04]  /*8f50*/  LDL R3, [R1+0x4d0] ;  /* 0x0004d00001037983 */ /* 0x000f680000100800 */
[----:B------:R-:W5:Y:S04]  /*8f60*/  LDL R118, [R1+0x4cc] ;  /* 0x0004cc0001767983 */ /* 0x000f680000100800 */
[----:B------:R4:W5:Y:S02]  /*8f70*/  @P1 LDG.E.U16 R22, desc[UR60][R114.64] ;  /* 0x0000003c72161981 */ /* 0x000964000c1e1500 */
[----:B----4-:R-:W-:-:S02]  /*8f80*/  @P1 IMAD.MOV.U32 R114, RZ, RZ, R117 ;  /* 0x000000ffff721224 */ /* 0x010fc400078e0075 */
[----:B------:R-:W-:Y:S01]  /*8f90*/  @P1 IMAD.MOV.U32 R115, RZ, RZ, R122 ;  /* 0x000000ffff731224 */ /* 0x000fe200078e007a */
[----:B------:R-:W4:Y:S04]  /*8fa0*/  LDL R117, [R1+0x4c8] ;  /* 0x0004c80001757983 */ /* 0x000f280000100800 */
[----:B------:R-:W4:Y:S04]  /*8fb0*/  LDL R122, [R1+0x4c4] ;  /* 0x0004c400017a7983 */ /* 0x000f280000100800 */
[----:B------:R0:W4:Y:S02]  /*8fc0*/  @P1 LDG.E.U16 R14, desc[UR60][R114.64] ;  /* 0x0000003c720e1981 */ /* 0x000124000c1e1500 */
[----:B0-----:R-:W-:-:S02]  /*8fd0*/  @P0 IMAD.MOV.U32 R114, RZ, RZ, R90 ;  /* 0x000000ffff720224 */ /* 0x001fc400078e005a */
        /* <DEDUP_REMOVED lines=12> */
[----:B------:R-:W2:Y:S04]  /*90a0*/  LDL R112, [R1+0x4b8] ;  /* 0x0004b80001707983 */ /* 0x000ea80000100800 */
[----:B------:R0:W2:Y:S02]  /*90b0*/  @P0 LDG.E.U16 R156, desc[UR60][R114.64] ;  /* 0x0000003c729c0981 */ /* 0x0000a4000c1e1500 */
[----:B0-----:R-:W-:Y:S02]  /*90c0*/  @P0 IMAD.MOV.U32 R115, RZ, RZ, R102 ;  /* 0x000000ffff730224 */ /* 0x001fe400078e0066 */
[----:B------:R-:W2:Y:S01]  /*90d0*/  LDL R102, [R1+0x4a4] ;  /* 0x0004a40001667983 */ /* 0x000ea20000100800 */
[----:B------:R-:W-:-:S03]  /*90e0*/  @P0 IMAD.MOV.U32 R114, RZ, RZ, R2 ;  /* 0x000000ffff720224 */ /* 0x000fc600078e0002 */
[----:B------:R-:W2:Y:S01]  /*90f0*/  LDL R2, [R1+0x4a8] ;  /* 0x0004a80001027983 */ /* 0x000ea20000100800 */
[----:B------:R-:W-:-:S03]  /*9100*/  ISETP.GT.AND P1, PT, R113, 0x1f, PT ;  /* 0x0000001f7100780c */ /* 0x000fc60003f24270 */
[----:B------:R0:W2:Y:S10]  /*9110*/  @P0 LDG.E.U16 R108, desc[UR60][R114.64] ;  /* 0x0000003c726c0981 */ /* 0x0000b4000c1e1500 */
[----:B0-----:R-:W-:-:S02]  /*9120*/  @P1 IMAD.MOV.U32 R114, RZ, RZ, R120 ;  /* 0x000000ffff721224 */ /* 0x001fc400078e0078 */
[----:B------:R-:W2:Y:S01]  /*9130*/  LDL R120, [R1+0x4a0] ;  /* 0x0004a00001787983 */ /* 0x000ea20000100800 */
[----:B------:R-:W-:-:S03]  /*9140*/  @P1 MOV R115, R121 ;  /* 0x0000007900731202 */ /* 0x000fc60000000f00 */
[----:B------:R-:W2:Y:S04]  /*9150*/  LDL R121, [R1+0x49c] ;  /* 0x00049c0001797983 */ /* 0x000ea80000100800 */
[----:B------:R5:W2:Y:S02]  /*9160*/  @P1 LDG.E.U16 R8, desc[UR60][R114.64] ;  /* 0x0000003c72081981 */ /* 0x000aa4000c1e1500 */
[----:B-----5:R-:W-:Y:S02]  /*9170*/  @P1 IMAD.MOV.U32 R114, RZ, RZ, R3 ;  /* 0x000000ffff721224 */ /* 0x020fe400078e0003 */
[----:B------:R-:W5:Y:S01]  /*9180*/  LDL R3, [R1+0x498] ;  /* 0x0004980001037983 */ /* 0x000f620000100800 */
[----:B------:R-:W-:-:S03]  /*9190*/  @P1 IMAD.MOV.U32 R115, RZ, RZ, R118 ;  /* 0x000000ffff731224 */ /* 0x000fc600078e0076 */
[----:B------:R-:W5:Y:S04]  /*91a0*/  LDL R118, [R1+0x494] ;  /* 0x0004940001767983 */ /* 0x000f680000100800 */
[----:B------:R4:W5:Y:S01]  /*91b0*/  @P1 LDG.E.U16 R111, desc[UR60][R114.64] ;  /* 0x0000003c726f1981 */ /* 0x000962000c1e1500 */
[----:B------:R-:W-:Y:S01]  /*91c0*/  ISETP.GT.AND P0, PT, R113, 0x20, PT ;  /* 0x000000207100780c */ /* 0x000fe20003f04270 */
[----:B----4-:R-:W-:Y:S02]  /*91d0*/  @P1 IMAD.MOV.U32 R114, RZ, RZ, R117 ;  /* 0x000000ffff721224 */ /* 0x010fe400078e0075 */
[----:B------:R-:W4:Y:S01]  /*91e0*/  LDL R117, [R1+0x490] ;  /* 0x0004900001757983 */ /* 0x000f220000100800 */
[----:B------:R-:W-:-:S03]  /*91f0*/  @P1 IMAD.MOV.U32 R115, RZ, RZ, R122 ;  /* 0x000000ffff731224 */ /* 0x000fc600078e007a */
[----:B------:R-:W4:Y:S04]  /*9200*/  LDL R122, [R1+0x48c] ;  /* 0x00048c00017a7983 */ /* 0x000f280000100800 */
[----:B------:R0:W4:Y:S02]  /*9210*/  @P1 LDG.E.U16 R110, desc[UR60][R114.64] ;  /* 0x0000003c726e1981 */ /* 0x000124000c1e1500 */
[----:B0-----:R-:W-:Y:S02]  /*9220*/  @P1 IMAD.MOV.U32 R114, RZ, RZ, R90 ;  /* 0x000000ffff721224 */ /* 0x001fe400078e005a */
[----:B------:R-:W4:Y:S01]  /*9230*/  LDL R90, [R1+0x488] ;  /* 0x00048800015a7983 */ /* 0x000f220000100800 */
[----:B------:R-:W-:-:S03]  /*9240*/  @P1 IMAD.MOV.U32 R115, RZ, RZ, R91 ;  /* 0x000000ffff731224 */ /* 0x000fc600078e005b */
[----:B------:R-:W4:Y:S04]  /*9250*/  LDL R91, [R1+0x484] ;  /* 0x00048400015b7983 */ /* 0x000f280000100800 */
[----:B------:R3:W4:Y:S02]  /*9260*/  @P1 LDG.E.U16 R251, desc[UR60][R114.64] ;  /* 0x0000003c72fb1981 */ /* 0x000724000c1e1500 */
[----:B---3--:R-:W-:Y:S02]  /*9270*/  @P0 IMAD.MOV.U32 R115, RZ, RZ, R116 ;  /* 0x000000ffff730224 */ /* 0x008fe400078e0074 */
[----:B------:R-:W3:Y:S01]  /*9280*/  LDL R116, [R1+0x47c] ;  /* 0x00047c0001747983 */ /* 0x000ee20000100800 */
[----:B--2---:R-:W-:-:S03]  /*9290*/  @P0 MOV R114, R112 ;  /* 0x0000007000720202 */ /* 0x004fc60000000f00 */
[----:B------:R-:W2:Y:S04]  /*92a0*/  LDL R112, [R1+0x480] ;  /* 0x0004800001707983 */ /* 0x000ea80000100800 */
[----:B------:R0:W2:Y:S02]  /*92b0*/  @P0 LDG.E.U16 R249, desc[UR60][R114.64] ;  /* 0x0000003c72f90981 */ /* 0x0000a4000c1e1500 */
[----:B0-----:R-:W-:Y:S02]  /*92c0*/  @P0 IMAD.MOV.U32 R114, RZ, RZ, R119 ;  /* 0x000000ffff720224 */ /* 0x001fe400078e0077 */
[----:B------:R-:W-:Y:S01]  /*92d0*/  @P0 IMAD.MOV.U32 R115, RZ, RZ, R123 ;  /* 0x000000ffff730224 */ /* 0x000fe200078e007b */
[----:B------:R-:W2:Y:S04]  /*92e0*/  LDL R119, [R1+0x478] ;  /* 0x0004780001777983 */ /* 0x000ea80000100800 */
[----:B------:R-:W2:Y:S04]  /*92f0*/  LDL R123, [R1+0x474] ;  /* 0x00047400017b7983 */ /* 0x000ea80000100800 */
[----:B------:R0:W2:Y:S02]  /*9300*/  @P0 LDG.E.U16 R247, desc[UR60][R114.64] ;  /* 0x0000003c72f70981 */ /* 0x0000a4000c1e1500 */
[----:B0-----:R-:W-:-:S02]  /*9310*/  @P0 IMAD.MOV.U32 R115, RZ, RZ, R102 ;  /* 0x000000ffff730224 */ /* 0x001fc400078e0066 */
[----:B------:R-:W2:Y:S01]  /*9320*/  LDL R102, [R1+0x46c] ;  /* 0x00046c0001667983 */ /* 0x000ea20000100800 */
[----:B------:R-:W-:-:S03]  /*9330*/  @P0 IMAD.MOV.U32 R114, RZ, RZ, R2 ;  /* 0x000000ffff720224 */ /* 0x000fc600078e0002 */
[----:B------:R-:W2:Y:S01]  /*9340*/  LDL R2, [R1+0x470] ;  /* 0x0004700001027983 */ /* 0x000ea20000100800 */
[----:B------:R-:W-:-:S03]  /*9350*/  ISETP.GT.AND P1, PT, R113, 0x21, PT ;  /* 0x000000217100780c */ /* 0x000fc60003f24270 */
[----:B------:R0:W2:Y:S02]  /*9360*/  @P0 LDG.E.U16 R245, desc[UR60][R114.64] ;  /* 0x0000003c72f50981 */ /* 0x0000a4000c1e1500 */
[----:B0-----:R-:W-:Y:S01]  /*9370*/  @P0 IMAD.MOV.U32 R114, RZ, RZ, R120 ;  /* 0x000000ffff720224 */ /* 0x001fe200078e0078 */
[----:B------:R-:W-:Y:S01]  /*9380*/  @P0 MOV R115, R121 ;  /* 0x0000007900730202 */ /* 0x000fe20000000f00 */
[----:B------:R-:W2:Y:S04]  /*9390*/  LDL R120, [R1+0x468] ;  /* 0x0004680001787983 */ /* 0x000ea80000100800 */
[----:B------:R-:W2:Y:S04]  /*93a0*/  LDL R121, [R1+0x464] ;  /* 0x0004640001797983 */ /* 0x000ea80000100800 */
[----:B------:R5:W2:Y:S02]  /*93b0*/  @P0 LDG.E.U16 R243, desc[UR60][R114.64] ;  /* 0x0000003c72f30981 */ /* 0x000aa4000c1e1500 */
[----:B-----5:R-:W-:-:S02]  /*93c0*/  @P1 IMAD.MOV.U32 R114, RZ, RZ, R3 ;  /* 0x000000ffff721224 */ /* 0x020fc400078e0003 */
[----:B------:R-:W-:Y:S01]  /*93d0*/  @P1 IMAD.MOV.U32 R115, RZ, RZ, R118 ;  /* 0x000000ffff731224 */ /* 0x000fe200078e0076 */
[----:B------:R-:W5:Y:S04]  /*93e0*/  LDL R3, [R1+0x460] ;  /* 0x0004600001037983 */ /* 0x000f680000100800 */
[----:B------:R-:W5:Y:S04]  /*93f0*/  LDL R118, [R1+0x45c] ;  /* 0x00045c0001767983 */ /* 0x000f680000100800 */
[----:B------:R4:W5:Y:S02]  /*9400*/  @P1 LDG.E.U16 R241, desc[UR60][R114.64] ;  /* 0x0000003c72f11981 */ /* 0x000964000c1e1500 */
[----:B----4-:R-:W-:-:S02]  /*9410*/  @P1 IMAD.MOV.U32 R114, RZ, RZ, R117 ;  /* 0x000000ffff721224 */ /* 0x010fc400078e0075 */
[----:B------:R-:W-:Y:S01]  /*9420*/  @P1 IMAD.MOV.U32 R115, RZ, RZ, R122 ;  /* 0x000000ffff731224 */ /* 0x000fe200078e007a */
[----:B------:R-:W-:Y:S01]  /*9430*/  ISETP.GT.AND P0, PT, R113, 0x22, PT ;  /* 0x000000227100780c */ /* 0x000fe20003f04270 */
[----:B------:R-:W4:Y:S04]  /*9440*/  LDL R122, [R1+0x44c] ;  /* 0x00044c00017a7983 */ /* 0x000f280000100800 */
[----:B------:R0:W4:Y:S04]  /*9450*/  @P1 LDG.E.U16 R239, desc[UR60][R114.64] ;  /* 0x0000003c72ef1981 */ /* 0x000128000c1e1500 */
[----:B------:R-:W4:Y:S01]  /*9460*/  LDL R117, [R1+0x450] ;  /* 0x0004500001757983 */ /* 0x000f220000100800 */
[----:B0-----:R-:W-:-:S03]  /*9470*/  @P1 IMAD.MOV.U32 R114, RZ, RZ, R90 ;  /* 0x000000ffff721224 */ /* 0x001fc600078e005a */
        /* <DEDUP_REMOVED lines=10> */
[----:B------:R-:W2:Y:S01]  /*9520*/  LDL R119, [R1+0x440] ;  /* 0x0004400001777983 */ /* 0x000ea20000100800 */
[----:B------:R-:W-:-:S03]  /*9530*/  @P0 IMAD.MOV.U32 R115, RZ, RZ, R123 ;  /* 0x000000ffff730224 */ /* 0x000fc600078e007b */
[----:B------:R-:W2:Y:S04]  /*9540*/  LDL R123, [R1+0x43c] ;  /* 0x00043c00017b7983 */ /* 0x000ea80000100800 */
[----:B------:R0:W2:Y:S02]  /*9550*/  @P0 LDG.E.U16 R233, desc[UR60][R114.64] ;  /* 0x0000003c72e90981 */ /* 0x0000a4000c1e1500 */
[----:B0-----:R-:W-:Y:S02]  /*9560*/  @P0 IMAD.MOV.U32 R115, RZ, RZ, R102 ;  /* 0x000000ffff730224 */ /* 0x001fe400078e0066 */
[----:B------:R-:W2:Y:S01]  /*9570*/  LDL R102, [R1+0x434] ;  /* 0x0004340001667983 */ /* 0x000ea20000100800 */
[----:B------:R-:W-:-:S03]  /*9580*/  @P0 IMAD.MOV.U32 R114, RZ, RZ, R2 ;  /* 0x000000ffff720224 */ /* 0x000fc600078e0002 */
[----:B------:R-:W2:Y:S04]  /*9590*/  LDL R2, [R1+0x438] ;  /* 0x0004380001027983 */ /* 0x000ea80000100800 */
[----:B------:R0:W2:Y:S01]  /*95a0*/  @P0 LDG.E.U16 R231, desc[UR60][R114.64] ;  /* 0x0000003c72e70981 */ /* 0x0000a2000c1e1500 */
[----:B------:R-:W-:Y:S01]  /*95b0*/  ISETP.GT.AND P1, PT, R113, 0x23, PT ;  /* 0x000000237100780c */ /* 0x000fe20003f24270 */
[----:B0-----:R-:W-:Y:S02]  /*95c0*/  @P0 IMAD.MOV.U32 R114, RZ, RZ, R120 ;  /* 0x000000ffff720224 */ /* 0x001fe400078e0078 */
        /* <DEDUP_REMOVED lines=20> */
[----:B---3--:R-:W-:-:S02]  /*9710*/  @P1 IMAD.MOV.U32 R115, RZ, RZ, R116 ;  /* 0x000000ffff731224 */ /* 0x008fc400078e0074 */
        /* <DEDUP_REMOVED lines=13> */
[----:B------:R0:W2:Y:S02]  /*97f0*/  @P0 LDG.E.U16 R217, desc[UR60][R114.64] ;  /* 0x0000003c72d90981 */ /* 0x0000a4000c1e1500 */
[----:B0-----:R-:W-:Y:S01]  /*9800*/  @P0 IMAD.MOV.U32 R114, RZ, RZ, R120 ;  /* 0x000000ffff720224 */ /* 0x001fe200078e0078 */
[----:B------:R-:W-:Y:S01]  /*9810*/  ISETP.GT.AND P1, PT, R113, 0x25, PT ;  /* 0x000000257100780c */ /* 0x000fe20003f24270 */
        /* <DEDUP_REMOVED lines=8> */
[----:B------:R4:W5:Y:S02]  /*98a0*/  @P0 LDG.E.U16 R213, desc[UR60][R114.64] ;  /* 0x0000003c72d50981 */ /* 0x000964000c1e1500 */
        /* <DEDUP_REMOVED lines=25> */
[----:B------:R5:W2:Y:S01]  /*9a40*/  @P1 LDG.E.U16 R203, desc[UR60][R114.64] ;  /* 0x0000003c72cb1981 */ /* 0x000aa2000c1e1500 */
[----:B------:R-:W-:Y:S02]  /*9a50*/  ISETP.GT.AND P1, PT, R113, 0x27, PT ;  /* 0x000000277100780c */ /* 0x000fe40003f24270 */
[----:B------:R-:W-:Y:S02]  /*9a60*/  PRMT R195, RZ, 0x7610, R195 ;  /* 0x00007610ffc37816 */ /* 0x000fe400000000c3 */
[----:B------:R-:W-:-:S05]  /*9a70*/  PRMT R193, RZ, 0x7610, R193 ;  /* 0x00007610ffc17816 */ /* 0x000fca00000000c1 */
[----:B-----5:R-:W-:Y:S02]  /*9a80*/  @P0 IMAD.MOV.U32 R114, RZ, RZ, R3 ;  /* 0x000000ffff720224 */ /* 0x020fe400078e0003 */
[----:B------:R-:W5:Y:S01]  /*9a90*/  LDL R3, [R1+0x3c0] ;  /* 0x0003c00001037983 */ /* 0x000f620000100800 */
[----:B------:R-:W-:-:S03]  /*9aa0*/  @P0 MOV R115, R118 ;  /* 0x0000007600730202 */ /* 0x000fc60000000f00 */
[----:B------:R-:W5:Y:S04]  /*9ab0*/  LDL R118, [R1+0x3bc] ;  /* 0x0003bc0001767983 */ /* 0x000f680000100800 */
[----:B------:R0:W5:Y:S02]  /*9ac0*/  @P0 LDG.E.U16 R201, desc[UR60][R114.64] ;  /* 0x0000003c72c90981 */ /* 0x000164000c1e1500 */
[----:B0-----:R-:W-:Y:S02]  /*9ad0*/  @P0 IMAD.MOV.U32 R114, RZ, RZ, R120 ;  /* 0x000000ffff720224 */ /* 0x001fe400078e0078 */
[----:B------:R-:W-:Y:S01]  /*9ae0*/  @P0 IMAD.MOV.U32 R115, RZ, RZ, R121 ;  /* 0x000000ffff730224 */ /* 0x000fe200078e0079 */
[----:B------:R-:W5:Y:S04]  /*9af0*/  LDL R120, [R1+0x3b8] ;  /* 0x0003b80001787983 */ /* 0x000f680000100800 */
[----:B------:R4:W5:Y:S04]  /*9b00*/  @P0 LDG.E.U16 R199, desc[UR60][R114.64] ;  /* 0x0000003c72c70981 */ /* 0x000968000c1e1500 */
[----:B------:R-:W5:Y:S01]  /*9b10*/  LDL R121, [R1+0x3b4] ;  /* 0x0003b40001797983 */ /* 0x000f620000100800 */
[----:B----4-:R-:W-:-:S03]  /*9b20*/  @P0 IMAD.MOV.U32 R114, RZ, RZ, R90 ;  /* 0x000000ffff720224 */ /* 0x010fc600078e005a */
        /* <DEDUP_REMOVED lines=8> */
[----:B------:R3:W4:Y:S01]  /*9bb0*/  @P0 LDG.E.U16 R195, desc[UR60][R114.64] ;  /* 0x0000003c72c30981 */ /* 0x000722000c1e1500 */
[----:B------:R-:W-:Y:S01]  /*9bc0*/  PRMT R191, RZ, 0x7610, R191 ;  /* 0x00007610ffbf7816 */ /* 0x000fe200000000bf */
[----:B---3--:R-:W-:Y:S02]  /*9bd0*/  @P1 IMAD.MOV.U32 R115, RZ, RZ, R116 ;  /* 0x000000ffff731224 */ /* 0x008fe400078e0074 */
[----:B------:R-:W3:Y:S01]  /*9be0*/  LDL R116, [R1+0x39c] ;  /* 0x00039c0001747983 */ /* 0x000ee20000100800 */
[----:B--2---:R-:W-:-:S03]  /*9bf0*/  @P1 MOV R114, R112 ;  /* 0x0000007000721202 */ /* 0x004fc60000000f00 */
[----:B------:R-:W2:Y:S04]  /*9c00*/  LDL R112, [R1+0x3a0] ;  /* 0x0003a00001707983 */ /* 0x000ea80000100800 */
[----:B------:R0:W2:Y:S02]  /*9c10*/  @P1 LDG.E.U16 R193, desc[UR60][R114.64] ;  /* 0x0000003c72c11981 */ /* 0x0000a4000c1e1500 */
[----:B0-----:R-:W-:Y:S01]  /*9c20*/  @P1 IMAD.MOV.U32 R114, RZ, RZ, R119 ;  /* 0x000000ffff721224 */ /* 0x001fe200078e0077 */
[----:B------:R-:W-:Y:S01]  /*9c30*/  ISETP.GT.AND P0, PT, R113, 0x28, PT ;  /* 0x000000287100780c */ /* 0x000fe20003f04270 */
[----:B------:R-:W2:Y:S01]  /*9c40*/  LDL R119, [R1+0x390] ;  /* 0x0003900001777983 */ /* 0x000ea20000100800 */
[----:B------:R-:W-:Y:S01]  /*9c50*/  @P1 IMAD.MOV.U32 R115, RZ, RZ, R123 ;  /* 0x000000ffff731224 */ /* 0x000fe200078e007b */
[----:B------:R-:W-:-:S02]  /*9c60*/  PRMT R189, RZ, 0x7610, R189 ;  /* 0x00007610ffbd7816 */ /* 0x000fc400000000bd */
[----:B------:R-:W2:Y:S04]  /*9c70*/  LDL R123, [R1+0x38c] ;  /* 0x00038c00017b7983 */ /* 0x000ea80000100800 */
[----:B------:R0:W2:Y:S02]  /*9c80*/  @P1 LDG.E.U16 R191, desc[UR60][R114.64] ;  /* 0x0000003c72bf1981 */ /* 0x0000a4000c1e1500 */
[----:B0-----:R-:W-:Y:S02]  /*9c90*/  @P1 IMAD.MOV.U32 R115, RZ, RZ, R102 ;  /* 0x000000ffff731224 */ /* 0x001fe400078e0066 */
[----:B------:R-:W2:Y:S01]  /*9ca0*/  LDL R102, [R1+0x394] ;  /* 0x0003940001667983 */ /* 0x000ea20000100800 */
[----:B------:R-:W-:-:S03]  /*9cb0*/  @P1 IMAD.MOV.U32 R114, RZ, RZ, R2 ;  /* 0x000000ffff721224 */ /* 0x000fc600078e0002 */
[----:B------:R-:W2:Y:S01]  /*9cc0*/  LDL R2, [R1+0x398] ;  /* 0x0003980001027983 */ /* 0x000ea20000100800 */
[----:B------:R-:W-:-:S03]  /*9cd0*/  PRMT R187, RZ, 0x7610, R187 ;  /* 0x00007610ffbb7816 */ /* 0x000fc600000000bb */
[----:B------:R5:W2:Y:S01]  /*9ce0*/  @P1 LDG.E.U16 R189, desc[UR60][R114.64] ;  /* 0x0000003c72bd1981 */ /* 0x000aa2000c1e1500 */
[----:B------:R-:W-:Y:S02]  /*9cf0*/  PRMT R185, RZ, 0x7610, R185 ;  /* 0x00007610ffb97816 */ /* 0x000fe400000000b9 */
[----:B------:R-:W-:Y:S02]  /*9d00*/  PRMT R183, RZ, 0x7610, R183 ;  /* 0x00007610ffb77816 */ /* 0x000fe400000000b7 */
[----:B------:R-:W-:Y:S02]  /*9d10*/  PRMT R181, RZ, 0x7610, R181 ;  /* 0x00007610ffb57816 */ /* 0x000fe400000000b5 */
[----:B------:R-:W-:Y:S01]  /*9d20*/  PRMT R179, RZ, 0x7610, R179 ;  /* 0x00007610ffb37816 */ /* 0x000fe200000000b3 */
[----:B-----5:R-:W-:Y:S02]  /*9d30*/  @P1 IMAD.MOV.U32 R114, RZ, RZ, R3 ;  /* 0x000000ffff721224 */ /* 0x020fe400078e0003 */
[----:B------:R-:W5:Y:S01]  /*9d40*/  LDL R3, [R1+0x388] ;  /* 0x0003880001037983 */ /* 0x000f620000100800 */
[----:B------:R-:W-:-:S03]  /*9d50*/  @P1 MOV R115, R118 ;  /* 0x0000007600731202 */ /* 0x000fc60000000f00 */
[----:B------:R-:W5:Y:S04]  /*9d60*/  LDL R118, [R1+0x384] ;  /* 0x0003840001767983 */ /* 0x000f680000100800 */
[----:B------:R0:W5:Y:S02]  /*9d70*/  @P1 LDG.E.U16 R187, desc[UR60][R114.64] ;  /* 0x0000003c72bb1981 */ /* 0x000164000c1e1500 */
[----:B0-----:R-:W-:Y:S02]  /*9d80*/  @P0 IMAD.MOV.U32 R114, RZ, RZ, R120 ;  /* 0x000000ffff720224 */ /* 0x001fe400078e0078 */
[----:B------:R-:W5:Y:S01]  /*9d90*/  LDL R120, [R1+0x380] ;  /* 0x0003800001787983 */ /* 0x000f620000100800 */
[----:B------:R-:W-:-:S03]  /*9da0*/  @P0 IMAD.MOV.U32 R115, RZ, RZ, R121 ;  /* 0x000000ffff730224 */ /* 0x000fc600078e0079 */
[----:B------:R-:W5:Y:S04]  /*9db0*/  LDL R121, [R1+0x37c] ;  /* 0x00037c0001797983 */ /* 0x000f680000100800 */
[----:B------:R4:W5:Y:S01]  /*9dc0*/  @P0 LDG.E.U16 R185, desc[UR60][R114.64] ;  /* 0x0000003c72b90981 */ /* 0x000962000c1e1500 */
[----:B------:R-:W-:Y:S01]  /*9dd0*/  ISETP.GT.AND P1, PT, R113, 0x29, PT ;  /* 0x000000297100780c */ /* 0x000fe20003f24270 */
[----:B----4-:R-:W-:Y:S02]  /*9de0*/  @P0 IMAD.MOV.U32 R114, RZ, RZ, R90 ;  /* 0x000000ffff720224 */ /* 0x010fe400078e005a */
[----:B------:R-:W-:Y:S01]  /*9df0*/  @P0 IMAD.MOV.U32 R115, RZ, RZ, R91 ;  /* 0x000000ffff730224 */ /* 0x000fe200078e005b */
[----:B------:R-:W4:Y:S04]  /*9e00*/  LDL R90, [R1+0x378] ;  /* 0x00037800015a7983 */ /* 0x000f280000100800 */
[----:B------:R0:W4:Y:S04]  /*9e10*/  @P0 LDG.E.U16 R183, desc[UR60][R114.64] ;  /* 0x0000003c72b70981 */ /* 0x000128000c1e1500 */
[----:B------:R-:W4:Y:S01]  /*9e20*/  LDL R91, [R1+0x374] ;  /* 0x00037400015b7983 */ /* 0x000f220000100800 */
[----:B0-----:R-:W-:-:S02]  /*9e30*/  @P0 IMAD.MOV.U32 R114, RZ, RZ, R117 ;  /* 0x000000ffff720224 */ /* 0x001fc400078e0075 */
[----:B------:R-:W-:Y:S01]  /*9e40*/  @P0 IMAD.MOV.U32 R115, RZ, RZ, R122 ;  /* 0x000000ffff730224 */ /* 0x000fe200078e007a */
[----:B------:R-:W4:Y:S04]  /*9e50*/  LDL R117, [R1+0x370] ;  /* 0x0003700001757983 */ /* 0x000f280000100800 */
[----:B------:R3:W4:Y:S04]  /*9e60*/  @P0 LDG.E.U16 R181, desc[UR60][R114.64] ;  /* 0x0000003c72b50981 */ /* 0x000728000c1e1500 */
[----:B------:R-:W4:Y:S01]  /*9e70*/  LDL R122, [R1+0x36c] ;  /* 0x00036c00017a7983 */ /* 0x000f220000100800 */
[----:B---3--:R-:W-:-:S03]  /*9e80*/  @P0 IMAD.MOV.U32 R115, RZ, RZ, R116 ;  /* 0x000000ffff730224 */ /* 0x008fc600078e0074 */
[----:B------:R-:W3:Y:S01]  /*9e90*/  LDL R116, [R1+0x364] ;  /* 0x0003640001747983 */ /* 0x000ee20000100800 */
[----:B--2---:R-:W-:-:S03]  /*9ea0*/  @P0 MOV R114, R112 ;  /* 0x0000007000720202 */ /* 0x004fc60000000f00 */
[----:B------:R-:W2:Y:S04]  /*9eb0*/  LDL R112, [R1+0x368] ;  /* 0x0003680001707983 */ /* 0x000ea80000100800 */
[----:B------:R0:W3:Y:S02]  /*9ec0*/  @P0 LDG.E.U16 R179, desc[UR60][R114.64] ;  /* 0x0000003c72b30981 */ /* 0x0000e4000c1e1500 */
[----:B0-----:R-:W-:Y:S02]  /*9ed0*/  @P1 IMAD.MOV.U32 R115, RZ, RZ, R102 ;  /* 0x000000ffff731224 */ /* 0x001fe400078e0066 */
[----:B------:R-:W3:Y:S01]  /*9ee0*/  LDL R102, [R1+0x35c] ;  /* 0x00035c0001667983 */ /* 0x000ee20000100800 */
[----:B------:R-:W-:-:S03]  /*9ef0*/  @P1 IMAD.MOV.U32 R114, RZ, RZ, R2 ;  /* 0x000000ffff721224 */ /* 0x000fc600078e0002 */
[----:B------:R-:W3:Y:S01]  /*9f00*/  LDL R2, [R1+0x360] ;  /* 0x0003600001027983 */ /* 0x000ee20000100800 */
[----:B------:R-:W-:Y:S02]  /*9f10*/  PRMT R177, RZ, 0x7610, R177 ;  /* 0x00007610ffb17816 */ /* 0x000fe400000000b1 */
[----:B------:R-:W-:-:S04]  /*9f20*/  PRMT R175, RZ, 0x7610, R175 ;  /* 0x00007610ffaf7816 */ /* 0x000fc800000000af */
[----:B------:R0:W3:Y:S01]  /*9f30*/  @P1 LDG.E.U16 R177, desc[UR60][R114.64] ;  /* 0x0000003c72b11981 */ /* 0x0000e2000c1e1500 */
[----:B------:R-:W-:Y:S02]  /*9f40*/  ISETP.GT.AND P0, PT, R113, 0x2a, PT ;  /* 0x0000002a7100780c */ /* 0x000fe40003f04270 */
[----:B------:R-:W-:Y:S01]  /*9f50*/  PRMT R173, RZ, 0x7610, R173 ;  /* 0x00007610ffad7816 */ /* 0x000fe200000000ad */
[----:B0-----:R-:W-:Y:S02]  /*9f60*/  @P1 IMAD.MOV.U32 R114, RZ, RZ, R119 ;  /* 0x000000ffff721224 */ /* 0x001fe400078e0077 */
[----:B------:R-:W-:Y:S01]  /*9f70*/  @P1 IMAD.MOV.U32 R115, RZ, RZ, R123 ;  /* 0x000000ffff731224 */ /* 0x000fe200078e007b */
[----:B------:R-:W3:Y:S04]  /*9f80*/  LDL R119, [R1+0x358] ;  /* 0x0003580001777983 */ /* 0x000ee80000100800 */
[----:B------:R5:W3:Y:S01]  /*9f90*/  @P1 LDG.E.U16 R175, desc[UR60][R114.64] ;  /* 0x0000003c72af1981 */ /* 0x000ae2000c1e1500 */
[----:B------:R-:W-:-:S02]  /*9fa0*/  PRMT R171, RZ, 0x7610, R171 ;  /* 0x00007610ffab7816 */ /* 0x000fc400000000ab */
[----:B------:R-:W-:Y:S01]  /*9fb0*/  PRMT R169, RZ, 0x7610, R169 ;  /* 0x00007610ffa97816 */ /* 0x000fe200000000a9 */
[----:B------:R-:W3:Y:S01]  /*9fc0*/  LDL R123, [R1+0x338] ;  /* 0x00033800017b7983 */ /* 0x000ee20000100800 */
[----:B-----5:R-:W-:-:S03]  /*9fd0*/  @P1 IMAD.MOV.U32 R114, RZ, RZ, R3 ;  /* 0x000000ffff721224 */ /* 0x020fc600078e0003 */
        /* <DEDUP_REMOVED lines=8> */
[----:B------:R4:W5:Y:S02]  /*a060*/  @P1 LDG.E.U16 R171, desc[UR60][R114.64] ;  /* 0x0000003c72ab1981 */ /* 0x000964000c1e1500 */
[----:B----4-:R-:W-:Y:S02]  /*a070*/  @P0 IMAD.MOV.U32 R114, RZ, RZ, R90 ;  /* 0x000000ffff720224 */ /* 0x010fe400078e005a */
[----:B------:R-:W4:Y:S01]  /*a080*/  LDL R90, [R1+0x340] ;  /* 0x00034000015a7983 */ /* 0x000f220000100800 */
[----:B------:R-:W-:-:S03]  /*a090*/  @P0 IMAD.MOV.U32 R115, RZ, RZ, R91 ;  /* 0x000000ffff730224 */ /* 0x000fc600078e005b */
[----:B------:R-:W4:Y:S01]  /*a0a0*/  LDL R91, [R1+0x33c] ;  /* 0x00033c00015b7983 */ /* 0x000f220000100800 */
[----:B------:R-:W-:-:S03]  /*a0b0*/  PRMT R167, RZ, 0x7610, R167 ;  /* 0x00007610ffa77816 */ /* 0x000fc600000000a7 */
[----:B------:R0:W4:Y:S02]  /*a0c0*/  @P0 LDG.E.U16 R169, desc[UR60][R114.64] ;  /* 0x0000003c72a90981 */ /* 0x000124000c1e1500 */
[----:B0-----:R-:W-:Y:S02]  /*a0d0*/  @P0 IMAD.MOV.U32 R114, RZ, RZ, R117 ;  /* 0x000000ffff720224 */ /* 0x001fe400078e0075 */
[----:B------:R-:W-:Y:S02]  /*a0e0*/  @P0 IMAD.MOV.U32 R115, RZ, RZ, R122 ;  /* 0x000000ffff730224 */ /* 0x000fe400078e007a */
[----:B------:R-:W4:Y:S04]  /*a0f0*/  LDL R122, [R1+0x32c] ;  /* 0x00032c00017a7983 */ /* 0x000f280000100800 */
[----:B------:R2:W4:Y:S02]  /*a100*/  @P0 LDG.E.U16 R167, desc[UR60][R114.64] ;  /* 0x0000003c72a70981 */ /* 0x000524000c1e1500 */
[----:B--2---:R-:W-:-:S02]  /*a110*/  @P0 MOV R114, R112 ;  /* 0x0000007000720202 */ /* 0x004fc40000000f00 */
[----:B------:R-:W2:Y:S01]  /*a120*/  LDL R112, [R1+0x324] ;  /* 0x0003240001707983 */ /* 0x000ea20000100800 */
[----:B---3--:R-:W-:Y:S02]  /*a130*/  @P0 IMAD.MOV.U32 R115, RZ, RZ, R116 ;  /* 0x000000ffff730224 */ /* 0x008fe400078e0074 */
[----:B------:R-:W-:Y:S02]  /*a140*/  @P0 IMAD.MOV.U32 R117, RZ, RZ, R102 ;  /* 0x000000ffff750224 */ /* 0x000fe400078e0066 */
[----:B------:R-:W3:Y:S01]  /*a150*/  LDL R102, [R1+0x330] ;  /* 0x0003300001667983 */ /* 0x000ee20000100800 */
[----:B------:R-:W-:-:S03]  /*a160*/  @P0 IMAD.MOV.U32 R116, RZ, RZ, R2 ;  /* 0x000000ffff740224 */ /* 0x000fc600078e0002 */
[----:B------:R-:W2:Y:S01]  /*a170*/  LDL R2, [R1+0x328] ;  /* 0x0003280001027983 */ /* 0x000ea20000100800 */
[----:B------:R-:W-:Y:S02]  /*a180*/  ISETP.GT.AND P1, PT, R113, 0x2b, PT ;  /* 0x0000002b7100780c */ /* 0x000fe40003f24270 */
[----:B------:R-:W-:Y:S02]  /*a190*/  PRMT R153, RZ, 0x7610, R153 ;  /* 0x00007610ff997816 */ /* 0x000fe40000000099 */
[----:B------:R-:W-:-:S04]  /*a1a0*/  PRMT R165, RZ, 0x7610, R165 ;  /* 0x00007610ffa57816 */ /* 0x000fc800000000a5 */
[----:B------:R0:W2:Y:S04]  /*a1b0*/  @P0 LDG.E.U16 R153, desc[UR60][R116.64] ;  /* 0x0000003c74990981 */ /* 0x0000a8000c1e1500 */
[----:B------:R1:W2:Y:S01]  /*a1c0*/  @P0 LDG.E.U16 R165, desc[UR60][R114.64] ;  /* 0x0000003c72a50981 */ /* 0x0002a2000c1e1500 */
[----:B0-----:R-:W-:Y:S01]  /*a1d0*/  @P1 IMAD.MOV.U32 R116, RZ, RZ, R119 ;  /* 0x000000ffff741224 */ /* 0x001fe200078e0077 */
[----:B-1----:R-:W-:Y:S01]  /*a1e0*/  PRMT R115, RZ, 0x7610, R115 ;  /* 0x00007610ff737816 */ /* 0x002fe20000000073 */
[----:B------:R-:W-:Y:S02]  /*a1f0*/  @P1 IMAD.MOV.U32 R117, RZ, RZ, R124 ;  /* 0x000000ffff751224 */ /* 0x000fe400078e007c */
[----:B------:R-:W2:Y:S01]  /*a200*/  LDL R124, [R1+0x320] ;  /* 0x00032000017c7983 */ /* 0x000ea20000100800 */
[----:B------:R-:W-:-:S02]  /*a210*/  PRMT R114, RZ, 0x7610, R114 ;  /* 0x00007610ff727816 */ /* 0x000fc40000000072 */
[----:B------:R-:W-:-:S04]  /*a220*/  ISETP.GT.AND P0, PT, R113, 0x2c, PT ;  /* 0x0000002c7100780c */ /* 0x000fc80003f04270 */
[----:B------:R-:W2:Y:S01]  /*a230*/  @P1 LDG.E.U16 R114, desc[UR60][R116.64] ;  /* 0x0000003c74721981 */ /* 0x000ea2000c1e1500 */
[----:B-----5:R-:W-:Y:S01]  /*a240*/  @P1 IMAD.MOV.U32 R119, RZ, RZ, R118 ;  /* 0x000000ffff771224 */ /* 0x020fe200078e0076 */
[----:B------:R-:W-:Y:S02]  /*a250*/  @P1 MOV R118, R3 ;  /* 0x0000000300761202 */ /* 0x000fe40000000f00 */
[----:B------:R-:W5:Y:S04]  /*a260*/  LDL R3, [R1+0x318] ;  /* 0x0003180001037983 */ /* 0x000f680000100800 */
[----:B------:R0:W5:Y:S02]  /*a270*/  @P1 LDG.E.U16 R115, desc[UR60][R118.64] ;  /* 0x0000003c76731981 */ /* 0x000164000c1e1500 */
[----:B0-----:R-:W-:Y:S01]  /*a280*/  @P1 IMAD.MOV.U32 R118, RZ, RZ, R120 ;  /* 0x000000ffff761224 */ /* 0x001fe200078e0078 */
[----:B------:R-:W-:-:S02]  /*a290*/  PRMT R117, RZ, 0x7610, R117 ;  /* 0x00007610ff757816 */ /* 0x000fc40000000075 */
[----:B------:R-:W-:Y:S01]  /*a2a0*/  PRMT R116, RZ, 0x7610, R116 ;  /* 0x00007610ff747816 */ /* 0x000fe20000000074 */
[----:B------:R-:W-:-:S05]  /*a2b0*/  @P1 IMAD.MOV.U32 R119, RZ, RZ, R121 ;  /* 0x000000ffff771224 */ /* 0x000fca00078e0079 */
[----:B------:R0:W5:Y:S01]  /*a2c0*/  @P1 LDG.E.U16 R116, desc[UR60][R118.64] ;  /* 0x0000003c76741981 */ /* 0x000162000c1e1500 */
[----:B----4-:R-:W-:-:S03]  /*a2d0*/  @P1 IMAD.MOV.U32 R120, RZ, RZ, R90 ;  /* 0x000000ffff781224 */ /* 0x010fc600078e005a */
[----:B------:R-:W4:Y:S01]  /*a2e0*/  LDL R90, [R1+0x310] ;  /* 0x00031000015a7983 */ /* 0x000f220000100800 */
[----:B------:R-:W-:-:S03]  /*a2f0*/  @P1 IMAD.MOV.U32 R121, RZ, RZ, R91 ;  /* 0x000000ffff791224 */ /* 0x000fc600078e005b */
[----:B------:R-:W4:Y:S01]  /*a300*/  LDL R91, [R1+0x308] ;  /* 0x00030800015b7983 */ /* 0x000f220000100800 */
[----:B0-----:R-:W-:-:S03]  /*a310*/  PRMT R119, RZ, 0x7610, R119 ;  /* 0x00007610ff777816 */ /* 0x001fc60000000077 */
[----:B------:R0:W4:Y:S02]  /*a320*/  @P1 LDG.E.U16 R117, desc[UR60][R120.64] ;  /* 0x0000003c78751981 */ /* 0x000124000c1e1500 */
[----:B0-----:R-:W-:Y:S01]  /*a330*/  @P0 IMAD.MOV.U32 R120, RZ, RZ, R123 ;  /* 0x000000ffff780224 */ /* 0x001fe200078e007b */
[----:B------:R-:W-:Y:S01]  /*a340*/  @P0 MOV R123, R122 ;  /* 0x0000007a007b0202 */ /* 0x000fe20000000f00 */
[----:B------:R-:W-:Y:S02]  /*a350*/  @P0 IMAD.MOV.U32 R121, RZ, RZ, R128 ;  /* 0x000000ffff790224 */ /* 0x000fe400078e0080 */
[----:B------:R-:W4:Y:S01]  /*a360*/  LDL R128, [R1+0x300] ;  /* 0x0003000001807983 */ /* 0x000f220000100800 */
[----:B---3--:R-:W-:-:S03]  /*a370*/  @P0 IMAD.MOV.U32 R122, RZ, RZ, R102 ;  /* 0x000000ffff7a0224 */ /* 0x008fc600078e0066 */
[----:B------:R-:W3:Y:S04]  /*a380*/  LDL R102, [R1+0x2f8] ;  /* 0x0002f80001667983 */ /* 0x000ee80000100800 */
[----:B------:R2:W3:Y:S02]  /*a390*/  @P0 LDG.E.U16 R119, desc[UR60][R122.64] ;  /* 0x0000003c7a770981 */ /* 0x0004e4000c1e1500 */
[----:B--2---:R-:W-:Y:S02]  /*a3a0*/  @P0 IMAD.MOV.U32 R123, RZ, RZ, R112 ;  /* 0x000000ffff7b0224 */ /* 0x004fe400078e0070 */
[----:B------:R-:W2:Y:S01]  /*a3b0*/  LDL R112, [R1+0x2ec] ;  /* 0x0002ec0001707983 */ /* 0x000ea20000100800 */
[----:B------:R-:W-:-:S03]  /*a3c0*/  @P0 IMAD.MOV.U32 R122, RZ, RZ, R2 ;  /* 0x000000ffff7a0224 */ /* 0x000fc600078e0002 */
[----:B------:R-:W2:Y:S01]  /*a3d0*/  LDL R2, [R1+0x2f0] ;  /* 0x0002f00001027983 */ /* 0x000ea20000100800 */
[----:B------:R-:W-:Y:S02]  /*a3e0*/  PRMT R118, RZ, 0x7610, R118 ;  /* 0x00007610ff767816 */ /* 0x000fe40000000076 */
[----:B------:R-:W-:-:S04]  /*a3f0*/  ISETP.GT.AND P1, PT, R113, 0x2d, PT ;  /* 0x0000002d7100780c */ /* 0x000fc80003f24270 */
[----:B------:R0:W2:Y:S02]  /*a400*/  @P0 LDG.E.U16 R118, desc[UR60][R120.64] ;  /* 0x0000003c78760981 */ /* 0x0000a4000c1e1500 */
[----:B0-----:R-:W-:Y:S02]  /*a410*/  PRMT R121, RZ, 0x7610, R121 ;  /* 0x00007610ff797816 */ /* 0x001fe40000000079 */
[----:B------:R-:W-:-:S04]  /*a420*/  PRMT R120, RZ, 0x7610, R120 ;  /* 0x00007610ff787816 */ /* 0x000fc80000000078 */
[----:B------:R0:W2:Y:S04]  /*a430*/  @P0 LDG.E.U16 R121, desc[UR60][R124.64] ;  /* 0x0000003c7c790981 */ /* 0x0000a8000c1e1500 */
[----:B------:R1:W2:Y:S01]  /*a440*/  @P0 LDG.E.U16 R120, desc[UR60][R122.64] ;  /* 0x0000003c7a780981 */ /* 0x0002a2000c1e1500 */
[----:B0-----:R-:W-:Y:S02]  /*a450*/  @P1 IMAD.MOV.U32 R125, RZ, RZ, R127 ;  /* 0x000000ffff7d1224 */ /* 0x001fe400078e007f */
[----:B------:R-:W-:Y:S01]  /*a460*/  @P1 IMAD.MOV.U32 R127, RZ, RZ, R126 ;  /* 0x000000ffff7f1224 */ /* 0x000fe200078e007e */
[----:B-1----:R-:W-:Y:S01]  /*a470*/  PRMT R123, RZ, 0x7610, R123 ;  /* 0x00007610ff7b7816 */ /* 0x002fe2000000007b */
[----:B-----5:R-:W-:Y:S02]  /*a480*/  @P1 IMAD.MOV.U32 R124, RZ, RZ, R3 ;  /* 0x000000ffff7c1224 */ /* 0x020fe400078e0003 */
[----:B------:R-:W5:Y:S01]  /*a490*/  LDL R3, [R1+0x2e0] ;  /* 0x0002e00001037983 */ /* 0x000f620000100800 */
[----:B------:R-:W-:-:S02]  /*a4a0*/  PRMT R122, RZ, 0x7610, R122 ;  /* 0x00007610ff7a7816 */ /* 0x000fc4000000007a */
[----:B------:R-:W-:-:S04]  /*a4b0*/  ISETP.GT.AND P2, PT, R113, 0x2e, PT ;  /* 0x0000002e7100780c */ /* 0x000fc80003f44270 */
[----:B------:R0:W5:Y:S01]  /*a4c0*/  @P1 LDG.E.U16 R122, desc[UR60][R124.64] ;  /* 0x0000003c7c7a1981 */ /* 0x000162000c1e1500 */
[----:B----4-:R-:W-:-:S03]  /*a4d0*/  @P1 MOV R126, R90 ;  /* 0x0000005a007e1202 */ /* 0x010fc60000000f00 */
[----:B------:R-:W4:Y:S04]  /*a4e0*/  LDL R90, [R1+0x2dc] ;  /* 0x0002dc00015a7983 */ /* 0x000f280000100800 */
[----:B------:R1:W4:Y:S01]  /*a4f0*/  @P1 LDG.E.U16 R123, desc[UR60][R126.64] ;  /* 0x0000003c7e7b1981 */ /* 0x000322000c1e1500 */
[----:B0-----:R-:W-:Y:S01]  /*a500*/  PRMT R125, RZ, 0x7610, R125 ;  /* 0x00007610ff7d7816 */ /* 0x001fe2000000007d */
[----:B-1----:R-:W-:Y:S02]  /*a510*/  @P1 IMAD.MOV.U32 R126, RZ, RZ, R91 ;  /* 0x000000ffff7e1224 */ /* 0x002fe400078e005b */
[----:B------:R-:W4:Y:S01]  /*a520*/  LDL R91, [R1+0x2d8] ;  /* 0x0002d800015b7983 */ /* 0x000f220000100800 */
[----:B------:R-:W-:-:S03]  /*a530*/  @P1 IMAD.MOV.U32 R127, RZ, RZ, R131 ;  /* 0x000000ffff7f1224 */ /* 0x000fc600078e0083 */
[----:B------:R0:W4:Y:S02]  /*a540*/  @P1 LDG.E.U16 R125, desc[UR60][R128.64] ;  /* 0x0000003c807d1981 */ /* 0x000124000c1e1500 */
[----:B0-----:R-:W-:Y:S02]  /*a550*/  @P2 IMAD.MOV.U32 R129, RZ, RZ, R130 ;  /* 0x000000ffff812224 */ /* 0x001fe400078e0082 */
[----:B---3--:R-:W-:Y:S02]  /*a560*/  @P2 IMAD.MOV.U32 R128, RZ, RZ, R102 ;  /* 0x000000ffff802224 */ /* 0x008fe400078e0066 */
[----:B------:R-:W3:Y:S01]  /*a570*/  LDL R102, [R1+0x2c8] ;  /* 0x0002c80001667983 */ /* 0x000ee20000100800 */
[----:B--2---:R-:W-:-:S03]  /*a580*/  @P2 IMAD.MOV.U32 R131, RZ, RZ, R112 ;  /* 0x000000ffff832224 */ /* 0x004fc600078e0070 */
[----:B------:R-:W2:Y:S01]  /*a590*/  LDL R112, [R1+0x2c4] ;  /* 0x0002c40001707983 */ /* 0x000ea20000100800 */
[----:B------:R-:W-:-:S03]  /*a5a0*/  @P2 IMAD.MOV.U32 R130, RZ, RZ, R2 ;  /* 0x000000ffff822224 */ /* 0x000fc600078e0002 */
[----:B------:R-:W2:Y:S01]  /*a5b0*/  LDL R2, [R1+0x2b8] ;  /* 0x0002b80001027983 */ /* 0x000ea20000100800 */
[----:B------:R-:W-:-:S06]  /*a5c0*/  PRMT R124, RZ, 0x7610, R124 ;  /* 0x00007610ff7c7816 */ /* 0x000fcc000000007c */
[----:B------:R0:W2:Y:S01]  /*a5d0*/  @P1 LDG.E.U16 R124, desc[UR60][R126.64] ;  /* 0x0000003c7e7c1981 */ /* 0x0000a2000c1e1500 */
[----:B------:R-:W-:Y:S02]  /*a5e0*/  ISETP.GT.AND P0, PT, R113, 0x2f, PT ;  /* 0x0000002f7100780c */ /* 0x000fe40003f04270 */
[----:B0-----:R-:W-:Y:S02]  /*a5f0*/  PRMT R127, RZ, 0x7610, R127 ;  /* 0x00007610ff7f7816 */ /* 0x001fe4000000007f */
[----:B------:R-:W-:-:S04]  /*a600*/  PRMT R126, RZ, 0x7610, R126 ;  /* 0x00007610ff7e7816 */ /* 0x000fc8000000007e */
[----:B------:R0:W2:Y:S04]  /*a610*/  @P2 LDG.E.U16 R127, desc[UR60][R130.64] ;  /* 0x0000003c827f2981 */ /* 0x0000a8000c1e1500 */
[----:B------:R1:W2:Y:S01]  /*a620*/  @P2 LDG.E.U16 R126, desc[UR60][R128.64] ;  /* 0x0000003c807e2981 */ /* 0x0002a2000c1e1500 */
[----:B0-----:R-:W-:Y:S01]  /*a630*/  @P2 IMAD.MOV.U32 R131, RZ, RZ, R133 ;  /* 0x000000ffff832224 */ /* 0x001fe200078e0085 */
[----:B------:R-:W-:Y:S02]  /*a640*/  @P2 MOV R130, R132 ;  /* 0x0000008400822202 */ /* 0x000fe40000000f00 */
[----:B-1----:R-:W-:Y:S01]  /*a650*/  PRMT R129, RZ, 0x7610, R129 ;  /* 0x00007610ff817816 */ /* 0x002fe20000000081 */
[----:B-----5:R-:W-:Y:S02]  /*a660*/  @P2 IMAD.MOV.U32 R132, RZ, RZ, R3 ;  /* 0x000000ffff842224 */ /* 0x020fe400078e0003 */
[----:B------:R-:W5:Y:S01]  /*a670*/  LDL R3, [R1+0x2b0] ;  /* 0x0002b00001037983 */ /* 0x000f620000100800 */
[----:B------:R-:W-:-:S02]  /*a680*/  PRMT R128, RZ, 0x7610, R128 ;  /* 0x00007610ff807816 */ /* 0x000fc40000000080 */
[----:B------:R-:W-:-:S04]  /*a690*/  ISETP.GT.AND P1, PT, R113, 0x30, PT ;  /* 0x000000307100780c */ /* 0x000fc80003f24270 */
[----:B------:R0:W5:Y:S01]  /*a6a0*/  @P2 LDG.E.U16 R128, desc[UR60][R130.64] ;  /* 0x0000003c82802981 */ /* 0x000162000c1e1500 */
[----:B----4-:R-:W-:-:S03]  /*a6b0*/  @P2 IMAD.MOV.U32 R133, RZ, RZ, R90 ;  /* 0x000000ffff852224 */ /* 0x010fc600078e005a */
[----:B------:R-:W4:Y:S04]  /*a6c0*/  LDL R90, [R1+0x2ac] ;  /* 0x0002ac00015a7983 */ /* 0x000f280000100800 */
[----:B------:R1:W4:Y:S01]  /*a6d0*/  @P2 LDG.E.U16 R129, desc[UR60][R132.64] ;  /* 0x0000003c84812981 */ /* 0x000322000c1e1500 */
[----:B0-----:R-:W-:-:S06]  /*a6e0*/  PRMT R131, RZ, 0x7610, R131 ;  /* 0x00007610ff837816 */ /* 0x001fcc0000000083 */
[----:B------:R3:W4:Y:S01]  /*a6f0*/  @P0 LDG.E.U16 R131, desc[UR60][R134.64] ;  /* 0x0000003c86830981 */ /* 0x000722000c1e1500 */
[----:B-1----:R-:W-:-:S03]  /*a700*/  @P0 IMAD.MOV.U32 R132, RZ, RZ, R91 ;  /* 0x000000ffff840224 */ /* 0x002fc600078e005b */
[----:B------:R-:W4:Y:S01]  /*a710*/  LDL R91, [R1+0x2a8] ;  /* 0x0002a800015b7983 */ /* 0x000f220000100800 */
[----:B------:R-:W-:Y:S02]  /*a720*/  @P0 IMAD.MOV.U32 R133, RZ, RZ, R137 ;  /* 0x000000ffff850224 */ /* 0x000fe400078e0089 */
[----:B------:R-:W-:Y:S02]  /*a730*/  @P1 IMAD.MOV.U32 R137, RZ, RZ, R136 ;  /* 0x000000ffff891224 */ /* 0x000fe400078e0088 */
[----:B---3--:R-:W-:Y:S02]  /*a740*/  @P0 IMAD.MOV.U32 R134, RZ, RZ, R102 ;  /* 0x000000ffff860224 */ /* 0x008fe400078e0066 */
[----:B------:R-:W3:Y:S01]  /*a750*/  LDL R102, [R1+0x298] ;  /* 0x0002980001667983 */ /* 0x000ee20000100800 */
[----:B--2---:R-:W-:-:S03]  /*a760*/  @P0 MOV R135, R112 ;  /* 0x0000007000870202 */ /* 0x004fc60000000f00 */
[----:B------:R-:W2:Y:S01]  /*a770*/  LDL R112, [R1+0x294] ;  /* 0x0002940001707983 */ /* 0x000ea20000100800 */
[----:B------:R-:W-:-:S03]  /*a780*/  @P1 IMAD.MOV.U32 R136, RZ, RZ, R2 ;  /* 0x000000ffff881224 */ /* 0x000fc600078e0002 */
[----:B------:R-:W2:Y:S01]  /*a790*/  LDL R2, [R1+0x290] ;  /* 0x0002900001027983 */ /* 0x000ea20000100800 */
[----:B------:R-:W-:-:S06]  /*a7a0*/  PRMT R130, RZ, 0x7610, R130 ;  /* 0x00007610ff827816 */ /* 0x000fcc0000000082 */
[----:B------:R0:W2:Y:S02]  /*a7b0*/  @P0 LDG.E.U16 R130, desc[UR60][R132.64] ;  /* 0x0000003c84820981 */ /* 0x0000a4000c1e1500 */
[----:B0-----:R-:W-:-:S06]  /*a7c0*/  PRMT R133, RZ, 0x7610, R133 ;  /* 0x00007610ff857816 */ /* 0x001fcc0000000085 */
[----:B------:R5:W2:Y:S01]  /*a7d0*/  @P1 LDG.E.U16 R133, desc[UR60][R136.64] ;  /* 0x0000003c88851981 */ /* 0x000aa2000c1e1500 */
[----:B------:R-:W-:Y:S01]  /*a7e0*/  PRMT R132, RZ, 0x7610, R132 ;  /* 0x00007610ff847816 */ /* 0x000fe20000000084 */
[----:B------:R-:W-:Y:S01]  /*a7f0*/  @P1 IMAD.MOV.U32 R139, RZ, RZ, R138 ;  /* 0x000000ffff8b1224 */ /* 0x000fe200078e008a */
[----:B------:R-:W-:-:S04]  /*a800*/  ISETP.GT.AND P2, PT, R113, 0x31, PT ;  /* 0x000000317100780c */ /* 0x000fc80003f44270 */
[----:B------:R0:W2:Y:S01]  /*a810*/  @P0 LDG.E.U16 R132, desc[UR60][R134.64] ;  /* 0x0000003c86840981 */ /* 0x0000a2000c1e1500 */
[----:B-----5:R-:W-:-:S03]  /*a820*/  @P1 IMAD.MOV.U32 R136, RZ, RZ, R3 ;  /* 0x000000ffff881224 */ /* 0x020fc600078e0003 */
[----:B------:R-:W5:Y:S01]  /*a830*/  LDL R3, [R1+0x288] ;  /* 0x0002880001037983 */ /* 0x000f620000100800 */
[----:B0-----:R-:W-:Y:S02]  /*a840*/  PRMT R134, RZ, 0x7610, R134 ;  /* 0x00007610ff867816 */ /* 0x001fe40000000086 */
[----:B------:R-:W-:Y:S01]  /*a850*/  PRMT R135, RZ, 0x7610, R135 ;  /* 0x00007610ff877816 */ /* 0x000fe20000000087 */
[----:B----4-:R-:W-:Y:S02]  /*a860*/  @P1 IMAD.MOV.U32 R137, RZ, RZ, R90 ;  /* 0x000000ffff891224 */ /* 0x010fe400078e005a */
[----:B------:R-:W4:Y:S04]  /*a870*/  LDL R90, [R1+0x28c] ;  /* 0x00028c00015a7983 */ /* 0x000f280000100800 */
[----:B------:R0:W4:Y:S01]  /*a880*/  @P1 LDG.E.U16 R134, desc[UR60][R136.64] ;  /* 0x0000003c88861981 */ /* 0x000122000c1e1500 */
[----:B------:R-:W-:-:S03]  /*a890*/  @P1 IMAD.MOV.U32 R138, RZ, RZ, R91 ;  /* 0x000000ffff8a1224 */ /* 0x000fc600078e005b */
[----:B------:R-:W4:Y:S01]  /*a8a0*/  LDL R91, [R1+0x284] ;  /* 0x00028400015b7983 */ /* 0x000f220000100800 */
[----:B0-----:R-:W-:-:S03]  /*a8b0*/  PRMT R137, RZ, 0x7610, R137 ;  /* 0x00007610ff897816 */ /* 0x001fc60000000089 */
[----:B------:R0:W4:Y:S02]  /*a8c0*/  @P1 LDG.E.U16 R135, desc[UR60][R138.64] ;  /* 0x0000003c8a871981 */ /* 0x000124000c1e1500 */
[----:B0-----:R-:W-:Y:S01]  /*a8d0*/  @P1 MOV R138, R140 ;  /* 0x0000008c008a1202 */ /* 0x001fe20000000f00 */
[----:B------:R-:W-:Y:S02]  /*a8e0*/  @P1 IMAD.MOV.U32 R139, RZ, RZ, R141 ;  /* 0x000000ffff8b1224 */ /* 0x000fe400078e008d */
[----:B---3--:R-:W-:Y:S02]  /*a8f0*/  @P2 IMAD.MOV.U32 R140, RZ, RZ, R102 ;  /* 0x000000ffff8c2224 */ /* 0x008fe400078e0066 */
[----:B------:R-:W3:Y:S01]  /*a900*/  LDL R102, [R1+0x278] ;  /* 0x0002780001667983 */ /* 0x000ee20000100800 */
[----:B--2---:R-:W-:-:S03]  /*a910*/  @P2 IMAD.MOV.U32 R141, RZ, RZ, R112 ;  /* 0x000000ffff8d2224 */ /* 0x004fc600078e0070 */
[----:B------:R-:W2:Y:S04]  /*a920*/  LDL R112, [R1+0x274] ;  /* 0x0002740001707983 */ /* 0x000ea80000100800 */
[----:B------:R0:W2:Y:S02]  /*a930*/  @P2 LDG.E.U16 R137, desc[UR60][R140.64] ;  /* 0x0000003c8c892981 */ /* 0x0000a4000c1e1500 */
[----:B0-----:R-:W-:Y:S02]  /*a940*/  @P2 IMAD.MOV.U32 R140, RZ, RZ, R2 ;  /* 0x000000ffff8c2224 */ /* 0x001fe400078e0002 */
[----:B------:R-:W2:Y:S01]  /*a950*/  LDL R2, [R1+0x270] ;  /* 0x0002700001027983 */ /* 0x000ea20000100800 */
[----:B------:R-:W-:-:S06]  /*a960*/  PRMT R136, RZ, 0x7610, R136 ;  /* 0x00007610ff887816 */ /* 0x000fcc0000000088 */
[----:B------:R0:W2:Y:S01]  /*a970*/  @P1 LDG.E.U16 R136, desc[UR60][R138.64] ;  /* 0x0000003c8a881981 */ /* 0x0000a2000c1e1500 */
[----:B------:R-:W-:Y:S01]  /*a980*/  ISETP.GT.AND P1, PT, R113, 0x32, PT ;  /* 0x000000327100780c */ /* 0x000fe20003f24270 */
[----:B-----5:R-:W-:Y:S02]  /*a990*/  @P2 IMAD.MOV.U32 R142, RZ, RZ, R3 ;  /* 0x000000ffff8e2224 */ /* 0x020fe400078e0003 */
[----:B------:R-:W5:Y:S01]  /*a9a0*/  LDL R3, [R1+0x268] ;  /* 0x0002680001037983 */ /* 0x000f620000100800 */
[----:B0-----:R-:W-:Y:S02]  /*a9b0*/  PRMT R138, RZ, 0x7610, R138 ;  /* 0x00007610ff8a7816 */ /* 0x001fe4000000008a */
[----:B------:R-:W-:Y:S01]  /*a9c0*/  PRMT R139, RZ, 0x7610, R139 ;  /* 0x00007610ff8b7816 */ /* 0x000fe2000000008b */
[----:B----4-:R-:W-:Y:S02]  /*a9d0*/  @P2 IMAD.MOV.U32 R141, RZ, RZ, R90 ;  /* 0x000000ffff8d2224 */ /* 0x010fe400078e005a */
[----:B------:R-:W4:Y:S04]  /*a9e0*/  LDL R90, [R1+0x26c] ;  /* 0x00026c00015a7983 */ /* 0x000f280000100800 */
[----:B------:R0:W4:Y:S01]  /*a9f0*/  @P2 LDG.E.U16 R138, desc[UR60][R140.64] ;  /* 0x0000003c8c8a2981 */ /* 0x000122000c1e1500 */
[----:B------:R-:W-:-:S03]  /*aa00*/  @P2 MOV R143, R91 ;  /* 0x0000005b008f2202 */ /* 0x000fc60000000f00 */
[----:B------:R-:W4:Y:S01]  /*aa10*/  LDL R91, [R1+0x264] ;  /* 0x00026400015b7983 */ /* 0x000f220000100800 */
[----:B0-----:R-:W-:-:S03]  /*aa20*/  PRMT R141, RZ, 0x7610, R141 ;  /* 0x00007610ff8d7816 */ /* 0x001fc6000000008d */
[----:B------:R0:W4:Y:S02]  /*aa30*/  @P2 LDG.E.U16 R139, desc[UR60][R142.64] ;  /* 0x0000003c8e8b2981 */ /* 0x000124000c1e1500 */
[----:B0-----:R-:W-:Y:S02]  /*aa40*/  @P2 IMAD.MOV.U32 R142, RZ, RZ, R144 ;  /* 0x000000ffff8e2224 */ /* 0x001fe400078e0090 */
        /* <DEDUP_REMOVED lines=10> */
[----:B------:R-:W-:Y:S02]  /*aaf0*/  ISETP.GT.AND P2, PT, R113, 0x33, PT ;  /* 0x000000337100780c */ /* 0x000fe40003f44270 */
[----:B-----5:R-:W-:Y:S02]  /*ab00*/  @P1 MOV R146, R3 ;  /* 0x0000000300921202 */ /* 0x020fe40000000f00 */
        /* <DEDUP_REMOVED lines=22> */
[----:B0-----:R-:W-:Y:S01]  /*ac70*/  PRMT R147, RZ, 0x7610, R147 ;  /* 0x00007610ff937816 */ /* 0x001fe20000000093 */
[----:B-----5:R-:W-:Y:S02]  /*ac80*/  @P2 IMAD.MOV.U32 R150, RZ, RZ, R3 ;  /* 0x000000ffff962224 */ /* 0x020fe400078e0003 */
[----:B------:R-:W5:Y:S01]  /*ac90*/  LDL R3, [R1+0x228] ;  /* 0x0002280001037983 */ /* 0x000f620000100800 */
[----:B------:R-:W-:Y:S02]  /*aca0*/  PRMT R146, RZ, 0x7610, R146 ;  /* 0x00007610ff927816 */ /* 0x000fe40000000092 */
[----:B----4-:R-:W-:Y:S02]  /*acb0*/  @P2 MOV R149, R90 ;  /* 0x0000005a00952202 */ /* 0x010fe40000000f00 */
[----:B------:R-:W4:Y:S04]  /*acc0*/  LDL R90, [R1+0x22c] ;  /* 0x00022c00015a7983 */ /* 0x000f280000100800 */
[----:B------:R0:W5:Y:S01]  /*acd0*/  @P2 LDG.E.U16 R146, desc[UR60][R148.64] ;  /* 0x0000003c94922981 */ /* 0x000162000c1e1500 */
[----:B------:R-:W-:-:S03]  /*ace0*/  @P2 IMAD.MOV.U32 R151, RZ, RZ, R91 ;  /* 0x000000ffff972224 */ /* 0x000fc600078e005b */
[----:B------:R-:W5:Y:S04]  /*acf0*/  LDL R91, [R1+0x224] ;  /* 0x00022400015b7983 */ /* 0x000f680000100800 */
[----:B------:R1:W5:Y:S01]  /*ad00*/  @P2 LDG.E.U16 R147, desc[UR60][R150.64] ;  /* 0x0000003c96932981 */ /* 0x000362000c1e1500 */
[----:B0-----:R-:W-:Y:S01]  /*ad10*/  PRMT R149, RZ, 0x7610, R149 ;  /* 0x00007610ff957816 */ /* 0x001fe20000000095 */
[----:B-1----:R-:W-:Y:S02]  /*ad20*/  @P2 IMAD.MOV.U32 R150, RZ, RZ, R155 ;  /* 0x000000ffff962224 */ /* 0x002fe400078e009b */
[----:B------:R-:W-:Y:S01]  /*ad30*/  @P2 IMAD.MOV.U32 R151, RZ, RZ, R158 ;  /* 0x000000ffff972224 */ /* 0x000fe200078e009e */
[----:B------:R-:W5:Y:S04]  /*ad40*/  LDL R155, [R1+0x220] ;  /* 0x00022000019b7983 */ /* 0x000f680000100800 */
[----:B------:R-:W5:Y:S01]  /*ad50*/  LDL R158, [R1+0x21c] ;  /* 0x00021c00019e7983 */ /* 0x000f620000100800 */
[----:B---3--:R-:W-:-:S03]  /*ad60*/  @P1 IMAD.MOV.U32 R162, RZ, RZ, R102 ;  /* 0x000000ffffa21224 */ /* 0x008fc600078e0066 */
[----:B------:R-:W3:Y:S01]  /*ad70*/  LDL R102, [R1+0x1ac] ;  /* 0x0001ac0001667983 */ /* 0x000ee20000100800 */
[----:B--2---:R-:W-:-:S03]  /*ad80*/  @P1 IMAD.MOV.U32 R163, RZ, RZ, R112 ;  /* 0x000000ffffa31224 */ /* 0x004fc600078e0070 */
[----:B------:R-:W2:Y:S04]  /*ad90*/  LDL R112, [R1+0x1a8] ;  /* 0x0001a80001707983 */ /* 0x000ea80000100800 */
[----:B------:R0:W2:Y:S02]  /*ada0*/  @P1 LDG.E.U16 R149, desc[UR60][R162.64] ;  /* 0x0000003ca2951981 */ /* 0x0000a4000c1e1500 */
[----:B0-----:R-:W-:Y:S02]  /*adb0*/  @P1 MOV R162, R2 ;  /* 0x0000000200a21202 */ /* 0x001fe40000000f00 */
[----:B------:R-:W2:Y:S01]  /*adc0*/  LDL R2, [R1+0x1a4] ;  /* 0x0001a40001027983 */ /* 0x000ea20000100800 */
[----:B------:R-:W-:-:S06]  /*add0*/  PRMT R148, RZ, 0x7610, R148 ;  /* 0x00007610ff947816 */ /* 0x000fcc0000000094 */
[----:B------:R0:W2:Y:S02]  /*ade0*/  @P2 LDG.E.U16 R148, desc[UR60][R150.64] ;  /* 0x0000003c96942981 */ /* 0x0000a4000c1e1500 */
[----:B0-----:R-:W-:Y:S02]  /*adf0*/  PRMT R150, RZ, 0x7610, R150 ;  /* 0x00007610ff967816 */ /* 0x001fe40000000096 */
[----:B------:R-:W-:Y:S02]  /*ae00*/  PRMT R151, RZ, 0x7610, R151 ;  /* 0x00007610ff977816 */ /* 0x000fe40000000097 */
[----:B------:R-:W-:Y:S02]  /*ae10*/  ISETP.GT.AND P2, PT, R113, 0x38, PT ;  /* 0x000000387100780c */ /* 0x000fe40003f44270 */
[----:B------:R-:W-:Y:S02]  /*ae20*/  PRMT R152, RZ, 0x7610, R152 ;  /* 0x00007610ff987816 */ /* 0x000fe40000000098 */
[----:B------:R-:W-:Y:S01]  /*ae30*/  PRMT R164, RZ, 0x7610, R164 ;  /* 0x00007610ffa47816 */ /* 0x000fe200000000a4 */
[----:B----4-:R-:W-:-:S02]  /*ae40*/  @P1 IMAD.MOV.U32 R163, RZ, RZ, R90 ;  /* 0x000000ffffa31224 */ /* 0x010fc400078e005a */
[----:B------:R-:W4:Y:S04]  /*ae50*/  LDL R90, [R1+0x1a0] ;  /* 0x0001a000015a7983 */ /* 0x000f280000100800 */
[----:B------:R5:W4:Y:S02]  /*ae60*/  @P1 LDG.E.U16 R150, desc[UR60][R162.64] ;  /* 0x0000003ca2961981 */ /* 0x000b24000c1e1500 */
[----:B-----5:R-:W-:Y:S02]  /*ae70*/  @P1 IMAD.MOV.U32 R162, RZ, RZ, R3 ;  /* 0x000000ffffa21224 */ /* 0x020fe400078e0003 */
[----:B------:R-:W5:Y:S01]  /*ae80*/  LDL R3, [R1+0x18c] ;  /* 0x00018c0001037983 */ /* 0x000f620000100800 */
[----:B------:R-:W-:-:S03]  /*ae90*/  @P1 IMAD.MOV.U32 R163, RZ, RZ, R91 ;  /* 0x000000ffffa31224 */ /* 0x000fc600078e005b */
[----:B------:R-:W5:Y:S04]  /*aea0*/  LDL R91, [R1+0xe4] ;  /* 0x0000e400015b7983 */ /* 0x000f680000100800 */
[----:B------:R0:W5:Y:S02]  /*aeb0*/  @P1 LDG.E.U16 R151, desc[UR60][R162.64] ;  /* 0x0000003ca2971981 */ /* 0x000164000c1e1500 */
[----:B0-----:R-:W-:Y:S02]  /*aec0*/  @P1 IMAD.MOV.U32 R162, RZ, RZ, R155 ;  /* 0x000000ffffa21224 */ /* 0x001fe400078e009b */
[----:B------:R-:W-:Y:S01]  /*aed0*/  @P1 IMAD.MOV.U32 R163, RZ, RZ, R158 ;  /* 0x000000ffffa31224 */ /* 0x000fe200078e009e */
[----:B------:R-:W5:Y:S04]  /*aee0*/  LDL R155, [R1+0xe0] ;  /* 0x0000e000019b7983 */ /* 0x000f680000100800 */
[----:B------:R3:W5:Y:S04]  /*aef0*/  @P1 LDG.E.U16 R152, desc[UR60][R162.64] ;  /* 0x0000003ca2981981 */ /* 0x000768000c1e1500 */
[----:B------:R-:W5:Y:S01]  /*af00*/  LDL R158, [R1+0xdc] ;  /* 0x0000dc00019e7983 */ /* 0x000f620000100800 */
[----:B---3--:R-:W-:Y:S01]  /*af10*/  @P2 IMAD.MOV.U32 R162, RZ, RZ, R102 ;  /* 0x000000ffffa22224 */ /* 0x008fe200078e0066 */
[----:B--2---:R-:W-:-:S02]  /*af20*/  @P2 MOV R163, R112 ;  /* 0x0000007000a32202 */ /* 0x004fc40000000f00 */
[----:B------:R-:W2:Y:S04]  /*af30*/  LDL R102, [R1+0xcc] ;  /* 0x0000cc0001667983 */ /* 0x000ea80000100800 */
[----:B------:R0:W3:Y:S01]  /*af40*/  @P2 LDG.E.U16 R164, desc[UR60][R162.64] ;  /* 0x0000003ca2a42981 */ /* 0x0000e2000c1e1500 */
[----:B------:R-:W-:-:S03]  /*af50*/  PRMT R166, RZ, 0x7610, R166 ;  /* 0x00007610ffa67816 */ /* 0x000fc600000000a6 */
[----:B------:R-:W2:Y:S01]  /*af60*/  LDL R112, [R1+0xd4] ;  /* 0x0000d40001707983 */ /* 0x000ea20000100800 */
[----:B0-----:R-:W-:-:S03]  /*af70*/  @P2 IMAD.MOV.U32 R162, RZ, RZ, R2 ;  /* 0x000000ffffa22224 */ /* 0x001fc600078e0002 */
[----:B------:R-:W3:Y:S01]  /*af80*/  LDL R2, [R1+0x218] ;  /* 0x0002180001027983 */ /* 0x000ee20000100800 */
[----:B------:R-:W-:Y:S02]  /*af90*/  PRMT R168, RZ, 0x7610, R168 ;  /* 0x00007610ffa87816 */ /* 0x000fe400000000a8 */
[----:B------:R-:W-:Y:S02]  /*afa0*/  ISETP.GT.AND P1, PT, R113, 0x35, PT ;  /* 0x000000357100780c */ /* 0x000fe40003f24270 */
[----:B------:R-:W-:Y:S01]  /*afb0*/  PRMT R170, RZ, 0x7610, R170 ;  /* 0x00007610ffaa7816 */ /* 0x000fe200000000aa */
[----:B----4-:R-:W-:Y:S02]  /*afc0*/  @P2 IMAD.MOV.U32 R163, RZ, RZ, R90 ;  /* 0x000000ffffa32224 */ /* 0x010fe400078e005a */
[----:B------:R-:W4:Y:S04]  /*afd0*/  LDL R90, [R1+0x214] ;  /* 0x00021400015a7983 */ /* 0x000f280000100800 */
[----:B------:R5:W2:Y:S02]  /*afe0*/  @P2 LDG.E.U16 R166, desc[UR60][R162.64] ;  /* 0x0000003ca2a62981 */ /* 0x000aa4000c1e1500 */
[----:B-----5:R-:W-:-:S02]  /*aff0*/  @P2 IMAD.MOV.U32 R162, RZ, RZ, R3 ;  /* 0x000000ffffa22224 */ /* 0x020fc400078e0003 */
[----:B------:R-:W5:Y:S01]  /*b000*/  LDL R3, [R1+0xd8] ;  /* 0x0000d80001037983 */ /* 0x000f620000100800 */
        /* <DEDUP_REMOVED lines=8> */
[----:B---3--:R-:W-:Y:S02]  /*b090*/  @P1 MOV R162, R2 ;  /* 0x0000000200a21202 */ /* 0x008fe40000000f00 */
[----:B------:R-:W3:Y:S01]  /*b0a0*/  LDL R2, [R1+0xc0] ;  /* 0x0000c00001027983 */ /* 0x000ee20000100800 */
[----:B------:R-:W-:Y:S02]  /*b0b0*/  ISETP.GT.AND P2, PT, R113, 0x39, PT ;  /* 0x000000397100780c */ /* 0x000fe40003f44270 */
[----:B------:R-:W-:-:S02]  /*b0c0*/  PRMT R172, RZ, 0x7610, R172 ;  /* 0x00007610ffac7816 */ /* 0x000fc400000000ac */
[----:B------:R-:W-:Y:S02]  /*b0d0*/  PRMT R174, RZ, 0x7610, R174 ;  /* 0x00007610ffae7816 */ /* 0x000fe400000000ae */
[----:B------:R-:W-:Y:S02]  /*b0e0*/  PRMT R176, RZ, 0x7610, R176 ;  /* 0x00007610ffb07816 */ /* 0x000fe400000000b0 */
[----:B------:R-:W-:Y:S01]  /*b0f0*/  PRMT R178, RZ, 0x7610, R178 ;  /* 0x00007610ffb27816 */ /* 0x000fe200000000b2 */
[----:B----4-:R-:W-:Y:S02]  /*b100*/  @P1 IMAD.MOV.U32 R163, RZ, RZ, R90 ;  /* 0x000000ffffa31224 */ /* 0x010fe400078e005a */
[----:B------:R-:W4:Y:S04]  /*b110*/  LDL R90, [R1+0xbc] ;  /* 0x0000bc00015a7983 */ /* 0x000f280000100800 */
[----:B------:R5:W4:Y:S02]  /*b120*/  @P1 LDG.E.U16 R172, desc[UR60][R162.64] ;  /* 0x0000003ca2ac1981 */ /* 0x000b24000c1e1500 */
[----:B-----5:R-:W-:-:S02]  /*b130*/  @P2 IMAD.MOV.U32 R162, RZ, RZ, R3 ;  /* 0x000000ffffa22224 */ /* 0x020fc400078e0003 */
[----:B--2---:R-:W-:Y:S01]  /*b140*/  @P2 IMAD.MOV.U32 R163, RZ, RZ, R112 ;  /* 0x000000ffffa32224 */ /* 0x004fe200078e0070 */
[----:B------:R-:W2:Y:S04]  /*b150*/  LDL R3, [R1+0x210] ;  /* 0x0002100001037983 */ /* 0x000ea80000100800 */
[----:B------:R-:W5:Y:S04]  /*b160*/  LDL R112, [R1+0x20c] ;  /* 0x00020c0001707983 */ /* 0x000f680000100800 */
[----:B------:R0:W5:Y:S02]  /*b170*/  @P2 LDG.E.U16 R174, desc[UR60][R162.64] ;  /* 0x0000003ca2ae2981 */ /* 0x000164000c1e1500 */
[----:B0-----:R-:W-:-:S02]  /*b180*/  @P2 IMAD.MOV.U32 R162, RZ, RZ, R91 ;  /* 0x000000ffffa22224 */ /* 0x001fc400078e005b */
[----:B------:R-:W-:Y:S01]  /*b190*/  @P2 IMAD.MOV.U32 R163, RZ, RZ, R102 ;  /* 0x000000ffffa32224 */ /* 0x000fe200078e0066 */
[----:B------:R-:W5:Y:S04]  /*b1a0*/  LDL R91, [R1+0xb8] ;  /* 0x0000b800015b7983 */ /* 0x000f680000100800 */
[----:B------:R-:W5:Y:S04]  /*b1b0*/  LDL R102, [R1+0xb4] ;  /* 0x0000b40001667983 */ /* 0x000f680000100800 */
[----:B------:R0:W5:Y:S02]  /*b1c0*/  @P2 LDG.E.U16 R176, desc[UR60][R162.64] ;  /* 0x0000003ca2b02981 */ /* 0x000164000c1e1500 */
[----:B0-----:R-:W-:Y:S01]  /*b1d0*/  @P2 IMAD.MOV.U32 R162, RZ, RZ, R155 ;  /* 0x000000ffffa22224 */ /* 0x001fe200078e009b */
[----:B------:R-:W-:Y:S01]  /*b1e0*/  @P2 MOV R163, R158 ;  /* 0x0000009e00a32202 */ /* 0x000fe20000000f00 */
[----:B------:R-:W5:Y:S04]  /*b1f0*/  LDL R155, [R1+0xb0] ;  /* 0x0000b000019b7983 */ /* 0x000f680000100800 */
[----:B------:R-:W5:Y:S04]  /*b200*/  LDL R158, [R1+0xac] ;  /* 0x0000ac00019e7983 */ /* 0x000f680000100800 */
[----:B------:R3:W5:Y:S02]  /*b210*/  @P2 LDG.E.U16 R178, desc[UR60][R162.64] ;  /* 0x0000003ca2b22981 */ /* 0x000764000c1e1500 */
[----:B---3--:R-:W-:-:S02]  /*b220*/  @P2 IMAD.MOV.U32 R162, RZ, RZ, R2 ;  /* 0x000000ffffa22224 */ /* 0x008fc400078e0002 */
[----:B------:R-:W3:Y:S01]  /*b230*/  LDL R2, [R1+0xa8] ;  /* 0x0000a80001027983 */ /* 0x000ee20000100800 */
[----:B------:R-:W-:Y:S02]  /*b240*/  PRMT R180, RZ, 0x7610, R180 ;  /* 0x00007610ffb47816 */ /* 0x000fe400000000b4 */
[----:B------:R-:W-:Y:S02]  /*b250*/  PRMT R182, RZ, 0x7610, R182 ;  /* 0x00007610ffb67816 */ /* 0x000fe400000000b6 */
[----:B------:R-:W-:Y:S02]  /*b260*/  PRMT R184, RZ, 0x7610, R184 ;  /* 0x00007610ffb87816 */ /* 0x000fe400000000b8 */
[----:B------:R-:W-:Y:S01]  /*b270*/  PRMT R186, RZ, 0x7610, R186 ;  /* 0x00007610ffba7816 */ /* 0x000fe200000000ba */
[----:B----4-:R-:W-:Y:S02]  /*b280*/  @P2 IMAD.MOV.U32 R163, RZ, RZ, R90 ;  /* 0x000000ffffa32224 */ /* 0x010fe400078e005a */
[----:B------:R-:W4:Y:S04]  /*b290*/  LDL R90, [R1+0xa4] ;  /* 0x0000a400015a7983 */ /* 0x000f280000100800 */
[----:B------:R2:W4:Y:S01]  /*b2a0*/  @P2 LDG.E.U16 R180, desc[UR60][R162.64] ;  /* 0x0000003ca2b42981 */ /* 0x000522000c1e1500 */
[----:B------:R-:W-:Y:S01]  /*b2b0*/  ISETP.GT.AND P2, PT, R113, 0x3a, PT ;  /* 0x0000003a7100780c */ /* 0x000fe20003f44270 */
[----:B--2---:R-:W-:-:S02]  /*b2c0*/  @P1 IMAD.MOV.U32 R162, RZ, RZ, R3 ;  /* 0x000000ffffa21224 */ /* 0x004fc400078e0003 */
[----:B------:R-:W2:Y:S01]  /*b2d0*/  LDL R3, [R1+0xa0] ;  /* 0x0000a00001037983 */ /* 0x000ea20000100800 */
[----:B-----5:R-:W-:-:S03]  /*b2e0*/  @P1 IMAD.MOV.U32 R163, RZ, RZ, R112 ;  /* 0x000000ffffa31224 */ /* 0x020fc600078e0070 */
[----:B------:R-:W5:Y:S04]  /*b2f0*/  LDL R112, [R1+0x9c] ;  /* 0x00009c0001707983 */ /* 0x000f680000100800 */
[----:B------:R0:W5:Y:S02]  /*b300*/  @P1 LDG.E.U16 R182, desc[UR60][R162.64] ;  /* 0x0000003ca2b61981 */ /* 0x000164000c1e1500 */
[----:B0-----:R-:W-:Y:S02]  /*b310*/  @P2 IMAD.MOV.U32 R162, RZ, RZ, R91 ;  /* 0x000000ffffa22224 */ /* 0x001fe400078e005b */
[----:B------:R-:W5:Y:S01]  /*b320*/  LDL R91, [R1+0x208] ;  /* 0x00020800015b7983 */ /* 0x000f620000100800 */
[----:B------:R-:W-:-:S03]  /*b330*/  @P2 IMAD.MOV.U32 R163, RZ, RZ, R102 ;  /* 0x000000ffffa32224 */ /* 0x000fc600078e0066 */
[----:B------:R-:W5:Y:S04]  /*b340*/  LDL R102, [R1+0x204] ;  /* 0x0002040001667983 */ /* 0x000f680000100800 */
[----:B------:R0:W5:Y:S02]  /*b350*/  @P2 LDG.E.U16 R184, desc[UR60][R162.64] ;  /* 0x0000003ca2b82981 */ /* 0x000164000c1e1500 */
[----:B0-----:R-:W-:Y:S02]  /*b360*/  @P2 MOV R162, R155 ;  /* 0x0000009b00a22202 */ /* 0x001fe40000000f00 */
[----:B------:R-:W5:Y:S01]  /*b370*/  LDL R155, [R1+0x98] ;  /* 0x00009800019b7983 */ /* 0x000f620000100800 */
[----:B------:R-:W-:-:S03]  /*b380*/  @P2 IMAD.MOV.U32 R163, RZ, RZ, R158 ;  /* 0x000000ffffa32224 */ /* 0x000fc600078e009e */
[----:B------:R-:W5:Y:S04]  /*b390*/  LDL R158, [R1+0x94] ;  /* 0x00009400019e7983 */ /* 0x000f680000100800 */
[----:B------:R3:W5:Y:S02]  /*b3a0*/  @P2 LDG.E.U16 R186, desc[UR60][R162.64] ;  /* 0x0000003ca2ba2981 */ /* 0x000764000c1e1500 */
[----:B---3--:R-:W-:Y:S02]  /*b3b0*/  @P2 IMAD.MOV.U32 R162, RZ, RZ, R2 ;  /* 0x000000ffffa22224 */ /* 0x008fe400078e0002 */
[----:B------:R-:W3:Y:S01]  /*b3c0*/  LDL R2, [R1+0x90] ;  /* 0x0000900001027983 */ /* 0x000ee20000100800 */
[----:B------:R-:W-:Y:S02]  /*b3d0*/  PRMT R188, RZ, 0x7610, R188 ;  /* 0x00007610ffbc7816 */ /* 0x000fe400000000bc */
[----:B------:R-:W-:-:S02]  /*b3e0*/  PRMT R190, RZ, 0x7610, R190 ;  /* 0x00007610ffbe7816 */ /* 0x000fc400000000be */
[----:B------:R-:W-:Y:S02]  /*b3f0*/  PRMT R192, RZ, 0x7610, R192 ;  /* 0x00007610ffc07816 */ /* 0x000fe400000000c0 */
[----:B------:R-:W-:Y:S01]  /*b400*/  PRMT R194, RZ, 0x7610, R194 ;  /* 0x00007610ffc27816 */ /* 0x000fe200000000c2 */
[----:B----4-:R-:W-:Y:S02]  /*b410*/  @P2 IMAD.MOV.U32 R163, RZ, RZ, R90 ;  /* 0x000000ffffa32224 */ /* 0x010fe400078e005a */
[----:B------:R-:W4:Y:S04]  /*b420*/  LDL R90, [R1+0x8c] ;  /* 0x00008c00015a7983 */ /* 0x000f280000100800 */
[----:B------:R2:W4:Y:S02]  /*b430*/  @P2 LDG.E.U16 R188, desc[UR60][R162.64] ;  /* 0x0000003ca2bc2981 */ /* 0x000524000c1e1500 */
[----:B--2---:R-:W-:-:S02]  /*b440*/  @P2 IMAD.MOV.U32 R162, RZ, RZ, R3 ;  /* 0x000000ffffa22224 */ /* 0x004fc400078e0003 */
[----:B------:R-:W2:Y:S01]  /*b450*/  LDL R3, [R1+0x84] ;  /* 0x0000840001037983 */ /* 0x000ea20000100800 */
[----:B-----5:R-:W-:-:S03]  /*b460*/  @P2 IMAD.MOV.U32 R163, RZ, RZ, R112 ;  /* 0x000000ffffa32224 */ /* 0x020fc600078e0070 */
[----:B------:R-:W5:Y:S04]  /*b470*/  LDL R112, [R1+0x7c] ;  /* 0x00007c0001707983 */ /* 0x000f680000100800 */
[----:B------:R0:W5:Y:S01]  /*b480*/  @P2 LDG.E.U16 R190, desc[UR60][R162.64] ;  /* 0x0000003ca2be2981 */ /* 0x000162000c1e1500 */
[----:B------:R-:W-:Y:S01]  /*b490*/  ISETP.GT.AND P2, PT, R113, 0x3b, PT ;  /* 0x0000003b7100780c */ /* 0x000fe20003f44270 */
[----:B0-----:R-:W-:Y:S02]  /*b4a0*/  @P1 IMAD.MOV.U32 R162, RZ, RZ, R91 ;  /* 0x000000ffffa21224 */ /* 0x001fe400078e005b */
[----:B------:R-:W5:Y:S01]  /*b4b0*/  LDL R91, [R1+0x74] ;  /* 0x00007400015b7983 */ /* 0x000f620000100800 */
[----:B------:R-:W-:-:S03]  /*b4c0*/  @P1 MOV R163, R102 ;  /* 0x0000006600a31202 */ /* 0x000fc60000000f00 */
[----:B------:R-:W5:Y:S04]  /*b4d0*/  LDL R102, [R1+0x70] ;  /* 0x0000700001667983 */ /* 0x000f680000100800 */
[----:B------:R0:W5:Y:S02]  /*b4e0*/  @P1 LDG.E.U16 R192, desc[UR60][R162.64] ;  /* 0x0000003ca2c01981 */ /* 0x000164000c1e1500 */
[----:B0-----:R-:W-:Y:S01]  /*b4f0*/  @P2 IMAD.MOV.U32 R162, RZ, RZ, R155 ;  /* 0x000000ffffa22224 */ /* 0x001fe200078e009b */
[----:B------:R-:W-:Y:S01]  /*b500*/  PRMT R196, RZ, 0x7610, R196 ;  /* 0x00007610ffc47816 */ /* 0x000fe200000000c4 */
[----:B------:R-:W5:Y:S01]  /*b510*/  LDL R155, [R1+0x58] ;  /* 0x00005800019b7983 */ /* 0x000f620000100800 */
[----:B------:R-:W-:-:S03]  /*b520*/  @P2 IMAD.MOV.U32 R163, RZ, RZ, R158 ;  /* 0x000000ffffa32224 */ /* 0x000fc600078e009e */
[----:B------:R-:W5:Y:S04]  /*b530*/  LDL R158, [R1+0x60] ;  /* 0x00006000019e7983 */ /* 0x000f680000100800 */
[----:B------:R3:W5:Y:S02]  /*b540*/  @P2 LDG.E.U16 R194, desc[UR60][R162.64] ;  /* 0x0000003ca2c22981 */ /* 0x000764000c1e1500 */
[----:B---3--:R-:W-:Y:S02]  /*b550*/  @P2 IMAD.MOV.U32 R162, RZ, RZ, R2 ;  /* 0x000000ffffa22224 */ /* 0x008fe400078e0002 */
[----:B------:R-:W3:Y:S01]  /*b560*/  LDL R2, [R1+0x200] ;  /* 0x0002000001027983 */ /* 0x000ee20000100800 */
[----:B------:R-:W-:Y:S02]  /*b570*/  PRMT R198, RZ, 0x7610, R198 ;  /* 0x00007610ffc67816 */ /* 0x000fe400000000c6 */
[----:B------:R-:W-:Y:S01]  /*b580*/  PRMT R200, RZ, 0x7610, R200 ;  /* 0x00007610ffc87816 */ /* 0x000fe200000000c8 */
[----:B----4-:R-:W-:-:S02]  /*b590*/  @P2 IMAD.MOV.U32 R163, RZ, RZ, R90 ;  /* 0x000000ffffa32224 */ /* 0x010fc400078e005a */
[----:B------:R-:W4:Y:S04]  /*b5a0*/  LDL R90, [R1+0x1fc] ;  /* 0x0001fc00015a7983 */ /* 0x000f280000100800 */
[----:B------:R2:W4:Y:S02]  /*b5b0*/  @P2 LDG.E.U16 R196, desc[UR60][R162.64] ;  /* 0x0000003ca2c42981 */ /* 0x000524000c1e1500 */
[----:B--2---:R-:W-:Y:S02]  /*b5c0*/  @P2 IMAD.MOV.U32 R162, RZ, RZ, R3 ;  /* 0x000000ffffa22224 */ /* 0x004fe400078e0003 */
[----:B------:R-:W2:Y:S01]  /*b5d0*/  LDL R3, [R1+0x64] ;  /* 0x0000640001037983 */ /* 0x000ea20000100800 */
[----:B-----5:R-:W-:-:S03]  /*b5e0*/  @P2 IMAD.MOV.U32 R163, RZ, RZ, R112 ;  /* 0x000000ffffa32224 */ /* 0x020fc600078e0070 */
        /* <DEDUP_REMOVED lines=9> */
[----:B------:R-:W-:Y:S02]  /*b680*/  ISETP.GT.AND P2, PT, R113, 0x3c, PT ;  /* 0x0000003c7100780c */ /* 0x000fe40003f44270 */
[----:B------:R-:W-:-:S02]  /*b690*/  PRMT R202, RZ, 0x7610, R202 ;  /* 0x00007610ffca7816 */ /* 0x000fc400000000ca */
[----:B------:R-:W-:Y:S02]  /*b6a0*/  PRMT R204, RZ, 0x7610, R204 ;  /* 0x00007610ffcc7816 */ /* 0x000fe400000000cc */
[----:B------:R-:W-:Y:S02]  /*b6b0*/  PRMT R206, RZ, 0x7610, R206 ;  /* 0x00007610ffce7816 */ /* 0x000fe400000000ce */
[----:B------:R-:W-:Y:S02]  /*b6c0*/  PRMT R208, RZ, 0x7610, R208 ;  /* 0x00007610ffd07816 */ /* 0x000fe400000000d0 */
[----:B------:R-:W-:Y:S01]  /*b6d0*/  PRMT R210, RZ, 0x7610, R210 ;  /* 0x00007610ffd27816 */ /* 0x000fe200000000d2 */
[----:B----4-:R-:W-:Y:S02]  /*b6e0*/  @P1 IMAD.MOV.U32 R163, RZ, RZ, R90 ;  /* 0x000000ffffa31224 */ /* 0x010fe400078e005a */
[----:B------:R-:W4:Y:S04]  /*b6f0*/  LDL R90, [R1+0x48] ;  /* 0x00004800015a7983 */ /* 0x000f280000100800 */
[----:B------:R0:W4:Y:S02]  /*b700*/  @P1 LDG.E.U16 R202, desc[UR60][R162.64] ;  /* 0x0000003ca2ca1981 */ /* 0x000124000c1e1500 */
[----:B0-----:R-:W-:-:S02]  /*b710*/  @P2 IMAD.MOV.U32 R162, RZ, RZ, R159 ;  /* 0x000000ffffa22224 */ /* 0x001fc400078e009f */
[----:B------:R-:W-:Y:S01]  /*b720*/  @P2 IMAD.MOV.U32 R163, RZ, RZ, R160 ;  /* 0x000000ffffa32224 */ /* 0x000fe200078e00a0 */
[----:B------:R-:W-:Y:S01]  /*b730*/  ISETP.GT.AND P1, PT, R113, 0x3d, PT ;  /* 0x0000003d7100780c */ /* 0x000fe20003f24270 */
[----:B------:R-:W4:Y:S04]  /*b740*/  LDL R159, [R1+0x2bc] ;  /* 0x0002bc00019f7983 */ /* 0x000f280000100800 */
[----:B------:R2:W4:Y:S02]  /*b750*/  @P2 LDG.E.U16 R204, desc[UR60][R162.64] ;  /* 0x0000003ca2cc2981 */ /* 0x000524000c1e1500 */
[----:B--2---:R-:W-:Y:S01]  /*b760*/  @P2 IMAD.MOV.U32 R162, RZ, RZ, R3 ;  /* 0x000000ffffa22224 */ /* 0x004fe200078e0003 */
[----:B------:R-:W-:Y:S01]  /*b770*/  @P2 MOV R163, R158 ;  /* 0x0000009e00a32202 */ /* 0x000fe20000000f00 */
[----:B------:R-:W2:Y:S04]  /*b780*/  LDL R3, [R1+0x44] ;  /* 0x0000440001037983 */ /* 0x000ea80000100800 */
[----:B------:R5:W2:Y:S01]  /*b790*/  @P2 LDG.E.U16 R206, desc[UR60][R162.64] ;  /* 0x0000003ca2ce2981 */ /* 0x000aa2000c1e1500 */
[----:B------:R-:W-:-:S03]  /*b7a0*/  PRMT R212, RZ, 0x7610, R212 ;  /* 0x00007610ffd47816 */ /* 0x000fc600000000d4 */
[----:B------:R-:W2:Y:S01]  /*b7b0*/  LDL R158, [R1+0x1ec] ;  /* 0x0001ec00019e7983 */ /* 0x000ea20000100800 */
[----:B-----5:R-:W-:Y:S02]  /*b7c0*/  @P2 IMAD.MOV.U32 R162, RZ, RZ, R112 ;  /* 0x000000ffffa22224 */ /* 0x020fe400078e0070 */
[----:B------:R-:W-:Y:S01]  /*b7d0*/  @P2 IMAD.MOV.U32 R163, RZ, RZ, R155 ;  /* 0x000000ffffa32224 */ /* 0x000fe200078e009b */
[----:B------:R-:W-:Y:S01]  /*b7e0*/  PRMT R214, RZ, 0x7610, R214 ;  /* 0x00007610ffd67816 */ /* 0x000fe200000000d6 */
[----:B------:R-:W5:Y:S04]  /*b7f0*/  LDL R155, [R1+0x1f0] ;  /* 0x0001f000019b7983 */ /* 0x000f680000100800 */
[----:B------:R0:W5:Y:S04]  /*b800*/  @P2 LDG.E.U16 R208, desc[UR60][R162.64] ;  /* 0x0000003ca2d02981 */ /* 0x000168000c1e1500 */
[----:B------:R-:W5:Y:S01]  /*b810*/  LDL R112, [R1+0x1e0] ;  /* 0x0001e00001707983 */ /* 0x000f620000100800 */
[----:B0-----:R-:W-:-:S02]  /*b820*/  @P2 IMAD.MOV.U32 R162, RZ, RZ, R91 ;  /* 0x000000ffffa22224 */ /* 0x001fc400078e005b */
[----:B------:R-:W-:Y:S01]  /*b830*/  @P2 IMAD.MOV.U32 R163, RZ, RZ, R102 ;  /* 0x000000ffffa32224 */ /* 0x000fe200078e0066 */
[----:B------:R-:W5:Y:S04]  /*b840*/  LDL R91, [R1+0x1d8] ;  /* 0x0001d800015b7983 */ /* 0x000f680000100800 */
[----:B------:R3:W5:Y:S04]  /*b850*/  @P2 LDG.E.U16 R210, desc[UR60][R162.64] ;  /* 0x0000003ca2d22981 */ /* 0x000768000c1e1500 */
[----:B------:R-:W5:Y:S01]  /*b860*/  LDL R102, [R1+0x1e8] ;  /* 0x0001e80001667983 */ /* 0x000f620000100800 */
[----:B---3--:R-:W-:-:S03]  /*b870*/  @P1 IMAD.MOV.U32 R162, RZ, RZ, R2 ;  /* 0x000000ffffa21224 */ /* 0x008fc600078e0002 */
[----:B------:R-:W3:Y:S01]  /*b880*/  LDL R2, [R1+0x2c0] ;  /* 0x0002c00001027983 */ /* 0x000ee20000100800 */
[----:B------:R-:W-:Y:S02]  /*b890*/  PRMT R216, RZ, 0x7610, R216 ;  /* 0x00007610ffd87816 */ /* 0x000fe400000000d8 */
[----:B------:R-:W-:Y:S01]  /*b8a0*/  PRMT R218, RZ, 0x7610, R218 ;  /* 0x00007610ffda7816 */ /* 0x000fe200000000da */
[----:B----4-:R-:W-:Y:S02]  /*b8b0*/  @P1 IMAD.MOV.U32 R163, RZ, RZ, R90 ;  /* 0x000000ffffa31224 */ /* 0x010fe400078e005a */
[----:B------:R-:W4:Y:S04]  /*b8c0*/  LDL R90, [R1+0x1dc] ;  /* 0x0001dc00015a7983 */ /* 0x000f280000100800 */
[----:B------:R0:W4:Y:S02]  /*b8d0*/  @P1 LDG.E.U16 R212, desc[UR60][R162.64] ;  /* 0x0000003ca2d41981 */ /* 0x000124000c1e1500 */
[----:B0-----:R-:W-:Y:S01]  /*b8e0*/  @P1 IMAD.MOV.U32 R163, RZ, RZ, R109 ;  /* 0x000000ffffa31224 */ /* 0x001fe200078e006d */
[----:B--2---:R-:W-:-:S02]  /*b8f0*/  @P1 MOV R162, R3 ;  /* 0x0000000300a21202 */ /* 0x004fc40000000f00 */
[----:B------:R-:W2:Y:S04]  /*b900*/  LDL R3, [R1+0x1d4] ;  /* 0x0001d40001037983 */ /* 0x000ea80000100800 */
[----:B------:R0:W2:Y:S04]  /*b910*/  @P1 LDG.E.U16 R214, desc[UR60][R162.64] ;  /* 0x0000003ca2d61981 */ /* 0x0000a8000c1e1500 */
[----:B------:R1:W-:Y:S01]  /*b920*/  STL [R1+0x8ec], R109 ;  /* 0x0008ec6d01007387 */ /* 0x0003e20000100800 */
[----:B0-----:R-:W-:Y:S02]  /*b930*/  @P1 IMAD.MOV.U32 R162, RZ, RZ, R101 ;  /* 0x000000ffffa21224 */ /* 0x001fe400078e0065 */
[----:B------:R-:W-:Y:S01]  /*b940*/  @P1 IMAD.MOV.U32 R163, RZ, RZ, R89 ;  /* 0x000000ffffa31224 */ /* 0x000fe200078e0059 */
[----:B-1----:R-:W2:Y:S04]  /*b950*/  LDL.LU R109, [R1+0x1b0] ;  /* 0x0001b000016d7983 */ /* 0x002ea80000300800 */
[----:B------:R0:W-:Y:S04]  /*b960*/  STL [R1+0x8f4], R101 ;  /* 0x0008f46501007387 */ /* 0x0001e80000100800 */
[----:B------:R1:W2:Y:S04]  /*b970*/  @P1 LDG.E.U16 R216, desc[UR60][R162.64] ;  /* 0x0000003ca2d81981 */ /* 0x0002a8000c1e1500 */
[----:B0-----:R-:W2:Y:S04]  /*b980*/  LDL.LU R101, [R1+0x1c0] ;  /* 0x0001c00001657983 */ /* 0x001ea80000300800 */
[----:B------:R0:W-:Y:S01]  /*b990*/  STL [R1+0x8f0], R89 ;  /* 0x0008f05901007387 */ /* 0x0001e20000100800 */
[----:B-1----:R-:W-:-:S02]  /*b9a0*/  @P1 IMAD.MOV.U32 R162, RZ, RZ, R100 ;  /* 0x000000ffffa21224 */ /* 0x002fc400078e0064 */
[----:B------:R-:W-:-:S05]  /*b9b0*/  @P1 IMAD.MOV.U32 R163, RZ, RZ, R23 ;  /* 0x000000ffffa31224 */ /* 0x000fca00078e0017 */
[----:B------:R3:W2:Y:S04]  /*b9c0*/  @P1 LDG.E.U16 R218, desc[UR60][R162.64] ;  /* 0x0000003ca2da1981 */ /* 0x0006a8000c1e1500 */
[----:B0-----:R-:W2:Y:S04]  /*b9d0*/  LDL.LU R89, [R1+0x1b8] ;  /* 0x0001b80001597983 */ /* 0x001ea80000300800 */
[----:B------:R0:W-:Y:S04]  /*b9e0*/  STL [R1+0x8fc], R100 ;  /* 0x0008fc6401007387 */ /* 0x0001e80000100800 */
[----:B0-----:R-:W2:Y:S04]  /*b9f0*/  LDL.LU R100, [R1+0x1d0] ;  /* 0x0001d00001647983 */ /* 0x001ea80000300800 */
[----:B------:R0:W-:Y:S04]  /*ba00*/  STL [R1+0x8f8], R23 ;  /* 0x0008f81701007387 */ /* 0x0001e80000100800 */
[----:B0-----:R-:W2:Y:S01]  /*ba10*/  LDL.LU R23, [R1+0x1c8] ;  /* 0x0001c80001177983 */ /* 0x001ea20000300800 */
[----:B---3--:R-:W-:-:S03]  /*ba20*/  @P0 IMAD.MOV.U32 R162, RZ, RZ, R2 ;  /* 0x000000ffffa20224 */ /* 0x008fc600078e0002 */
[----:B------:R-:W3:Y:S01]  /*ba30*/  LDL R2, [R1+0x1cc] ;  /* 0x0001cc0001027983 */ /* 0x000ee20000100800 */
[----:B------:R-:W-:Y:S02]  /*ba40*/  ISETP.GT.AND P1, PT, R113, 0x36, PT ;  /* 0x000000367100780c */ /* 0x000fe40003f24270 */
[----:B------:R-:W-:Y:S02]  /*ba50*/  PRMT R220, RZ, 0x7610, R220 ;  /* 0x00007610ffdc7816 */ /* 0x000fe400000000dc */
[----:B------:R-:W-:Y:S02]  /*ba60*/  @P0 MOV R163, R159 ;  /* 0x0000009f00a30202 */ /* 0x000fe40000000f00 */
[----:B------:R-:W-:-:S03]  /*ba70*/  PRMT R222, RZ, 0x7610, R222 ;  /* 0x00007610ffde7816 */ /* 0x000fc600000000de */
[----:B------:R5:W3:Y:S01]  /*ba80*/  @P0 LDG.E.U16 R220, desc[UR60][R162.64] ;  /* 0x0000003ca2dc0981 */ /* 0x000ae2000c1e1500 */
[----:B------:R-:W-:-:S03]  /*ba90*/  PRMT R224, RZ, 0x7610, R224 ;  /* 0x00007610ffe07816 */ /* 0x000fc600000000e0 */
[----:B-----5:R-:W-:Y:S02]  /*baa0*/  @P1 IMAD.MOV.U32 R162, RZ, RZ, R155 ;  /* 0x000000ffffa21224 */ /* 0x020fe400078e009b */
[----:B------:R-:W-:-:S05]  /*bab0*/  @P1 IMAD.MOV.U32 R163, RZ, RZ, R158 ;  /* 0x000000ffffa31224 */ /* 0x000fca00078e009e */
[----:B------:R0:W5:Y:S01]  /*bac0*/  @P1 LDG.E.U16 R222, desc[UR60][R162.64] ;  /* 0x0000003ca2de1981 */ /* 0x000162000c1e1500 */
[----:B------:R-:W-:Y:S02]  /*bad0*/  PRMT R226, RZ, 0x7610, R226 ;  /* 0x00007610ffe27816 */ /* 0x000fe400000000e2 */
[----:B------:R-:W-:Y:S01]  /*bae0*/  ISETP.GT.AND P0, PT, R113, 0x37, PT ;  /* 0x000000377100780c */ /* 0x000fe20003f04270 */
[----:B0-----:R-:W-:Y:S02]  /*baf0*/  @P1 IMAD.MOV.U32 R162, RZ, RZ, R102 ;  /* 0x000000ffffa21224 */ /* 0x001fe400078e0066 */
[----:B------:R-:W-:-:S05]  /*bb00*/  @P1 IMAD.MOV.U32 R163, RZ, RZ, R112 ;  /* 0x000000ffffa31224 */ /* 0x000fca00078e0070 */
[----:B------:R4:W5:Y:S01]  /*bb10*/  @P1 LDG.E.U16 R224, desc[UR60][R162.64] ;  /* 0x0000003ca2e01981 */ /* 0x000962000c1e1500 */
[----:B------:R-:W-:Y:S01]  /*bb20*/  PRMT R228, RZ, 0x7610, R228 ;  /* 0x00007610ffe47816 */ /* 0x000fe200000000e4 */
[----:B----4-:R-:W-:Y:S02]  /*bb30*/  @P1 IMAD.MOV.U32 R162, RZ, RZ, R90 ;  /* 0x000000ffffa21224 */ /* 0x010fe400078e005a */
[----:B------:R-:W-:-:S05]  /*bb40*/  @P1 IMAD.MOV.U32 R163, RZ, RZ, R91 ;  /* 0x000000ffffa31224 */ /* 0x000fca00078e005b */
[----:B------:R2:W4:Y:S01]  /*bb50*/  @P1 LDG.E.U16 R226, desc[UR60][R162.64] ;  /* 0x0000003ca2e21981 */ /* 0x000522000c1e1500 */
[----:B------:R-:W-:Y:S02]  /*bb60*/  PRMT R230, RZ, 0x7610, R230 ;  /* 0x00007610ffe67816 */ /* 0x000fe400000000e6 */
[----:B--2---:R-:W-:Y:S01]  /*bb70*/  @P1 MOV R162, R3 ;  /* 0x0000000300a21202 */ /* 0x004fe20000000f00 */
[----:B------:R-:W-:Y:S01]  /*bb80*/  @P1 IMAD.MOV.U32 R163, RZ, RZ, R100 ;  /* 0x000000ffffa31224 */ /* 0x000fe200078e0064 */
[----:B------:R0:W-:Y:S04]  /*bb90*/  STL [R1+0x908], R100 ;  /* 0x0009086401007387 */ /* 0x0001e80000100800 */
[----:B------:R1:W2:Y:S04]  /*bba0*/  @P1 LDG.E.U16 R228, desc[UR60][R162.64] ;  /* 0x0000003ca2e41981 */ /* 0x0002a8000c1e1500 */
[----:B0-----:R-:W5:Y:S04]  /*bbb0*/  LDL.LU R100, [R1+0x1c4] ;  /* 0x0001c40001647983 */ /* 0x001f680000300800 */
[----:B------:R-:W4:Y:S04]  /*bbc0*/  LDL.LU R91, [R1+0x1f8] ;  /* 0x0001f800015b7983 */ /* 0x000f280000300800 */
[----:B------:R-:W2:Y:S04]  /*bbd0*/  LDL.LU R3, [R1+0x1f4] ;  /* 0x0001f40001037983 */ /* 0x000ea80000300800 */
[----:B------:R-:W2:Y:S04]  /*bbe0*/  LDL.LU R90, [R1+0x1e4] ;  /* 0x0001e400015a7983 */ /* 0x000ea80000300800 */
[----:B------:R-:W2:Y:S01]  /*bbf0*/  LDL.LU R102, [R1+0x19c] ;  /* 0x00019c0001667983 */ /* 0x000ea20000300800 */
[----:B-1----:R-:W-:-:S02]  /*bc00*/  @P0 IMAD.MOV.U32 R163, RZ, RZ, R23 ;  /* 0x000000ffffa30224 */ /* 0x002fc400078e0017 */
[----:B---3--:R-:W-:Y:S02]  /*bc10*/  @P0 IMAD.MOV.U32 R162, RZ, RZ, R2 ;  /* 0x000000ffffa20224 */ /* 0x008fe400078e0002 */
[----:B------:R-:W3:Y:S04]  /*bc20*/  LDL.LU R2, [R1+0x134] ;  /* 0x0001340001027983 */ /* 0x000ee80000300800 */
[----:B------:R-:W3:Y:S04]  /*bc30*/  LDL.LU R155, [R1+0x130] ;  /* 0x00013000019b7983 */ /* 0x000ee80000300800 */
[----:B------:R-:W3:Y:S04]  /*bc40*/  LDL.LU R160, [R1+0x12c] ;  /* 0x00012c0001a07983 */ /* 0x000ee80000300800 */
[----:B------:R-:W3:Y:S04]  /*bc50*/  LDL.LU R159, [R1+0x128] ;  /* 0x00012800019f7983 */ /* 0x000ee80000300800 */
[----:B------:R-:W3:Y:S04]  /*bc60*/  LDL.LU R158, [R1+0x3c] ;  /* 0x00003c00019e7983 */ /* 0x000ee80000300800 */
[----:B------:R-:W3:Y:S04]  /*bc70*/  LDL.LU R161, [R1+0x38] ;  /* 0x0000380001a17983 */ /* 0x000ee80000300800 */
[----:B------:R0:W-:Y:S04]  /*bc80*/  STL [R1+0x904], R23 ;  /* 0x0009041701007387 */ /* 0x0001e80000100800 */
[----:B------:R1:W3:Y:S04]  /*bc90*/  @P0 LDG.E.U16 R230, desc[UR60][R162.64] ;  /* 0x0000003ca2e60981 */ /* 0x0002e8000c1e1500 */
[----:B0-----:R-:W4:Y:S01]  /*bca0*/  LDL.LU R23, [R1+0x1bc] ;  /* 0x0001bc0001177983 */ /* 0x001f220000300800 */
[----:B-1----:R-:W-:-:S03]  /*bcb0*/  @P0 IMAD.MOV.U32 R163, RZ, RZ, R101 ;  /* 0x000000ffffa30224 */ /* 0x002fc600078e0065 */
[----:B------:R0:W-:Y:S04]  /*bcc0*/  STL [R1+0x900], R101 ;  /* 0x0009006501007387 */ /* 0x0001e80000100800 */
[----:B0-----:R-:W2:Y:S01]  /*bcd0*/  LDL.LU R101, [R1+0x1b4] ;  /* 0x0001b40001657983 */ /* 0x001ea20000300800 */
[----:B------:R-:W-:Y:S02]  /*bce0*/  PRMT R232, RZ, 0x7610, R232 ;  /* 0x00007610ffe87816 */ /* 0x000fe400000000e8 */
[----:B------:R-:W-:Y:S02]  /*bcf0*/  PRMT R234, RZ, 0x7610, R234 ;  /* 0x00007610ffea7816 */ /* 0x000fe400000000ea */
[----:B------:R-:W-:Y:S02]  /*bd00*/  ISETP.GT.AND P1, PT, R113, 0x3e, PT ;  /* 0x0000003e7100780c */ /* 0x000fe40003f24270 */
[----:B------:R-:W-:-:S02]  /*bd10*/  PRMT R236, RZ, 0x7610, R236 ;  /* 0x00007610ffec7816 */ /* 0x000fc400000000ec */
[----:B------:R-:W-:Y:S02]  /*bd20*/  PRMT R238, RZ, 0x7610, R238 ;  /* 0x00007610ffee7816 */ /* 0x000fe400000000ee */
[----:B------:R-:W-:Y:S01]  /*bd30*/  PRMT R240, RZ, 0x7610, R240 ;  /* 0x00007610fff07816 */ /* 0x000fe200000000f0 */
[----:B------:R-:W0:Y:S01]  /*bd40*/  S2R R112, SR_TID.X ;  /* 0x0000000000707919 */ /* 0x000e220000002100 */
[----:B------:R-:W-:Y:S02]  /*bd50*/  PRMT R242, RZ, 0x7610, R242 ;  /* 0x00007610fff27816 */ /* 0x000fe400000000f2 */
[----:B------:R-:W-:Y:S02]  /*bd60*/  PRMT R244, RZ, 0x7610, R244 ;  /* 0x00007610fff47816 */ /* 0x000fe400000000f4 */
[----:B------:R-:W-:Y:S02]  /*bd70*/  PRMT R246, RZ, 0x7610, R246 ;  /* 0x00007610fff67816 */ /* 0x000fe400000000f6 */
[----:B------:R-:W-:-:S02]  /*bd80*/  PRMT R248, RZ, 0x7610, R248 ;  /* 0x00007610fff87816 */ /* 0x000fc400000000f8 */
[----:B------:R-:W-:Y:S02]  /*bd90*/  PRMT R250, RZ, 0x7610, R250 ;  /* 0x00007610fffa7816 */ /* 0x000fe400000000fa */
[----:B------:R-:W-:Y:S02]  /*bda0*/  PRMT R252, RZ, 0x7610, R252 ;  /* 0x00007610fffc7816 */ /* 0x000fe400000000fc */
[----:B0-----:R-:W-:Y:S01]  /*bdb0*/  LOP3.LUT R112, R112, 0x3f, RZ, 0xc0, !PT ;  /* 0x0000003f70707812 */ /* 0x001fe200078ec0ff */
[----:B-----5:R-:W-:-:S05]  /*bdc0*/  @P0 IMAD.MOV.U32 R162, RZ, RZ, R100 ;  /* 0x000000ffffa20224 */ /* 0x020fca00078e0064 */
[----:B------:R0:W5:Y:S02]  /*bdd0*/  @P0 LDG.E.U16 R232, desc[UR60][R162.64] ;  /* 0x0000003ca2e80981 */ /* 0x000164000c1e1500 */
[----:B0-----:R-:W-:Y:S01]  /*bde0*/  @P0 MOV R163, R89 ;  /* 0x0000005900a30202 */ /* 0x001fe20000000f00 */
[----:B----4-:R-:W-:-:S05]  /*bdf0*/  @P0 IMAD.MOV.U32 R162, RZ, RZ, R23 ;  /* 0x000000ffffa20224 */ /* 0x010fca00078e0017 */
[----:B------:R2:W4:Y:S02]  /*be00*/  @P0 LDG.E.U16 R234, desc[UR60][R162.64] ;  /* 0x0000003ca2ea0981 */ /* 0x000524000c1e1500 */
[----:B--2---:R-:W-:Y:S02]  /*be10*/  @P0 IMAD.MOV.U32 R162, RZ, RZ, R101 ;  /* 0x000000ffffa20224 */ /* 0x004fe400078e0065 */
[----:B------:R-:W-:-:S05]  /*be20*/  @P0 IMAD.MOV.U32 R163, RZ, RZ, R109 ;  /* 0x000000ffffa30224 */ /* 0x000fca00078e006d */
[----:B------:R0:W2:Y:S02]  /*be30*/  @P0 LDG.E.U16 R236, desc[UR60][R162.64] ;  /* 0x0000003ca2ec0981 */ /* 0x0000a4000c1e1500 */
[----:B0-----:R-:W-:Y:S02]  /*be40*/  @P1 IMAD.MOV.U32 R162, RZ, RZ, R99 ;  /* 0x000000ffffa21224 */ /* 0x001fe400078e0063 */
[----:B------:R-:W-:-:S05]  /*be50*/  @P1 IMAD.MOV.U32 R163, RZ, RZ, R21 ;  /* 0x000000ffffa31224 */ /* 0x000fca00078e0015 */
[----:B------:R0:W5:Y:S01]  /*be60*/  @P1 LDG.E.U16 R238, desc[UR60][R162.64] ;  /* 0x0000003ca2ee1981 */ /* 0x000162000c1e1500 */
[----:B------:R-:W-:Y:S01]  /*be70*/  ISETP.GT.AND P0, PT, R113, 0x3f, PT ;  /* 0x0000003f7100780c */ /* 0x000fe20003f04270 */
[----:B0-----:R-:W-:Y:S02]  /*be80*/  @P1 IMAD.MOV.U32 R162, RZ, RZ, R98 ;  /* 0x000000ffffa21224 */ /* 0x001fe400078e0062 */
[----:B------:R-:W-:-:S05]  /*be90*/  @P1 IMAD.MOV.U32 R163, RZ, RZ, R19 ;  /* 0x000000ffffa31224 */ /* 0x000fca00078e0013 */
[----:B------:R0:W4:Y:S02]  /*bea0*/  @P1 LDG.E.U16 R240, desc[UR60][R162.64] ;  /* 0x0000003ca2f01981 */ /* 0x000124000c1e1500 */
[----:B0-----:R-:W-:Y:S01]  /*beb0*/  @P1 MOV R162, R97 ;  /* 0x0000006100a21202 */ /* 0x001fe20000000f00 */
[----:B------:R-:W-:-:S05]  /*bec0*/  @P1 IMAD.MOV.U32 R163, RZ, RZ, R17 ;  /* 0x000000ffffa31224 */ /* 0x000fca00078e0011 */
[----:B------:R0:W2:Y:S02]  /*bed0*/  @P1 LDG.E.U16 R242, desc[UR60][R162.64] ;  /* 0x0000003ca2f21981 */ /* 0x0000a4000c1e1500 */
[----:B0-----:R-:W-:Y:S02]  /*bee0*/  @P1 IMAD.MOV.U32 R162, RZ, RZ, R96 ;  /* 0x000000ffffa21224 */ /* 0x001fe400078e0060 */
[----:B------:R-:W-:-:S05]  /*bef0*/  @P1 IMAD.MOV.U32 R163, RZ, RZ, R9 ;  /* 0x000000ffffa31224 */ /* 0x000fca00078e0009 */
[----:B------:R0:W2:Y:S02]  /*bf00*/  @P1 LDG.E.U16 R244, desc[UR60][R162.64] ;  /* 0x0000003ca2f41981 */ /* 0x0000a4000c1e1500 */
[----:B0-----:R-:W-:Y:S02]  /*bf10*/  @P0 IMAD.MOV.U32 R162, RZ, RZ, R95 ;  /* 0x000000ffffa20224 */ /* 0x001fe400078e005f */
[----:B------:R-:W-:-:S05]  /*bf20*/  @P0 IMAD.MOV.U32 R163, RZ, RZ, R7 ;  /* 0x000000ffffa30224 */ /* 0x000fca00078e0007 */
[----:B------:R0:W2:Y:S02]  /*bf30*/  @P0 LDG.E.U16 R246, desc[UR60][R162.64] ;  /* 0x0000003ca2f60981 */ /* 0x0000a4000c1e1500 */
[----:B0-----:R-:W-:Y:S01]  /*bf40*/  @P0 IMAD.MOV.U32 R162, RZ, RZ, R94 ;  /* 0x000000ffffa20224 */ /* 0x001fe200078e005e */
[----:B------:R-:W-:-:S05]  /*bf50*/  @P0 MOV R163, R6 ;  /* 0x0000000600a30202 */ /* 0x000fca0000000f00 */
[----:B------:R0:W2:Y:S02]  /*bf60*/  @P0 LDG.E.U16 R248, desc[UR60][R162.64] ;  /* 0x0000003ca2f80981 */ /* 0x0000a4000c1e1500 */
[----:B0-----:R-:W-:Y:S02]  /*bf70*/  @P0 IMAD.MOV.U32 R162, RZ, RZ, R93 ;  /* 0x000000ffffa20224 */ /* 0x001fe400078e005d */
[----:B------:R-:W-:-:S05]  /*bf80*/  @P0 IMAD.MOV.U32 R163, RZ, RZ, R5 ;  /* 0x000000ffffa30224 */ /* 0x000fca00078e0005 */
[----:B------:R0:W2:Y:S02]  /*bf90*/  @P0 LDG.E.U16 R250, desc[UR60][R162.64] ;  /* 0x0000003ca2fa0981 */ /* 0x0000a4000c1e1500 */
[----:B0-----:R-:W-:Y:S02]  /*bfa0*/  @P0 IMAD.MOV.U32 R162, RZ, RZ, R92 ;  /* 0x000000ffffa20224 */ /* 0x001fe400078e005c */
[----:B------:R-:W-:-:S05]  /*bfb0*/  @P0 IMAD.MOV.U32 R163, RZ, RZ, R4 ;  /* 0x000000ffffa30224 */ /* 0x000fca00078e0004 */
[----:B------:R-:W2:Y:S01]  /*bfc0*/  @P0 LDG.E.U16 R252, desc[UR60][R162.64] ;  /* 0x0000003ca2fc0981 */ /* 0x000ea2000c1e1500 */
[----:B------:R-:W-:-:S03]  /*bfd0*/  ISETP.GE.AND P0, PT, R112, R113, PT ;  /* 0x000000717000720c */ /* 0x000fc60003f06270 */
[----:B------:R-:W5:Y:S04]  /*bfe0*/  LDL.LU R162, [R1+0x34] ;  /* 0x0000340001a27983 */ /* 0x000f680000300800 */
[----:B------:R-:W4:Y:S04]  /*bff0*/  LDL.LU R163, [R1+0x30] ;  /* 0x0000300001a37983 */ /* 0x000f280000300800 */
[----:B------:R-:W3:Y:S01]  /*c000*/  LDL.LU R112, [R1+0xa28] ;  /* 0x000a280001707983 */ /* 0x000ee20000300800 */
[----:B------:R-:W-:Y:S06]  /*c010*/  BAR.SYNC.DEFER_BLOCKING 0x0 ;  /* 0x0000000000007b1d */ /* 0x000fec0000010000 */
[----:B---3--:R0:W-:Y:S04]  /*c020*/  STS.U16 [R112], R91 ;  /* 0x0000005b70007388 */ /* 0x0081e80000000400 */
[----:B------:R1:W-:Y:S04]  /*c030*/  STS.U16 [R112+0x4000], R3 ;  /* 0x0040000370007388 */ /* 0x0003e80000000400 */
[----:B------:R3:W-:Y:S04]  /*c040*/  STS.U16 [R112+0x8000], R90 ;  /* 0x0080005a70007388 */ /* 0x0007e80000000400 */
[----:B0-----:R-:W2:Y:S04]  /*c050*/  LDL.LU R91, [R1+0xa24] ;  /* 0x000a2400015b7983 */ /* 0x001ea80000300800 */
[----:B-1----:R-:W2:Y:S04]  /*c060*/  LDL.LU R3, [R1+0xa20] ;  /* 0x000a200001037983 */ /* 0x002ea80000300800 */
[----:B---3--:R-:W3:Y:S04]  /*c070*/  LDL.LU R90, [R1+0xa1c] ;  /* 0x000a1c00015a7983 */ /* 0x008ee80000300800 */
[----:B------:R0:W-:Y:S04]  /*c080*/  STS.U16 [R112+0xc000], R102 ;  /* 0x00c0006670007388 */ /* 0x0001e80000000400 */
[----:B------:R1:W-:Y:S04]  /*c090*/  STS.U16 [R112+0x400], R2 ;  /* 0x0004000270007388 */ /* 0x0003e80000000400 */
[----:B------:R5:W-:Y:S04]  /*c0a0*/  STS.U16 [R112+0x4400], R155 ;  /* 0x0044009b70007388 */ /* 0x000be80000000400 */
[----:B0-----:R-:W2:Y:S04]  /*c0b0*/  LDL.LU R102, [R1+0xa18] ;  /* 0x000a180001667983 */ /* 0x001ea80000300800 */
[----:B-1----:R-:W3:Y:S04]  /*c0c0*/  LDL.LU R2, [R1+0xa14] ;  /* 0x000a140001027983 */ /* 0x002ee80000300800 */
[----:B-----5:R-:W5:Y:S04]  /*c0d0*/  LDL.LU R155, [R1+0xa10] ;  /* 0x000a1000019b7983 */ /* 0x020f680000300800 */
[----:B------:R0:W-:Y:S04]  /*c0e0*/  STS.U16 [R112+0x8400], R160 ;  /* 0x008400a070007388 */ /* 0x0001e80000000400 */
[----:B0-----:R-:W5:Y:S04]  /*c0f0*/  LDL.LU R160, [R1+0xa0c] ;  /* 0x000a0c0001a07983 */ /* 0x001f680000300800 */
[----:B------:R0:W-:Y:S04]  /*c100*/  STS.U16 [R112+0xc400], R159 ;  /* 0x00c4009f70007388 */ /* 0x0001e80000000400 */
[----:B------:R1:W-:Y:S04]  /*c110*/  STS.U16 [R112+0x800], R158 ;  /* 0x0008009e70007388 */ /* 0x0003e80000000400 */
[----:B------:R4:W-:Y:S04]  /*c120*/  STS.U16 [R112+0x4800], R161 ;  /* 0x004800a170007388 */ /* 0x0009e80000000400 */
[----:B0-----:R-:W5:Y:S04]  /*c130*/  LDL.LU R159, [R1+0xa08] ;  /* 0x000a0800019f7983 */ /* 0x001f680000300800 */
[----:B-1----:R-:W5:Y:S04]  /*c140*/  LDL.LU R158, [R1+0xa04] ;  /* 0x000a0400019e7983 */ /* 0x002f680000300800 */
[----:B----4-:R-:W4:Y:S04]  /*c150*/  LDL.LU R161, [R1+0xa00] ;  /* 0x000a000001a17983 */ /* 0x010f280000300800 */
[----:B------:R-:W-:Y:S04]  /*c160*/  STS.U16 [R112+0x8800], R162 ;  /* 0x008800a270007388 */ /* 0x000fe80000000400 */
        /* <DEDUP_REMOVED lines=11> */
[----:B--2---:R-:W-:Y:S04]  /*c220*/  STS.U16 [R112+0xcc00], R102 ;  /* 0x00cc006670007388 */ /* 0x004fe80000000400 */
[----:B---3--:R-:W-:Y:S04]  /*c230*/  STS.U16 [R112+0x8c00], R2 ;  /* 0x008c000270007388 */ /* 0x008fe80000000400 */
[----:B-----5:R-:W-:Y:S04]  /*c240*/  STS.U16 [R112+0x4c00], R155 ;  /* 0x004c009b70007388 */ /* 0x020fe80000000400 */
[----:B------:R0:W-:Y:S04]  /*c250*/  STS.U16 [R112+0xc00], R160 ;  /* 0x000c00a070007388 */ /* 0x0001e80000000400 */
[----:B0-----:R-:W2:Y:S04]  /*c260*/  LDL.LU R160, [R1+0x9fc] ;  /* 0x0009fc0001a07983 */ /* 0x001ea80000300800 */
[----:B------:R-:W3:Y:S04]  /*c270*/  LDL.LU R162, [R1+0x24] ;  /* 0x0000240001a27983 */ /* 0x000ee80000300800 */
[----:B------:R-:W5:Y:S04]  /*c280*/  LDL.LU R163, [R1+0x20] ;  /* 0x0000200001a37983 */ /* 0x000f680000300800 */
[----:B------:R-:W4:Y:S04]  /*c290*/  LDL.LU R155, [R1+0x9f8] ;  /* 0x0009f800019b7983 */ /* 0x000f280000300800 */
[----:B------:R-:W2:Y:S04]  /*c2a0*/  LDL.LU R2, [R1+0x9f4] ;  /* 0x0009f40001027983 */ /* 0x000ea80000300800 */
[----:B------:R-:W3:Y:S04]  /*c2b0*/  LDL.LU R102, [R1+0x9f0] ;  /* 0x0009f00001667983 */ /* 0x000ee80000300800 */
[----:B------:R-:W5:Y:S04]  /*c2c0*/  LDL.LU R249, [R1+0x28] ;  /* 0x0000280001f97983 */ /* 0x000f680000300800 */
[----:B------:R-:W4:Y:S04]  /*c2d0*/  LDL.LU R247, [R1+0x2c] ;  /* 0x00002c0001f77983 */ /* 0x000f280000300800 */
[----:B------:R-:W2:Y:S04]  /*c2e0*/  LDL.LU R245, [R1+0x118] ;  /* 0x0001180001f57983 */ /* 0x000ea80000300800 */
[----:B------:R-:W5:Y:S04]  /*c2f0*/  LDL.LU R243, [R1+0x11c] ;  /* 0x00011c0001f37983 */ /* 0x000f680000300800 */
[----:B------:R-:W4:Y:S04]  /*c300*/  LDL.LU R185, [R1+0x120] ;  /* 0x0001200001b97983 */ /* 0x000f280000300800 */
[----:B------:R-:W4:Y:S04]  /*c310*/  LDL.LU R183, [R1+0x124] ;  /* 0x0001240001b77983 */ /* 0x000f280000300800 */
[----:B------:R-:W4:Y:S04]  /*c320*/  LDL.LU R181, [R1+0x188] ;  /* 0x0001880001b57983 */ /* 0x000f280000300800 */
[----:B------:R-:W4:Y:S04]  /*c330*/  LDL.LU R179, [R1+0x190] ;  /* 0x0001900001b37983 */ /* 0x000f280000300800 */
[----:B------:R-:W4:Y:S04]  /*c340*/  LDL.LU R133, [R1+0x194] ;  /* 0x0001940001857983 */ /* 0x000f280000300800 */
[----:B------:R-:W4:Y:S04]  /*c350*/  LDL.LU R134, [R1+0x198] ;  /* 0x0001980001867983 */ /* 0x000f280000300800 */
[----:B------:R-:W-:Y:S04]  /*c360*/  STS.U16 [R112+0x9800], R135 ;  /* 0x0098008770007388 */ /* 0x000fe80000000400 */
[----:B------:R-:W-:Y:S04]  /*c370*/  STS.U16 [R112+0xd800], R136 ;  /* 0x00d8008870007388 */ /* 0x000fe80000000400 */
[----:B------:R-:W-:Y:S04]  /*c380*/  STS.U16 [R112+0x1c00], R164 ;  /* 0x001c00a470007388 */ /* 0x000fe80000000400 */
[----:B------:R-:W-:Y:S04]  /*c390*/  STS.U16 [R112+0x5c00], R166 ;  /* 0x005c00a670007388 */ /* 0x000fe80000000400 */
[----:B------:R-:W-:Y:S04]  /*c3a0*/  STS.U16 [R112+0x9c00], R168 ;  /* 0x009c00a870007388 */ /* 0x000fe80000000400 */
[----:B------:R-:W-:Y:S04]  /*c3b0*/  STS.U16 [R112+0xdc00], R170 ;  /* 0x00dc00aa70007388 */ /* 0x000fe80000000400 */
[----:B---3--:R0:W-:Y:S04]  /*c3c0*/  STS.U16 [R102+0xc80], R90 ;  /* 0x000c805a66007388 */ /* 0x0081e80000000400 */
[----:B0-----:R-:W3:Y:S04]  /*c3d0*/  LDL.LU R90, [R1+0x9ec] ;  /* 0x0009ec00015a7983 */ /* 0x001ee80000300800 */
[----:B--2---:R-:W-:Y:S04]  /*c3e0*/  STS.U16 [R102+0xc480], R245 ;  /* 0x00c480f566007388 */ /* 0x004fe80000000400 */
[----:B-----5:R-:W-:Y:S04]  /*c3f0*/  STS.U16 [R102+0x8480], R243 ;  /* 0x008480f366007388 */ /* 0x020fe80000000400 */
[----:B----4-:R-:W-:Y:S04]  /*c400*/  STS.U16 [R102+0x4480], R185 ;  /* 0x004480b966007388 */ /* 0x010fe80000000400 */
[----:B------:R-:W-:Y:S04]  /*c410*/  STS.U16 [R102+0x480], R183 ;  /* 0x000480b766007388 */ /* 0x000fe80000000400 */
[----:B------:R-:W-:Y:S04]  /*c420*/  STS.U16 [R102+0xc080], R181 ;  /* 0x00c080b566007388 */ /* 0x000fe80000000400 */
[----:B------:R-:W-:Y:S04]  /*c430*/  STS.U16 [R102+0x8080], R179 ;  /* 0x008080b366007388 */ /* 0x000fe80000000400 */
[----:B------:R-:W-:Y:S04]  /*c440*/  STS.U16 [R102+0x4080], R133 ;  /* 0x0040808566007388 */ /* 0x000fe80000000400 */
[----:B------:R0:W-:Y:S04]  /*c450*/  STS.U16 [R102+0x80], R134 ;  /* 0x0000808666007388 */ /* 0x0001e80000000400 */
[----:B0-----:R-:W2:Y:S04]  /*c460*/  LDL.LU R134, [R1+0x184] ;  /* 0x0001840001867983 */ /* 0x001ea80000300800 */
[----:B------:R-:W4:Y:S04]  /*c470*/  LDL.LU R133, [R1+0x180] ;  /* 0x0001800001857983 */ /* 0x000f280000300800 */
[----:B------:R-:W5:Y:S04]  /*c480*/  LDL.LU R179, [R1+0x17c] ;  /* 0x00017c0001b37983 */ /* 0x000f680000300800 */
[----:B------:R-:W3:Y:S04]  /*c490*/  LDL.LU R181, [R1+0x178] ;  /* 0x0001780001b57983 */ /* 0x000ee80000300800 */
[----:B------:R-:W3:Y:S04]  /*c4a0*/  LDL.LU R183, [R1+0x114] ;  /* 0x0001140001b77983 */ /* 0x000ee80000300800 */
[----:B------:R-:W3:Y:S04]  /*c4b0*/  LDL.LU R185, [R1+0x110] ;  /* 0x0001100001b97983 */ /* 0x000ee80000300800 */
[----:B------:R-:W3:Y:S04]  /*c4c0*/  LDL.LU R243, [R1+0x10c] ;  /* 0x00010c0001f37983 */ /* 0x000ee80000300800 */
[----:B------:R0:W-:Y:S04]  /*c4d0*/  STS.U16 [R102+0x880], R247 ;  /* 0x000880f766007388 */ /* 0x0001e80000000400 */
[----:B------:R-:W3:Y:S04]  /*c4e0*/  LDL.LU R245, [R1+0x108] ;  /* 0x0001080001f57983 */ /* 0x000ee80000300800 */
[----:B------:R1:W-:Y:S04]  /*c4f0*/  STS.U16 [R102+0x4880], R249 ;  /* 0x004880f966007388 */ /* 0x0003e80000000400 */
[----:B0-----:R-:W3:Y:S04]  /*c500*/  LDL.LU R247, [R1+0x1c] ;  /* 0x00001c0001f77983 */ /* 0x001ee80000300800 */
[----:B------:R0:W-:Y:S04]  /*c510*/  STS.U16 [R102+0x8880], R162 ;  /* 0x008880a266007388 */ /* 0x0001e80000000400 */
[----:B-1----:R-:W3:Y:S04]  /*c520*/  LDL.LU R249, [R1+0x18] ;  /* 0x0000180001f97983 */ /* 0x002ee80000300800 */
        /* <DEDUP_REMOVED lines=8> */
[----:B0-----:R-:W2:Y:S04]  /*c5b0*/  LDL.LU R103, [R1+0x9e0] ;  /* 0x0009e00001677983 */ /* 0x001ea80000300800 */
        /* <DEDUP_REMOVED lines=16> */
[----:B--2---:R0:W-:Y:S04]  /*c6c0*/  STS.U16 [R103+0xd00], R20 ;  /* 0x000d001467007388 */ /* 0x0041e80000000400 */
[----:B------:R1:W-:Y:S04]  /*c6d0*/  STS.U16 [R103+0x100], R134 ;  /* 0x0001008667007388 */ /* 0x0003e80000000400 */
[----:B----4-:R2:W-:Y:S04]  /*c6e0*/  STS.U16 [R103+0x4100], R133 ;  /* 0x0041008567007388 */ /* 0x0105e80000000400 */
[----:B0-----:R-:W4:Y:S04]  /*c6f0*/  LDL.LU R20, [R1+0x9dc] ;  /* 0x0009dc0001147983 */ /* 0x001f280000300800 */
[----:B-1----:R-:W4:Y:S04]  /*c700*/  LDL.LU R134, [R1+0x174] ;  /* 0x0001740001867983 */ /* 0x002f280000300800 */
[----:B-----5:R0:W-:Y:S04]  /*c710*/  STS.U16 [R103+0x8100], R179 ;  /* 0x008100b367007388 */ /* 0x0201e80000000400 */
[----:B--2---:R-:W2:Y:S04]  /*c720*/  LDL.LU R133, [R1+0x170] ;  /* 0x0001700001857983 */ /* 0x004ea80000300800 */
[----:B---3--:R1:W-:Y:S04]  /*c730*/  STS.U16 [R103+0xc100], R181 ;  /* 0x00c100b567007388 */ /* 0x0083e80000000400 */
[----:B0-----:R-:W3:Y:S04]  /*c740*/  LDL.LU R179, [R1+0x16c] ;  /* 0x00016c0001b37983 */ /* 0x001ee80000300800 */
[----:B------:R0:W-:Y:S04]  /*c750*/  STS.U16 [R103+0x500], R183 ;  /* 0x000500b767007388 */ /* 0x0001e80000000400 */
[----:B-1----:R-:W5:Y:S04]  /*c760*/  LDL.LU R181, [R1+0x168] ;  /* 0x0001680001b57983 */ /* 0x002f680000300800 */
[----:B------:R1:W-:Y:S04]  /*c770*/  STS.U16 [R103+0x900], R247 ;  /* 0x000900f767007388 */ /* 0x0003e80000000400 */
[----:B0-----:R-:W4:Y:S04]  /*c780*/  LDL.LU R183, [R1+0x104] ;  /* 0x0001040001b77983 */ /* 0x001f280000300800 */
[----:B------:R0:W-:Y:S04]  /*c790*/  STS.U16 [R103+0x4900], R249 ;  /* 0x004900f967007388 */ /* 0x0001e80000000400 */
[----:B-1----:R-:W2:Y:S04]  /*c7a0*/  LDL.LU R247, [R1+0x100] ;  /* 0x0001000001f77983 */ /* 0x002ea80000300800 */
[----:B------:R1:W-:Y:S04]  /*c7b0*/  STS.U16 [R103+0x8900], R162 ;  /* 0x008900a267007388 */ /* 0x0003e80000000400 */
[----:B0-----:R-:W3:Y:S04]  /*c7c0*/  LDL.LU R249, [R1+0xfc] ;  /* 0x0000fc0001f97983 */ /* 0x001ee80000300800 */
[----:B------:R0:W-:Y:S04]  /*c7d0*/  STS.U16 [R103+0xc900], R163 ;  /* 0x00c900a367007388 */ /* 0x0001e80000000400 */
[----:B-1----:R-:W5:Y:S04]  /*c7e0*/  LDL.LU R162, [R1+0xf8] ;  /* 0x0000f80001a27983 */ /* 0x002f680000300800 */
[----:B------:R1:W-:Y:S04]  /*c7f0*/  STS.U16 [R103+0x4d00], R107 ;  /* 0x004d006b67007388 */ /* 0x0003e80000000400 */
[----:B0-----:R-:W5:Y:S04]  /*c800*/  LDL.LU R163, [R1+0xc] ;  /* 0x00000c0001a37983 */ /* 0x001f680000300800 */
[----:B------:R0:W-:Y:S04]  /*c810*/  STS.U16 [R103+0x8d00], R16 ;  /* 0x008d001067007388 */ /* 0x0001e80000000400 */
[----:B-1----:R-:W5:Y:S04]  /*c820*/  LDL.LU R107, [R1+0x9d8] ;  /* 0x0009d800016b7983 */ /* 0x002f680000300800 */
[----:B------:R1:W-:Y:S04]  /*c830*/  STS.U16 [R103+0xcd00], R104 ;  /* 0x00cd006867007388 */ /* 0x0003e80000000400 */
[----:B0-----:R-:W5:Y:S04]  /*c840*/  LDL.LU R16, [R1+0x9d4] ;  /* 0x0009d40001107983 */ /* 0x001f680000300800 */
[----:B-1----:R-:W4:Y:S04]  /*c850*/  LDL.LU R104, [R1+0x9d0] ;  /* 0x0009d00001687983 */ /* 0x002f280000300800 */
[----:B------:R0:W-:Y:S04]  /*c860*/  STS.U16 [R103+0x4500], R185 ;  /* 0x004500b967007388 */ /* 0x0001e80000000400 */
[----:B------:R1:W-:Y:S04]  /*c870*/  STS.U16 [R103+0x8500], R243 ;  /* 0x008500f367007388 */ /* 0x0003e80000000400 */
[----:B------:R1:W-:Y:S04]  /*c880*/  STS.U16 [R103+0xc500], R245 ;  /* 0x00c500f567007388 */ /* 0x0003e80000000400 */
[----:B0-----:R-:W5:Y:S04]  /*c890*/  LDL.LU R185, [R1+0x8] ;  /* 0x0000080001b97983 */ /* 0x001f680000300800 */
[----:B-1----:R-:W5:Y:S04]  /*c8a0*/  LDL.LU R243, [R1+0x4] ;  /* 0x0000040001f37983 */ /* 0x002f680000300800 */
[----:B------:R-:W5:Y:S04]  /*c8b0*/  LDL.LU R245, [R1] ;  /* 0x0000000001f57983 */ /* 0x000f680000300800 */
        /* <DEDUP_REMOVED lines=16> */
[----:B----4-:R0:W-:Y:S04]  /*c9c0*/  STS.U16 [R104+0x580], R183 ;  /* 0x000580b768007388 */ /* 0x0101e80000000400 */
[----:B--2---:R1:W-:Y:S04]  /*c9d0*/  STS.U16 [R104+0x4580], R247 ;  /* 0x004580f768007388 */ /* 0x0043e80000000400 */
[----:B---3--:R2:W-:Y:S04]  /*c9e0*/  STS.U16 [R104+0x8580], R249 ;  /* 0x008580f968007388 */ /* 0x0085e80000000400 */
[----:B0-----:R-:W3:Y:S04]  /*c9f0*/  LDL.LU R183, [R1+0x164] ;  /* 0x0001640001b77983 */ /* 0x001ee80000300800 */
[----:B-1----:R-:W4:Y:S04]  /*ca00*/  LDL.LU R247, [R1+0x160] ;  /* 0x0001600001f77983 */ /* 0x002f280000300800 */
[----:B-----5:R0:W-:Y:S04]  /*ca10*/  STS.U16 [R104+0xc580], R162 ;  /* 0x00c580a268007388 */ /* 0x0201e80000000400 */
[----:B--2---:R-:W2:Y:S04]  /*ca20*/  LDL.LU R249, [R1+0x15c] ;  /* 0x00015c0001f97983 */ /* 0x004ea80000300800 */
[----:B------:R1:W-:Y:S04]  /*ca30*/  STS.U16 [R104+0x980], R163 ;  /* 0x000980a368007388 */ /* 0x0003e80000000400 */
[----:B0-----:R-:W5:Y:S04]  /*ca40*/  LDL.LU R162, [R1+0x158] ;  /* 0x0001580001a27983 */ /* 0x001f680000300800 */
        /* <DEDUP_REMOVED lines=14> */
[----:B0-----:R-:W4:Y:S04]  /*cb30*/  LDL.LU R105, [R1+0x9c0] ;  /* 0x0009c00001697983 */ /* 0x001f280000300800 */
        /* <DEDUP_REMOVED lines=22> */
[----:B-----5:R2:W-:Y:S04]  /*cca0*/  STS.U16 [R105+0xc200], R162 ;  /* 0x00c200a269007388 */ /* 0x0205e80000000400 */
[----:B0-----:R-:W4:Y:S04]  /*ccb0*/  LDL.LU R247, [R1+0x154] ;  /* 0x0001540001f77983 */ /* 0x001f280000300800 */
[----:B-1----:R-:W5:Y:S04]  /*ccc0*/  LDL.LU R249, [R1+0x14c] ;  /* 0x00014c0001f97983 */ /* 0x002f680000300800 */
[----:B---3--:R0:W-:Y:S04]  /*ccd0*/  STS.U16 [R105+0x600], R163 ;  /* 0x000600a369007388 */ /* 0x0081e80000000400 */
[----:B--2---:R-:W2:Y:S04]  /*cce0*/  LDL.LU R162, [R1+0x144] ;  /* 0x0001440001a27983 */ /* 0x004ea80000300800 */
[----:B------:R1:W-:Y:S04]  /*ccf0*/  STS.U16 [R105+0xa00], R11 ;  /* 0x000a000b69007388 */ /* 0x0003e80000000400 */
[----:B0-----:R-:W3:Y:S04]  /*cd00*/  LDL.LU R163, [R1+0x13c] ;  /* 0x00013c0001a37983 */ /* 0x001ee80000300800 */
[----:B------:R0:W-:Y:S04]  /*cd10*/  STS.U16 [R105+0x4a00], R16 ;  /* 0x004a001069007388 */ /* 0x0001e80000000400 */
[----:B-1----:R-:W3:Y:S04]  /*cd20*/  LDL.LU R11, [R1+0x9bc] ;  /* 0x0009bc00010b7983 */ /* 0x002ee80000300800 */
[----:B------:R1:W-:Y:S04]  /*cd30*/  STS.U16 [R105+0x8a00], R107 ;  /* 0x008a006b69007388 */ /* 0x0003e80000000400 */
[----:B0-----:R-:W3:Y:S04]  /*cd40*/  LDL.LU R16, [R1+0x9b8] ;  /* 0x0009b80001107983 */ /* 0x001ee80000300800 */
[----:B------:R0:W-:Y:S04]  /*cd50*/  STS.U16 [R105+0xca00], R20 ;  /* 0x00ca001469007388 */ /* 0x0001e80000000400 */
[----:B-1----:R-:W4:Y:S04]  /*cd60*/  LDL.LU R107, [R1+0x9b4] ;  /* 0x0009b400016b7983 */ /* 0x002f280000300800 */
[----:B------:R1:W-:Y:S04]  /*cd70*/  STS.U16 [R105+0xe00], R13 ;  /* 0x000e000d69007388 */ /* 0x0003e80000000400 */
[----:B0-----:R-:W5:Y:S04]  /*cd80*/  LDL.LU R20, [R1+0x9b0] ;  /* 0x0009b00001147983 */ /* 0x001f680000300800 */
[----:B------:R0:W-:Y:S04]  /*cd90*/  STS.U16 [R105+0x4e00], R18 ;  /* 0x004e001269007388 */ /* 0x0001e80000000400 */
[----:B-1----:R-:W2:Y:S04]  /*cda0*/  LDL.LU R13, [R1+0x9ac] ;  /* 0x0009ac00010d7983 */ /* 0x002ea80000300800 */
[----:B------:R1:W-:Y:S04]  /*cdb0*/  STS.U16 [R105+0x8e00], R12 ;  /* 0x008e000c69007388 */ /* 0x0003e80000000400 */
[----:B0-----:R-:W3:Y:S04]  /*cdc0*/  LDL.LU R18, [R1+0x9a8] ;  /* 0x0009a80001127983 */ /* 0x001ee80000300800 */
[----:B------:R0:W-:Y:S04]  /*cdd0*/  STS.U16 [R105+0xce00], R106 ;  /* 0x00ce006a69007388 */ /* 0x0001e80000000400 */
[----:B-1----:R-:W4:Y:S04]  /*cde0*/  LDL.LU R12, [R1+0x9a4] ;  /* 0x0009a400010c7983 */ /* 0x002f280000300800 */
[----:B0-----:R-:W3:Y:S04]  /*cdf0*/  LDL.LU R106, [R1+0x9a0] ;  /* 0x0009a000016a7983 */ /* 0x001ee80000300800 */
        /* <DEDUP_REMOVED lines=20> */
[----:B---3--:R0:W-:Y:S04]  /*cf40*/  STS.U16 [R106+0x680], R18 ;  /* 0x000680126a007388 */ /* 0x0081e80000000400 */
[----:B--2---:R1:W-:Y:S04]  /*cf50*/  STS.U16 [R106+0x4680], R13 ;  /* 0x0046800d6a007388 */ /* 0x0043e80000000400 */
[----:B-----5:R2:W-:Y:S04]  /*cf60*/  STS.U16 [R106+0x8680], R20 ;  /* 0x008680146a007388 */ /* 0x0205e80000000400 */
[----:B0-----:R-:W3:Y:S04]  /*cf70*/  LDL.LU R18, [R1+0x99c] ;  /* 0x00099c0001127983 */ /* 0x001ee80000300800 */
[----:B-1----:R-:W5:Y:S04]  /*cf80*/  LDL.LU R13, [R1+0x998] ;  /* 0x00099800010d7983 */ /* 0x002f680000300800 */
[----:B--2---:R-:W2:Y:S04]  /*cf90*/  LDL.LU R20, [R1+0x994] ;  /* 0x0009940001147983 */ /* 0x004ea80000300800 */
[----:B----4-:R0:W-:Y:S04]  /*cfa0*/  STS.U16 [R106+0xc680], R107 ;  /* 0x00c6806b6a007388 */ /* 0x0101e80000000400 */
[----:B0-----:R-:W2:Y:S04]  /*cfb0*/  LDL.LU R107, [R1+0x990] ;  /* 0x00099000016b7983 */ /* 0x001ea80000300800 */
[----:B------:R0:W-:Y:S04]  /*cfc0*/  STS.U16 [R106+0xa80], R91 ;  /* 0x000a805b6a007388 */ /* 0x0001e80000000400 */
[----:B------:R1:W-:Y:S04]  /*cfd0*/  STS.U16 [R106+0x4a80], R3 ;  /* 0x004a80036a007388 */ /* 0x0003e80000000400 */
[----:B0-----:R-:W4:Y:S04]  /*cfe0*/  LDL.LU R91, [R1+0x98c] ;  /* 0x00098c00015b7983 */ /* 0x001f280000300800 */
[----:B-1----:R-:W4:Y:S04]  /*cff0*/  LDL.LU R3, [R1+0x988] ;  /* 0x0009880001037983 */ /* 0x002f280000300800 */
        /* <DEDUP_REMOVED lines=33> */
[----:B-----5:R1:W-:Y:S04]  /*d210*/  STS.U16 [R107+0x4300], R13 ;  /* 0x0043000d6b007388 */ /* 0x0203e80000000400 */
[----:B---3--:R2:W-:Y:S04]  /*d220*/  STS.U16 [R107+0x8300], R18 ;  /* 0x008300126b007388 */ /* 0x0085e80000000400 */
[----:B0-----:R-:W3:Y:S04]  /*d230*/  LDL.LU R20, [R1+0x96c] ;  /* 0x00096c0001147983 */ /* 0x001ee80000300800 */
[----:B-1----:R-:W5:Y:S04]  /*d240*/  LDL.LU R13, [R1+0x968] ;  /* 0x00096800010d7983 */ /* 0x002f680000300800 */
[----:B--2---:R-:W2:Y:S04]  /*d250*/  LDL.LU R18, [R1+0x964] ;  /* 0x0009640001127983 */ /* 0x004ea80000300800 */
[----:B------:R0:W-:Y:S04]  /*d260*/  STS.U16 [R107+0xc300], R12 ;  /* 0x00c3000c6b007388 */ /* 0x0001e80000000400 */
[----:B------:R1:W-:Y:S04]  /*d270*/  STS.U16 [R107+0x700], R16 ;  /* 0x000700106b007388 */ /* 0x0003e80000000400 */
[----:B------:R1:W-:Y:S04]  /*d280*/  STS.U16 [R107+0x4700], R11 ;  /* 0x0047000b6b007388 */ /* 0x0003e80000000400 */
[----:B0-----:R-:W2:Y:S04]  /*d290*/  LDL.LU R12, [R1+0x960] ;  /* 0x00096000010c7983 */ /* 0x001ea80000300800 */
[----:B-1----:R-:W2:Y:S04]  /*d2a0*/  LDL.LU R16, [R1+0x95c] ;  /* 0x00095c0001107983 */ /* 0x002ea80000300800 */
[----:B------:R-:W2:Y:S04]  /*d2b0*/  LDL.LU R11, [R1+0x958] ;  /* 0x00095800010b7983 */ /* 0x000ea80000300800 */
[----:B------:R0:W-:Y:S04]  /*d2c0*/  STS.U16 [R107+0x8700], R15 ;  /* 0x0087000f6b007388 */ /* 0x0001e80000000400 */
[----:B------:R1:W-:Y:S04]  /*d2d0*/  STS.U16 [R107+0xc700], R10 ;  /* 0x00c7000a6b007388 */ /* 0x0003e80000000400 */
[----:B0-----:R-:W2:Y:S04]  /*d2e0*/  LDL.LU R15, [R1+0x954] ;  /* 0x00095400010f7983 */ /* 0x001ea80000300800 */
[----:B------:R-:W2:Y:S04]  /*d2f0*/  LDL.LU R185, [R1+0x88] ;  /* 0x0000880001b97983 */ /* 0x000ea80000300800 */
[----:B------:R-:W2:Y:S04]  /*d300*/  LDL.LU R243, [R1+0x80] ;  /* 0x0000800001f37983 */ /* 0x000ea80000300800 */
[----:B------:R-:W2:Y:S04]  /*d310*/  LDL.LU R245, [R1+0x78] ;  /* 0x0000780001f57983 */ /* 0x000ea80000300800 */
[----:B-1----:R-:W2:Y:S04]  /*d320*/  LDL.LU R10, [R1+0x950] ;  /* 0x00095000010a7983 */ /* 0x002ea80000300800 */
[----:B------:R-:W2:Y:S04]  /*d330*/  LDL.LU R247, [R1+0x150] ;  /* 0x0001500001f77983 */ /* 0x000ea80000300800 */
[----:B------:R-:W2:Y:S04]  /*d340*/  LDL.LU R249, [R1+0x148] ;  /* 0x0001480001f97983 */ /* 0x000ea80000300800 */
[----:B------:R-:W2:Y:S04]  /*d350*/  LDL.LU R162, [R1+0x140] ;  /* 0x0001400001a27983 */ /* 0x000ea80000300800 */
[----:B------:R-:W2:Y:S04]  /*d360*/  LDL.LU R163, [R1+0x138] ;  /* 0x0001380001a37983 */ /* 0x000ea80000300800 */
[----:B------:R0:W-:Y:S04]  /*d370*/  STS.U16 [R107+0xcb00], R155 ;  /* 0x00cb009b6b007388 */ /* 0x0001e80000000400 */
[----:B------:R1:W-:Y:S04]  /*d380*/  STS.U16 [R107+0xf00], R154 ;  /* 0x000f009a6b007388 */ /* 0x0003e80000000400 */
[----:B------:R4:W-:Y:S04]  /*d390*/  STS.U16 [R107+0x4f00], R157 ;  /* 0x004f009d6b007388 */ /* 0x0009e80000000400 */
[----:B0-----:R-:W2:Y:S04]  /*d3a0*/  LDL.LU R155, [R1+0x94c] ;  /* 0x00094c00019b7983 */ /* 0x001ea80000300800 */
[----:B-1----:R-:W2:Y:S04]  /*d3b0*/  LDL.LU R154, [R1+0x948] ;  /* 0x00094800019a7983 */ /* 0x002ea80000300800 */
[----:B----4-:R-:W4:Y:S04]  /*d3c0*/  LDL.LU R157, [R1+0x944] ;  /* 0x00094400019d7983 */ /* 0x010f280000300800 */
[----:B------:R0:W-:Y:S04]  /*d3d0*/  STS.U16 [R107+0x8f00], R156 ;  /* 0x008f009c6b007388 */ /* 0x0001e80000000400 */
[----:B------:R1:W-:Y:S04]  /*d3e0*/  STS.U16 [R107+0xcf00], R108 ;  /* 0x00cf006c6b007388 */ /* 0x0003e80000000400 */
[----:B0-----:R-:W4:Y:S04]  /*d3f0*/  LDL.LU R156, [R1+0x940] ;  /* 0x00094000019c7983 */ /* 0x001f280000300800 */
[----:B-1----:R-:W4:Y:S01]  /*d400*/  LDL.LU R108, [R1+0x93c] ;  /* 0x00093c00016c7983 */ /* 0x002f220000300800 */
[----:B------:R-:W-:Y:S01]  /*d410*/  PRMT R113, RZ, 0x7610, R113 ;  /* 0x00007610ff717816 */ /* 0x000fe20000000071 */
[----:B------:R-:W-:-:S02]  /*d420*/  @!P0 IMAD.MOV.U32 R114, RZ, RZ, R91 ;  /* 0x000000ffff728224 */ /* 0x000fc400078e005b */
[----:B------:R-:W-:Y:S01]  /*d430*/  @!P0 IMAD.MOV.U32 R115, RZ, RZ, R3 ;  /* 0x000000ffff738224 */ /* 0x000fe200078e0003 */
[----:B------:R-:W-:-:S04]  /*d440*/  PRMT R116, RZ, 0x7610, R116 ;  /* 0x00007610ff747816 */ /* 0x000fc80000000074 */
[----:B------:R0:W4:Y:S01]  /*d450*/  @!P0 LDG.E.U16 R113, desc[UR60][R114.64] ;  /* 0x0000003c72718981 */ /* 0x000122000c1e1500 */
[----:B------:R-:W-:Y:S02]  /*d460*/  PRMT R117, RZ, 0x7610, R117 ;  /* 0x00007610ff757816 */ /* 0x000fe40000000075 */
[----:B0-----:R-:W-:Y:S01]  /*d470*/  @!P0 MOV R114, R90 ;  /* 0x0000005a00728202 */ /* 0x001fe20000000f00 */
[----:B------:R-:W-:-:S05]  /*d480*/  @!P0 IMAD.MOV.U32 R115, RZ, RZ, R2 ;  /* 0x000000ffff738224 */ /* 0x000fca00078e0002 */
[----:B------:R0:W4:Y:S01]  /*d490*/  @!P0 LDG.E.U16 R116, desc[UR60][R114.64] ;  /* 0x0000003c72748981 */ /* 0x000122000c1e1500 */
[----:B------:R-:W-:Y:S01]  /*d4a0*/  PRMT R118, RZ, 0x7610, R118 ;  /* 0x00007610ff767816 */ /* 0x000fe20000000076 */
[----:B0-----:R-:W-:Y:S02]  /*d4b0*/  @!P0 IMAD.MOV.U32 R114, RZ, RZ, R88 ;  /* 0x000000ffff728224 */ /* 0x001fe400078e0058 */
[----:B------:R-:W-:-:S05]  /*d4c0*/  @!P0 IMAD.MOV.U32 R115, RZ, RZ, R0 ;  /* 0x000000ffff738224 */ /* 0x000fca00078e0000 */
[----:B------:R0:W4:Y:S01]  /*d4d0*/  @!P0 LDG.E.U16 R117, desc[UR60][R114.64] ;  /* 0x0000003c72758981 */ /* 0x000122000c1e1500 */
[----:B------:R-:W-:Y:S01]  /*d4e0*/  PRMT R119, RZ, 0x7610, R119 ;  /* 0x00007610ff777816 */ /* 0x000fe20000000077 */
[----:B0-----:R-:W-:Y:S02]  /*d4f0*/  @!P0 IMAD.MOV.U32 R114, RZ, RZ, R22 ;  /* 0x000000ffff728224 */ /* 0x001fe400078e0016 */
[----:B------:R-:W-:-:S05]  /*d500*/  @!P0 IMAD.MOV.U32 R115, RZ, RZ, R14 ;  /* 0x000000ffff738224 */ /* 0x000fca00078e000e */
[----:B------:R3:W4:Y:S01]  /*d510*/  @!P0 LDG.E.U16 R118, desc[UR60][R114.64] ;  /* 0x0000003c72768981 */ /* 0x000722000c1e1500 */
[----:B------:R-:W-:Y:S02]  /*d520*/  PRMT R120, RZ, 0x7610, R120 ;  /* 0x00007610ff787816 */ /* 0x000fe40000000078 */
[----:B------:R-:W-:Y:S01]  /*d530*/  PRMT R121, RZ, 0x7610, R121 ;  /* 0x00007610ff797816 */ /* 0x000fe20000000079 */
[----:B------:R-:W-:Y:S01]  /*d540*/  STS.U16 [R107+0x1300], R201 ;  /* 0x001300c96b007388 */ /* 0x000fe20000000400 */
[----:B------:R-:W-:-:S03]  /*d550*/  PRMT R122, RZ, 0x7610, R122 ;  /* 0x00007610ff7a7816 */ /* 0x000fc6000000007a */
        /* <DEDUP_REMOVED lines=14> */
[----:B------:R-:W-:Y:S01]  /*d640*/  STS.U16 [R107+0xdf00], R244 ;  /* 0x00df00f46b007388 */ /* 0x000fe20000000400 */
[----:B---3--:R-:W-:Y:S01]  /*d650*/  @!P0 IMAD.MOV.U32 R114, RZ, RZ, R20 ;  /* 0x000000ffff728224 */ /* 0x008fe200078e0014 */
[----:B-----5:R-:W-:-:S05]  /*d660*/  @!P0 MOV R115, R13 ;  /* 0x0000000d00738202 */ /* 0x020fca0000000f00 */
[----:B------:R2:W3:Y:S02]  /*d670*/  @!P0 LDG.E.U16 R119, desc[UR60][R114.64] ;  /* 0x0000003c72778981 */ /* 0x0004e4000c1e1500 */
[----:B--2---:R-:W-:Y:S02]  /*d680*/  @!P0 IMAD.MOV.U32 R114, RZ, RZ, R18 ;  /* 0x000000ffff728224 */ /* 0x004fe400078e0012 */
[----:B------:R-:W-:-:S05]  /*d690*/  @!P0 IMAD.MOV.U32 R115, RZ, RZ, R12 ;  /* 0x000000ffff738224 */ /* 0x000fca00078e000c */
[----:B------:R0:W2:Y:S02]  /*d6a0*/  @!P0 LDG.E.U16 R120, desc[UR60][R114.64] ;  /* 0x0000003c72788981 */ /* 0x0000a4000c1e1500 */
[----:B0-----:R-:W-:Y:S02]  /*d6b0*/  @!P0 IMAD.MOV.U32 R114, RZ, RZ, R16 ;  /* 0x000000ffff728224 */ /* 0x001fe400078e0010 */
[----:B------:R-:W-:-:S05]  /*d6c0*/  @!P0 IMAD.MOV.U32 R115, RZ, RZ, R11 ;  /* 0x000000ffff738224 */ /* 0x000fca00078e000b */
[----:B------:R0:W5:Y:S04]  /*d6d0*/  @!P0 LDG.E.U16 R121, desc[UR60][R114.64] ;  /* 0x0000003c72798981 */ /* 0x000168000c1e1500 */
[----:B------:R-:W-:Y:S04]  /*d6e0*/  STS.U16 [R107+0xb00], R185 ;  /* 0x000b00b96b007388 */ /* 0x000fe80000000400 */
[----:B------:R-:W-:Y:S01]  /*d6f0*/  STS.U16 [R107+0x4b00], R243 ;  /* 0x004b00f36b007388 */ /* 0x000fe20000000400 */
[----:B0-----:R-:W-:-:S03]  /*d700*/  @!P0 IMAD.MOV.U32 R114, RZ, RZ, R15 ;  /* 0x000000ffff728224 */ /* 0x001fc600078e000f */
[----:B------:R-:W-:Y:S01]  /*d710*/  STS.U16 [R107+0x8b00], R245 ;  /* 0x008b00f56b007388 */ /* 0x000fe20000000400 */
[----:B------:R-:W-:-:S05]  /*d720*/  @!P0 IMAD.MOV.U32 R115, RZ, RZ, R10 ;  /* 0x000000ffff738224 */ /* 0x000fca00078e000a */
[----:B------:R-:W5:Y:S04]  /*d730*/  @!P0 LDG.E.U16 R122, desc[UR60][R114.64] ;  /* 0x0000003c727a8981 */ /* 0x000f68000c1e1500 */
[----:B----4-:R0:W-:Y:S04]  /*d740*/  STS.U16 [R108+0x780], R156 ;  /* 0x0007809c6c007388 */ /* 0x0101e80000000400 */
[----:B------:R1:W-:Y:S04]  /*d750*/  STS.U16 [R108+0x4780], R157 ;  /* 0x0047809d6c007388 */ /* 0x0003e80000000400 */
[----:B------:R4:W-:Y:S04]  /*d760*/  STS.U16 [R108+0x8780], R154 ;  /* 0x0087809a6c007388 */ /* 0x0009e80000000400 */
[----:B0-----:R-:W5:Y:S04]  /*d770*/  LDL.LU R156, [R1+0x938] ;  /* 0x00093800019c7983 */ /* 0x001f680000300800 */
[----:B-1----:R-:W5:Y:S04]  /*d780*/  LDL.LU R157, [R1+0x934] ;  /* 0x00093400019d7983 */ /* 0x002f680000300800 */
[----:B------:R-:W3:Y:S04]  /*d790*/  LDL R124, [R1+0x8a8] ;  /* 0x0008a800017c7983 */ /* 0x000ee80000100800 */
[----:B----4-:R-:W4:Y:S04]  /*d7a0*/  LDL.LU R154, [R1+0x930] ;  /* 0x00093000019a7983 */ /* 0x010f280000300800 */
[----:B------:R-:W2:Y:S04]  /*d7b0*/  LDL R123, [R1+0x8a4] ;  /* 0x0008a400017b7983 */ /* 0x000ea80000100800 */
[----:B------:R0:W-:Y:S04]  /*d7c0*/  STS.U16 [R108+0xc780], R155 ;  /* 0x00c7809b6c007388 */ /* 0x0001e80000000400 */
[----:B------:R1:W-:Y:S04]  /*d7d0*/  STS.U16 [R108+0xb80], R160 ;  /* 0x000b80a06c007388 */ /* 0x0003e80000000400 */
[----:B0-----:R-:W4:Y:S04]  /*d7e0*/  LDL.LU R155, [R1+0x92c] ;  /* 0x00092c00019b7983 */ /* 0x001f280000300800 */
[----:B------:R-:W5:Y:S04]  /*d7f0*/  LDL R115, [R1+0x8a0] ;  /* 0x0008a00001737983 */ /* 0x000f680000100800 */
[----:B-1----:R-:W4:Y:S04]  /*d800*/  LDL.LU R160, [R1+0x928] ;  /* 0x0009280001a07983 */ /* 0x002f280000300800 */
[----:B------:R-:W4:Y:S04]  /*d810*/  LDL R114, [R1+0x89c] ;  /* 0x00089c0001727983 */ /* 0x000f280000100800 */
[----:B------:R-:W-:Y:S04]  /*d820*/  STS.U16 [R108+0x380], R247 ;  /* 0x000380f76c007388 */ /* 0x000fe80000000400 */
[----:B------:R-:W-:Y:S04]  /*d830*/  STS.U16 [R108+0x4380], R249 ;  /* 0x004380f96c007388 */ /* 0x000fe80000000400 */
[----:B------:R-:W-:Y:S04]  /*d840*/  STS.U16 [R108+0x8380], R162 ;  /* 0x008380a26c007388 */ /* 0x000fe80000000400 */
[----:B------:R-:W-:Y:S04]  /*d850*/  STS.U16 [R108+0xc380], R163 ;  /* 0x00c380a36c007388 */ /* 0x000fe80000000400 */
[----:B------:R0:W-:Y:S04]  /*d860*/  STS.U16 [R108+0x4b80], R161 ;  /* 0x004b80a16c007388 */ /* 0x0001e80000000400 */
[----:B------:R1:W-:Y:S04]  /*d870*/  STS.U16 [R108+0x8b80], R158 ;  /* 0x008b809e6c007388 */ /* 0x0003e80000000400 */
[----:B------:R1:W-:Y:S04]  /*d880*/  STS.U16 [R108+0xcb80], R159 ;  /* 0x00cb809f6c007388 */ /* 0x0003e80000000400 */
[----:B------:R1:W-:Y:S04]  /*d890*/  STS.U16 [R108+0xf80], R8 ;  /* 0x000f80086c007388 */ /* 0x0003e80000000400 */
[----:B------:R1:W-:Y:S04]  /*d8a0*/  STS.U16 [R108+0x4f80], R111 ;  /* 0x004f806f6c007388 */ /* 0x0003e80000000400 */
[----:B------:R1:W-:Y:S04]  /*d8b0*/  STS.U16 [R108+0x8f80], R110 ;  /* 0x008f806e6c007388 */ /* 0x0003e80000000400 */
        /* <DEDUP_REMOVED lines=17> */
[----:B------:R-:W-:Y:S01]  /*d9d0*/  UMOV UR17, 0x40000040 ;  /* 0x4000004000117882 */ /* 0x000fe20000000000 */
[----:B------:R-:W-:Y:S01]  /*d9e0*/  UIADD3.64 UR52, UR4, 0x180, URZ ;  /* 0x0000018004347897 */ /* 0x000fe2000fffe03f */
[----:B------:R-:W-:Y:S01]  /*d9f0*/  UMOV UR54, UR18 ;  /* 0x0000001200367c82 */ /* 0x000fe20008000000 */
[----:B------:R-:W-:Y:S01]  /*da00*/  UMOV UR55, UR19 ;  /* 0x0000001300377c82 */ /* 0x000fe20008000000 */
[----:B------:R-:W-:Y:S01]  /*da10*/  UIADD3.64 UR48, UR4, 0x200, URZ ;  /* 0x0000020004307897 */ /* 0x000fe2000fffe03f */
[----:B0-----:R-:W4:Y:S01]  /*da20*/  LDL.LU R161, [R1+0x924] ;  /* 0x0009240001a17983 */ /* 0x001f220000300800 */
[----:B------:R-:W-:Y:S01]  /*da30*/  UMOV UR50, UR6 ;  /* 0x0000000600327c82 */ /* 0x000fe20008000000 */
[----:B------:R-:W-:-:S02]  /*da40*/  UMOV UR51, UR7 ;  /* 0x0000000700337c82 */ /* 0x000fc40008000000 */
[----:B-1----:R-:W4:Y:S04]  /*da50*/  LDL.LU R158, [R1+0x920] ;  /* 0x00092000019e7983 */ /* 0x002f280000300800 */
[----:B------:R-:W4:Y:S04]  /*da60*/  LDL.LU R159, [R1+0x91c] ;  /* 0x00091c00019f7983 */ /* 0x000f280000300800 */
[----:B------:R-:W4:Y:S04]  /*da70*/  LDL.LU R8, [R1+0x918] ;  /* 0x0009180001087983 */ /* 0x000f280000300800 */
[----:B------:R-:W4:Y:S04]  /*da80*/  LDL.LU R111, [R1+0x914] ;  /* 0x00091400016f7983 */ /* 0x000f280000300800 */
[----:B------:R-:W4:Y:S04]  /*da90*/  LDL.LU R110, [R1+0x910] ;  /* 0x00091000016e7983 */ /* 0x000f280000300800 */
[----:B------:R-:W4:Y:S04]  /*daa0*/  LDL.LU R247, [R1+0x8c0] ;  /* 0x0008c00001f77983 */ /* 0x000f280000300800 */
[----:B------:R-:W4:Y:S04]  /*dab0*/  LDL.LU R249, [R1+0x8bc] ;  /* 0x0008bc0001f97983 */ /* 0x000f280000300800 */
[----:B------:R-:W4:Y:S04]  /*dac0*/  LDL.LU R162, [R1+0x8b8] ;  /* 0x0008b80001a27983 */ /* 0x000f280000300800 */
[----:B------:R-:W4:Y:S04]  /*dad0*/  LDL.LU R163, [R1+0x8b4] ;  /* 0x0008b40001a37983 */ /* 0x000f280000300800 */
[----:B---3--:R-:W-:Y:S04]  /*dae0*/  STS.U16 [R124+0x10000], R113 ;  /* 0x010000717c007388 */ /* 0x008fe80000000400 */
[----:B------:R-:W-:Y:S04]  /*daf0*/  STS.U16 [R124+0x10400], R119 ;  /* 0x010400777c007388 */ /* 0x000fe80000000400 */
[----:B--2---:R-:W-:Y:S04]  /*db00*/  STS.U16 [R123+0x10100], R116 ;  /* 0x010100747b007388 */ /* 0x004fe80000000400 */
[----:B------:R-:W-:Y:S04]  /*db10*/  STS.U16 [R123+0x10500], R120 ;  /* 0x010500787b007388 */ /* 0x000fe80000000400 */
[----:B-----5:R-:W-:Y:S04]  /*db20*/  STS.U16 [R115+0x10200], R117 ;  /* 0x0102007573007388 */ /* 0x020fe80000000400 */
[----:B------:R0:W-:Y:S04]  /*db30*/  STS.U16 [R115+0x10600], R121 ;  /* 0x0106007973007388 */ /* 0x0001e80000000400 */
[----:B----4-:R-:W-:Y:S04]  /*db40*/  STS.U16 [R114+0x10300], R118 ;  /* 0x0103007672007388 */ /* 0x010fe80000000400 */
[----:B------:R1:W-:Y:S01]  /*db50*/  STS.U16 [R114+0x10700], R122 ;  /* 0x0107007a72007388 */ /* 0x0003e20000000400 */
[----:B0-----:R-:W0:Y:S01]  /*db60*/  S2R R115, SR_CgaCtaId ;  /* 0x0000000000737919 */ /* 0x001e220000008800 */
[----:B------:R2:W-:Y:S06]  /*db70*/  MEMBAR.ALL.CTA ;  /* 0x0000000000007992 */ /* 0x0005ec0000008000 */
[----:B--2---:R-:W2:Y:S01]  /*db80*/  FENCE.VIEW.ASYNC.S ;  /* 0x00000000000073c6 */ /* 0x004ea20000000000 */
[----:B-1----:R-:W-:Y:S01]  /*db90*/  MOV R114, 0x400 ;  /* 0x0000040000727802 */ /* 0x002fe20000000f00 */
[----:B--2---:R-:W-:Y:S03]  /*dba0*/  BAR.SYNC.DEFER_BLOCKING 0x0 ;  /* 0x0000000000007b1d */ /* 0x004fe60000010000 */
[----:B0-----:R-:W-:-:S04]  /*dbb0*/  LEA R114, R115, R114, 0x18 ;  /* 0x0000007273727211 */ /* 0x001fc800078ec0ff */
[----:B------:R-:W-:-:S04]  /*dbc0*/  SHF.R.U32.HI R114, RZ, 0x4, R114 ;  /* 0x00000004ff727819 */ /* 0x000fc80000011672 */
[----:B------:R-:W-:-:S04]  /*dbd0*/  SGXT.U32 R114, R114, 0xe ;  /* 0x0000000e7272781a */ /* 0x000fc80000000000 */
[----:B------:R-:W-:Y:S01]  /*dbe0*/  R2UR UR16, R114 ;  /* 0x00000000721072ca */ /* 0x000fe200000e0000 */
[----:B------:R-:W-:-:S12]  /*dbf0*/  WARPGROUP.ARRIVE ;  /* 0x00000000000079c5 */ /* 0x000fd80000000000 */
[----:B------:R-:W-:Y:S04]  /*dc00*/  HGMMA.64x16x16.F32 R80, gdesc[UR16].tnspA, R80 ;  /* 0x20200000105079f0 */ /* 0x000fe80008700850 */
[----:B------:R-:W-:Y:S04]  /*dc10*/  HGMMA.64x16x16.F32 R80, gdesc[UR4].tnspA, R80 ;  /* 0x20200000045079f0 */ /* 0x000fe80008700850 */
[----:B------:R-:W-:Y:S04]  /*dc20*/  HGMMA.64x16x16.F32 R80, gdesc[UR8].tnspA, R80 ;  /* 0x20200000085079f0 */ /* 0x000fe80008700850 */
[----:B------:R-:W-:Y:S04]  /*dc30*/  HGMMA.64x16x16.F32 R80, gdesc[UR12].tnspA, R80 ;  /* 0x202000000c5079f0 */ /* 0x000fe80008700850 */
[----:B------:R-:W-:Y:S01]  /*dc40*/  HGMMA.64x16x16.F32 R72, gdesc[UR52].tnspA, R72 ;  /* 0x20200000344879f0 */ /* 0x000fe20008700848 */
[----:B------:R-:W-:-:S03]  /*dc50*/  UIADD3.64 UR52, UR4, 0x280, URZ ;  /* 0x0000028004347897 */ /* 0x000fc6000fffe03f */
[----:B------:R-:W-:Y:S01]  /*dc60*/  HGMMA.64x16x16.F32 R72, gdesc[UR48].tnspA, R72 ;  /* 0x20200000304879f0 */ /* 0x000fe20008700848 */
[----:B------:R-:W-:Y:S01]  /*dc70*/  UMOV UR54, UR10 ;  /* 0x0000000a00367c82 */ /* 0x000fe20008000000 */
[----:B------:R-:W-:Y:S01]  /*dc80*/  UMOV UR55, UR11 ;  /* 0x0000000b00377c82 */ /* 0x000fe20008000000 */
[----:B------:R-:W-:-:S03]  /*dc90*/  UIADD3.64 UR48, UR4, 0x300, URZ ;  /* 0x0000030004307897 */ /* 0x000fc6000fffe03f */
[----:B------:R-:W-:Y:S01]  /*dca0*/  HGMMA.64x16x16.F32 R72, gdesc[UR52].tnspA, R72 ;  /* 0x20200000344879f0 */ /* 0x000fe20008700848 */
[----:B------:R-:W-:Y:S01]  /*dcb0*/  UIADD3.64 UR52, UR4, 0x380, URZ ;  /* 0x0000038004347897 */ /* 0x000fe2000fffe03f */
[----:B------:R-:W-:Y:S01]  /*dcc0*/  UMOV UR50, UR14 ;  /* 0x0000000e00327c82 */ /* 0x000fe20008000000 */
[----:B------:R-:W-:Y:S01]  /*dcd0*/  UMOV UR51, UR15 ;  /* 0x0000000f00337c82 */ /* 0x000fe20008000000 */
[----:B------:R-:W-:Y:S01]  /*dce0*/  UMOV UR54, UR18 ;  /* 0x0000001200367c82 */ /* 0x000fe20008000000 */
[----:B------:R-:W-:Y:S01]  /*dcf0*/  UMOV UR55, UR19 ;  /* 0x0000001300377c82 */ /* 0x000fe20008000000 */
[----:B------:R-:W-:Y:S04]  /*dd00*/  HGMMA.64x16x16.F32 R72, gdesc[UR48].tnspA, R72 ;  /* 0x20200000304879f0 */ /* 0x000fe80008700848 */
[----:B------:R-:W-:Y:S01]  /*dd10*/  HGMMA.64x16x16.F32 R64, gdesc[UR52].tnspA, R64 ;  /* 0x20200000344079f0 */ /* 0x000fe20008700840 */
[----:B------:R-:W-:Y:S01]  /*dd20*/  UIADD3.64 UR48, UR4, 0x400, URZ ;  /* 0x0000040004307897 */ /* 0x000fe2000fffe03f */
[----:B------:R-:W-:Y:S01]  /*dd30*/  UMOV UR50, UR6 ;  /* 0x0000000600327c82 */ /* 0x000fe20008000000 */
[----:B------:R-:W-:Y:S01]  /*dd40*/  UMOV UR51, UR7 ;  /* 0x0000000700337c82 */ /* 0x000fe20008000000 */
[----:B------:R-:W-:-:S06]  /*dd50*/  UIADD3.64 UR52, UR4, 0x480, URZ ;  /* 0x0000048004347897 */ /* 0x000fcc000fffe03f */
[----:B------:R-:W-:Y:S01]  /*dd60*/  HGMMA.64x16x16.F32 R64, gdesc[UR48].tnspA, R64 ;  /* 0x20200000304079f0 */ /* 0x000fe20008700840 */
[----:B------:R-:W-:Y:S01]  /*dd70*/  UMOV UR54, UR10 ;  /* 0x0000000a00367c82 */ /* 0x000fe20008000000 */
[----:B------:R-:W-:Y:S01]  /*dd80*/  UMOV UR55, UR11 ;  /* 0x0000000b00377c82 */ /* 0x000fe20008000000 */
[----:B------:R-:W-:Y:S01]  /*dd90*/  UIADD3.64 UR48, UR4, 0x500, URZ ;  /* 0x0000050004307897 */ /* 0x000fe2000fffe03f */
[----:B------:R-:W-:Y:S01]  /*dda0*/  HGMMA.64x16x16.F32 R64, gdesc[UR52].tnspA, R64 ;  /* 0x20200000344079f0 */ /* 0x000fe20008700840 */
[----:B------:R-:W-:Y:S01]  /*ddb0*/  UIADD3.64 UR52, UR4, 0x580, URZ ;  /* 0x0000058004347897 */ /* 0x000fe2000fffe03f */
[----:B------:R-:W-:Y:S01]  /*ddc0*/  UMOV UR50, UR14 ;  /* 0x0000000e00327c82 */ /* 0x000fe20008000000 */
[----:B------:R-:W-:Y:S01]  /*ddd0*/  UMOV UR51, UR15 ;  /* 0x0000000f00337c82 */ /* 0x000fe20008000000 */
[----:B------:R-:W-:Y:S01]  /*dde0*/  UMOV UR54, UR18 ;  /* 0x0000001200367c82 */ /* 0x000fe20008000000 */
[----:B------:R-:W-:-:S03]  /*ddf0*/  UMOV UR55, UR19 ;  /* 0x0000001300377c82 */ /* 0x000fc60008000000 */
        /* <DEDUP_REMOVED lines=31> */
[----:B------:R-:W-:Y:S01]  /*dff0*/  UMOV UR55, UR19 ;  /* 0x0000001300377c82 */ /* 0x000fe20008000000 */
[----:B------:R-:W-:-:S02]  /*e000*/  UIADD3.64 UR56, UR4, 0xa00, URZ ;  /* 0x00000a0004387897 */ /* 0x000fc4000fffe03f */
[----:B------:R-:W-:Y:S04]  /*e010*/  HGMMA.64x16x16.F32 R48, gdesc[UR48].tnspA, R48 ;  /* 0x20200000303079f0 */ /* 0x000fe80008700830 */
[----:B------:R-:W-:Y:S01]  /*e020*/  HGMMA.64x16x16.F32 R40, gdesc[UR52].tnspA, R40 ;  /* 0x20200000342879f0 */ /* 0x000fe20008700828 */
[----:B------:R-:W-:Y:S01]  /*e030*/  UMOV UR58, UR6 ;  /* 0x00000006003a7c82 */ /* 0x000fe20008000000 */
[----:B------:R-:W-:Y:S01]  /*e040*/  UMOV UR59, UR7 ;  /* 0x00000007003b7c82 */ /* 0x000fe20008000000 */
[----:B------:R-:W-:Y:S02]  /*e050*/  R2UR UR49, R247 ;  /* 0x00000000f73172ca */ /* 0x000fe400000e0000 */
[----:B------:R-:W-:Y:S02]  /*e060*/  R2UR UR48, R249 ;  /* 0x00000000f93072ca */ /* 0x000fe400000e0000 */
[----:B------:R-:W-:-:S02]  /*e070*/  R2UR UR53, R162 ;  /* 0x00000000a23572ca */ /* 0x000fc400000e0000 */
[----:B------:R-:W-:Y:S01]  /*e080*/  R2UR UR52, R163 ;  /* 0x00000000a33472ca */ /* 0x000fe200000e0000 */
[----:B------:R-:W-:Y:S01]  /*e090*/  HGMMA.64x16x16.F32 R40, gdesc[UR56].tnspA, R40 ;  /* 0x20200000382879f0 */ /* 0x000fe20008700828 */
[----:B------:R-:W-:Y:S02]  /*e0a0*/  R2UR UR57, R110 ;  /* 0x000000006e3972ca */ /* 0x000fe400000e0000 */
[----:B------:R-:W2:Y:S04]  /*e0b0*/  LDL.LU R110, [R1+0x90c] ;  /* 0x00090c00016e7983 */ /* 0x000ea80000300800 */
[----:B------:R-:W3:Y:S04]  /*e0c0*/  LDL R113, [R1+0x8dc] ;  /* 0x0008dc0001717983 */ /* 0x000ee80000100800 */
[----:B------:R-:W4:Y:S04]  /*e0d0*/  LDL.LU R185, [R1+0x898] ;  /* 0x0008980001b97983 */ /* 0x000f280000300800 */
[----:B------:R-:W5:Y:S04]  /*e0e0*/  LDL.LU R243, [R1+0x890] ;  /* 0x0008900001f37983 */ /* 0x000f680000300800 */
[----:B------:R-:W3:Y:S04]  /*e0f0*/  LDL.LU R247, [R1+0x888] ;  /* 0x0008880001f77983 */ /* 0x000ee80000300800 */
[----:B------:R-:W3:Y:S04]  /*e100*/  LDL.LU R164, [R1+0x880] ;  /* 0x0008800001a47983 */ /* 0x000ee80000300800 */
[----:B------:R-:W3:Y:S04]  /*e110*/  LDL.LU R136, [R1+0x878] ;  /* 0x0008780001887983 */ /* 0x000ee80000300800 */
[----:B------:R-:W3:Y:S04]  /*e120*/  LDL.LU R249, [R1+0x870] ;  /* 0x0008700001f97983 */ /* 0x000ee80000300800 */
[----:B------:R-:W3:Y:S04]  /*e130*/  LDL.LU R162, [R1+0x894] ;  /* 0x0008940001a27983 */ /* 0x000ee80000300800 */
[----:B------:R-:W3:Y:S04]  /*e140*/  LDL.LU R163, [R1+0x868] ;  /* 0x0008680001a37983 */ /* 0x000ee80000300800 */
[----:B------:R-:W3:Y:S04]  /*e150*/  LDL.LU R245, [R1+0x88c] ;  /* 0x00088c0001f57983 */ /* 0x000ee80000300800 */
[----:B------:R-:W3:Y:S01]  /*e160*/  LDL.LU R135, [R1+0x860] ;  /* 0x0008600001877983 */ /* 0x000ee20000300800 */
[----:B------:R-:W-:-:S02]  /*e170*/  R2UR UR56, R111 ;  /* 0x000000006f3872ca */ /* 0x000fc400000e0000 */
[----:B------:R-:W0:Y:S01]  /*e180*/  LDC R111, c[0x0][0x238] ;  /* 0x00008e00ff6f7b82 */ /* 0x000e220000000800 */
[----:B------:R-:W3:Y:S04]  /*e190*/  LDL.LU R134, [R1+0x884] ;  /* 0x0008840001867983 */ /* 0x000ee80000300800 */
[----:B------:R-:W3:Y:S04]  /*e1a0*/  LDL.LU R133, [R1+0x858] ;  /* 0x0008580001857983 */ /* 0x000ee80000300800 */
[----:B------:R-:W3:Y:S04]  /*e1b0*/  LDL.LU R179, [R1+0x87c] ;  /* 0x00087c0001b37983 */ /* 0x000ee80000300800 */
[----:B------:R-:W3:Y:S04]  /*e1c0*/  LDL.LU R181, [R1+0x850] ;  /* 0x0008500001b57983 */ /* 0x000ee80000300800 */
[----:B------:R-:W3:Y:S01]  /*e1d0*/  LDL.LU R183, [R1+0x874] ;  /* 0x0008740001b77983 */ /* 0x000ee20000300800 */
[----:B0-----:R-:W-:-:S05]  /*e1e0*/  SHF.L.U32 R111, R111, 0x6, RZ ;  /* 0x000000066f6f7819 */ /* 0x001fca00000006ff */
[----:B------:R-:W-:-:S05]  /*e1f0*/  IMAD.SHL.U32 R111, R111, 0x2, RZ ;  /* 0x000000026f6f7824 */ /* 0x000fca00078e00ff */
[-C--:B------:R-:W-:Y:S02]  /*e200*/  IADD3 R160, P1, R160, R111.reuse, RZ ;  /* 0x0000006fa0a07210 */ /* 0x080fe40007f3e0ff */
[----:B------:R-:W-:-:S03]  /*e210*/  IADD3 R156, P2, R156, R111, RZ ;  /* 0x0000006f9c9c7210 */ /* 0x000fc60007f5e0ff */
[--C-:B--2---:R-:W-:Y:S02]  /*e220*/  IMAD.X R161, R161, 0x1, R110.reuse, P1 ;  /* 0x00000001a1a17824 */ /* 0x104fe400008e066e */
[----:B------:R-:W-:Y:S01]  /*e230*/  IMAD.X R157, R157, 0x1, R110, P2 ;  /* 0x000000019d9d7824 */ /* 0x000fe200010e066e */
[-C--:B----4-:R-:W-:Y:S02]  /*e240*/  IADD3 R185, P6, R185, R111.reuse, RZ ;  /* 0x0000006fb9b97210 */ /* 0x090fe40007fde0ff */
[----:B-----5:R-:W-:-:S03]  /*e250*/  IADD3 R243, P1, R243, R111, RZ ;  /* 0x0000006ff3f37210 */ /* 0x020fc60007f3e0ff */
[----:B------:R0:W-:Y:S01]  /*e260*/  STL [R1+0x898], R185 ;  /* 0x000898b901007387 */ /* 0x0001e20000100800 */
[----:B---3--:R-:W-:-:S03]  /*e270*/  IADD3 R247, P2, R247, R111, RZ ;  /* 0x0000006ff7f77210 */ /* 0x008fc60007f5e0ff */
[----:B0-----:R-:W2:Y:S01]  /*e280*/  LDL.LU R185, [R1+0x848] ;  /* 0x0008480001b97983 */ /* 0x001ea20000300800 */
[----:B------:R-:W-:-:S03]  /*e290*/  IADD3 R164, P3, R164, R111, RZ ;  /* 0x0000006fa4a47210 */ /* 0x000fc60007f7e0ff */
[----:B------:R0:W-:Y:S01]  /*e2a0*/  STL [R1+0x890], R243 ;  /* 0x000890f301007387 */ /* 0x0001e20000100800 */
[-C--:B------:R-:W-:Y:S02]  /*e2b0*/  IADD3 R249, P5, R249, R111.reuse, RZ ;  /* 0x0000006ff9f97210 */ /* 0x080fe40007fbe0ff */
[-C--:B------:R-:W-:Y:S02]  /*e2c0*/  IADD3 R136, P4, R136, R111.reuse, RZ ;  /* 0x0000006f88887210 */ /* 0x080fe40007f9e0ff */
[----:B------:R-:W-:Y:S01]  /*e2d0*/  IADD3.X R162, R162, R110, RZ, P6, !PT ;  /* 0x0000006ea2a27210 */ /* 0x000fe200037fe4ff */
[----:B0-----:R-:W3:Y:S04]  /*e2e0*/  LDL.LU R243, [R1+0x86c] ;  /* 0x00086c0001f37983 */ /* 0x001ee80000300800 */
[----:B------:R0:W-:Y:S01]  /*e2f0*/  STL [R1+0x888], R247 ;  /* 0x000888f701007387 */ /* 0x0001e20000100800 */
[----:B------:R-:W-:-:S03]  /*e300*/  IADD3 R163, P6, R163, R111, RZ ;  /* 0x0000006fa3a37210 */ /* 0x000fc60007fde0ff */
[----:B0-----:R-:W4:Y:S04]  /*e310*/  LDL.LU R247, [R1+0x840] ;  /* 0x0008400001f77983 */ /* 0x001f280000300800 */
[----:B------:R0:W-:Y:S04]  /*e320*/  STL [R1+0x870], R249 ;  /* 0x000870f901007387 */ /* 0x0001e80000100800 */
[----:B------:R-:W-:Y:S04]  /*e330*/  STL [R1+0x880], R164 ;  /* 0x000880a401007387 */ /* 0x000fe80000100800 */
[----:B0-----:R-:W5:Y:S04]  /*e340*/  LDL.LU R249, [R1+0x864] ;  /* 0x0008640001f97983 */ /* 0x001f680000300800 */
[----:B------:R-:W-:Y:S04]  /*e350*/  STL [R1+0x878], R136 ;  /* 0x0008788801007387 */ /* 0x000fe80000100800 */
[----:B------:R0:W-:Y:S01]  /*e360*/  STL [R1+0x894], R162 ;  /* 0x000894a201007387 */ /* 0x0001e20000100800 */
[----:B------:R-:W-:Y:S01]  /*e370*/  IMAD.X R245, R245, 0x1, R110, P1 ;  /* 0x00000001f5f57824 */ /* 0x000fe200008e066e */
[----:B------:R-:W-:-:S02]  /*e380*/  IADD3 R135, P1, R135, R111, RZ ;  /* 0x0000006f87877210 */ /* 0x000fc40007f3e0ff */
[----:B0-----:R-:W5:Y:S04]  /*e390*/  LDL.LU R162, [R1+0x838] ;  /* 0x0008380001a27983 */ /* 0x001f680000300800 */
[----:B------:R0:W-:Y:S04]  /*e3a0*/  STL [R1+0x868], R163 ;  /* 0x000868a301007387 */ /* 0x0001e80000100800 */
[----:B0-----:R-:W5:Y:S04]  /*e3b0*/  LDL.LU R163, [R1+0x85c] ;  /* 0x00085c0001a37983 */ /* 0x001f680000300800 */
[----:B------:R0:W-:Y:S04]  /*e3c0*/  STL [R1+0x88c], R245 ;  /* 0x00088cf501007387 */ /* 0x0001e80000100800 */
[----:B0-----:R-:W5:Y:S04]  /*e3d0*/  LDL.LU R245, [R1+0x830] ;  /* 0x0008300001f57983 */ /* 0x001f680000300800 */
[----:B------:R-:W5:Y:S04]  /*e3e0*/  LDL.LU R241, [R1+0x854] ;  /* 0x0008540001f17983 */ /* 0x000f680000300800 */
[----:B------:R-:W5:Y:S04]  /*e3f0*/  LDL.LU R170, [R1+0x828] ;  /* 0x0008280001aa7983 */ /* 0x000f680000300800 */
[----:B------:R-:W5:Y:S04]  /*e400*/  LDL.LU R168, [R1+0x84c] ;  /* 0x00084c0001a87983 */ /* 0x000f680000300800 */
[----:B------:R0:W-:Y:S04]  /*e410*/  STL [R1+0x860], R135 ;  /* 0x0008608701007387 */ /* 0x0001e80000100800 */
[----:B0-----:R-:W5:Y:S01]  /*e420*/  LDL.LU R135, [R1+0x820] ;  /* 0x0008200001877983 */ /* 0x001f620000300800 */
[--C-:B------:R-:W-:Y:S01]  /*e430*/  IMAD.X R134, R134, 0x1, R110.reuse, P2 ;  /* 0x0000000186867824 */ /* 0x100fe200010e066e */
[----:B------:R-:W-:Y:S01]  /*e440*/  IADD3 R133, P2, R133, R111, RZ ;  /* 0x0000006f85857210 */ /* 0x000fe20007f5e0ff */
[----:B------:R-:W-:-:S03]  /*e450*/  IMAD.X R179, R179, 0x1, R110, P3 ;  /* 0x00000001b3b37824 */ /* 0x000fc600018e066e */
[----:B------:R0:W-:Y:S01]  /*e460*/  STL [R1+0x884], R134 ;  /* 0x0008848601007387 */ /* 0x0001e20000100800 */
[-C--:B------:R-:W-:Y:S01]  /*e470*/  IADD3 R181, P3, R181, R111.reuse, RZ ;  /* 0x0000006fb5b57210 */ /* 0x080fe20007f7e0ff */
[----:B------:R-:W-:Y:S02]  /*e480*/  IMAD.X R183, R183, 0x1, R110, P4 ;  /* 0x00000001b7b77824 */ /* 0x000fe400020e066e */
[----:B0-----:R-:W5:Y:S04]  /*e490*/  LDL.LU R134, [R1+0x844] ;  /* 0x0008440001867983 */ /* 0x001f680000300800 */
[----:B------:R0:W-:Y:S04]  /*e4a0*/  STL [R1+0x858], R133 ;  /* 0x0008588501007387 */ /* 0x0001e80000100800 */
[----:B0-----:R-:W5:Y:S04]  /*e4b0*/  LDL.LU R133, [R1+0x818] ;  /* 0x0008180001857983 */ /* 0x001f680000300800 */
[----:B------:R-:W5:Y:S04]  /*e4c0*/  LDL.LU R166, [R1+0x83c] ;  /* 0x00083c0001a67983 */ /* 0x000f680000300800 */
[----:B------:R0:W-:Y:S04]  /*e4d0*/  STL [R1+0x87c], R179 ;  /* 0x00087cb301007387 */ /* 0x0001e80000100800 */
[----:B0-----:R-:W5:Y:S04]  /*e4e0*/  LDL.LU R179, [R1+0x810] ;  /* 0x0008100001b37983 */ /* 0x001f680000300800 */
[----:B------:R0:W-:Y:S04]  /*e4f0*/  STL [R1+0x850], R181 ;  /* 0x000850b501007387 */ /* 0x0001e80000100800 */
[----:B0-----:R-:W5:Y:S04]  /*e500*/  LDL.LU R181, [R1+0x834] ;  /* 0x0008340001b57983 */ /* 0x001f680000300800 */
[----:B------:R0:W-:Y:S04]  /*e510*/  STL [R1+0x874], R183 ;  /* 0x000874b701007387 */ /* 0x0001e80000100800 */
[----:B0-----:R-:W5:Y:S01]  /*e520*/  LDL.LU R183, [R1+0x808] ;  /* 0x0008080001b77983 */ /* 0x001f620000300800 */
[----:B--2---:R-:W-:-:S05]  /*e530*/  IADD3 R185, P4, R185, R111, RZ ;  /* 0x0000006fb9b97210 */ /* 0x004fca0007f9e0ff */
[----:B------:R0:W-:Y:S01]  /*e540*/  STL [R1+0x848], R185 ;  /* 0x000848b901007387 */ /* 0x0001e20000100800 */
[----:B---3--:R-:W-:-:S03]  /*e550*/  IMAD.X R243, R243, 0x1, R110, P5 ;  /* 0x00000001f3f37824 */ /* 0x008fc600028e066e */
[----:B0-----:R-:W2:Y:S04]  /*e560*/  LDL.LU R185, [R1+0x82c] ;  /* 0x00082c0001b97983 */ /* 0x001ea80000300800 */
[----:B------:R0:W-:Y:S01]  /*e570*/  STL [R1+0x86c], R243 ;  /* 0x00086cf301007387 */ /* 0x0001e20000100800 */
[----:B----4-:R-:W-:-:S03]  /*e580*/  IADD3 R247, P5, R247, R111, RZ ;  /* 0x0000006ff7f77210 */ /* 0x010fc60007fbe0ff */
[----:B0-----:R-:W3:Y:S04]  /*e590*/  LDL.LU R243, [R1+0x800] ;  /* 0x0008000001f37983 */ /* 0x001ee80000300800 */
[----:B------:R-:W4:Y:S04]  /*e5a0*/  LDL.LU R164, [R1+0x824] ;  /* 0x0008240001a47983 */ /* 0x000f280000300800 */
[----:B------:R-:W4:Y:S04]  /*e5b0*/  LDL.LU R136, [R1+0x7f8] ;  /* 0x0007f80001887983 */ /* 0x000f280000300800 */
[----:B------:R0:W-:Y:S01]  /*e5c0*/  STL [R1+0x840], R247 ;  /* 0x000840f701007387 */ /* 0x0001e20000100800 */
[----:B-----5:R-:W-:-:S03]  /*e5d0*/  IMAD.X R249, R249, 0x1, R110, P6 ;  /* 0x00000001f9f97824 */ /* 0x020fc600030e066e */
[----:B0-----:R-:W5:Y:S04]  /*e5e0*/  LDL.LU R247, [R1+0x81c] ;  /* 0x00081c0001f77983 */ /* 0x001f680000300800 */
[----:B------:R0:W-:Y:S01]  /*e5f0*/  STL [R1+0x864], R249 ;  /* 0x000864f901007387 */ /* 0x0001e20000100800 */
[----:B------:R-:W-:-:S03]  /*e600*/  IADD3 R162, P6, R162, R111, RZ ;  /* 0x0000006fa2a27210 */ /* 0x000fc60007fde0ff */
[----:B0-----:R-:W5:Y:S04]  /*e610*/  LDL.LU R249, [R1+0x7f0] ;  /* 0x0007f00001f97983 */ /* 0x001f680000300800 */
[----:B------:R0:W-:Y:S01]  /*e620*/  STL [R1+0x838], R162 ;  /* 0x000838a201007387 */ /* 0x0001e20000100800 */
[----:B------:R-:W-:-:S03]  /*e630*/  IADD3.X R163, R163, R110, RZ, P1, !PT ;  /* 0x0000006ea3a37210 */ /* 0x000fc60000ffe4ff */
[----:B0-----:R-:W5:Y:S04]  /*e640*/  LDL.LU R162, [R1+0x814] ;  /* 0x0008140001a27983 */ /* 0x001f680000300800 */
[----:B------:R0:W-:Y:S01]  /*e650*/  STL [R1+0x85c], R163 ;  /* 0x00085ca301007387 */ /* 0x0001e20000100800 */
[----:B------:R-:W-:-:S03]  /*e660*/  IADD3 R245, P1, R245, R111, RZ ;  /* 0x0000006ff5f57210 */ /* 0x000fc60007f3e0ff */
[----:B0-----:R-:W5:Y:S01]  /*e670*/  LDL.LU R163, [R1+0x7e8] ;  /* 0x0007e80001a37983 */ /* 0x001f620000300800 */
[--C-:B------:R-:W-:Y:S01]  /*e680*/  IMAD.X R241, R241, 0x1, R110.reuse, P2 ;  /* 0x00000001f1f17824 */ /* 0x100fe200010e066e */
[----:B------:R-:W-:Y:S02]  /*e690*/  IADD3 R170, P2, R170, R111, RZ ;  /* 0x0000006faaaa7210 */ /* 0x000fe40007f5e0ff */
[----:B------:R0:W-:Y:S01]  /*e6a0*/  STL [R1+0x830], R245 ;  /* 0x000830f501007387 */ /* 0x0001e20000100800 */
[----:B------:R-:W-:-:S03]  /*e6b0*/  IMAD.X R168, R168, 0x1, R110, P3 ;  /* 0x00000001a8a87824 */ /* 0x000fc600018e066e */
[----:B0-----:R-:W5:Y:S01]  /*e6c0*/  LDL.LU R245, [R1+0x80c] ;  /* 0x00080c0001f57983 */ /* 0x001f620000300800 */
[----:B------:R-:W-:-:S03]  /*e6d0*/  IADD3 R135, P3, R135, R111, RZ ;  /* 0x0000006f87877210 */ /* 0x000fc60007f7e0ff */
[----:B------:R-:W-:Y:S04]  /*e6e0*/  STL [R1+0x854], R241 ;  /* 0x000854f101007387 */ /* 0x000fe80000100800 */
[----:B------:R0:W-:Y:S04]  /*e6f0*/  STL [R1+0x820], R135 ;  /* 0x0008208701007387 */ /* 0x0001e80000100800 */
[----:B------:R-:W-:Y:S04]  /*e700*/  STL [R1+0x828], R170 ;  /* 0x000828aa01007387 */ /* 0x000fe80000100800 */
[----:B0-----:R-:W5:Y:S01]  /*e710*/  LDL.LU R135, [R1+0x7e0] ;  /* 0x0007e00001877983 */ /* 0x001f620000300800 */
[----:B------:R-:W-:-:S03]  /*e720*/  IMAD.X R134, R134, 0x1, R110, P4 ;  /* 0x0000000186867824 */ /* 0x000fc600020e066e */
[----:B------:R-:W-:Y:S04]  /*e730*/  STL [R1+0x84c], R168 ;  /* 0x00084ca801007387 */ /* 0x000fe80000100800 */
[----:B------:R0:W-:Y:S01]  /*e740*/  STL [R1+0x844], R134 ;  /* 0x0008448601007387 */ /* 0x0001e20000100800 */
[----:B------:R-:W-:-:S03]  /*e750*/  IADD3 R133, P4, R133, R111, RZ ;  /* 0x0000006f85857210 */ /* 0x000fc60007f9e0ff */
[----:B0-----:R-:W5:Y:S01]  /*e760*/  LDL.LU R134, [R1+0x804] ;  /* 0x0008040001867983 */ /* 0x001f620000300800 */
[----:B------:R-:W-:-:S03]  /*e770*/  IMAD.X R166, R166, 0x1, R110, P5 ;  /* 0x00000001a6a67824 */ /* 0x000fc600028e066e */
[----:B------:R0:W-:Y:S04]  /*e780*/  STL [R1+0x818], R133 ;  /* 0x0008188501007387 */ /* 0x0001e80000100800 */
[----:B0-----:R-:W5:Y:S01]  /*e790*/  LDL.LU R133, [R1+0x7d8] ;  /* 0x0007d80001857983 */ /* 0x001f620000300800 */
[----:B------:R-:W-:-:S05]  /*e7a0*/  IADD3 R179, P5, R179, R111, RZ ;  /* 0x0000006fb3b37210 */ /* 0x000fca0007fbe0ff */
[----:B------:R0:W-:Y:S01]  /*e7b0*/  STL [R1+0x810], R179 ;  /* 0x000810b301007387 */ /* 0x0001e20000100800 */
[----:B------:R-:W-:-:S03]  /*e7c0*/  IMAD.X R181, R181, 0x1, R110, P6 ;  /* 0x00000001b5b57824 */ /* 0x000fc600030e066e */
[----:B0-----:R-:W5:Y:S04]  /*e7d0*/  LDL.LU R179, [R1+0x7fc] ;  /* 0x0007fc0001b37983 */ /* 0x001f680000300800 */
[----:B------:R-:W-:Y:S04]  /*e7e0*/  STL [R1+0x83c], R166 ;  /* 0x00083ca601007387 */ /* 0x000fe80000100800 */
[----:B------:R0:W-:Y:S01]  /*e7f0*/  STL [R1+0x834], R181 ;  /* 0x000834b501007387 */ /* 0x0001e20000100800 */
[----:B------:R-:W-:-:S03]  /*e800*/  IADD3 R183, P6, R183, R111, RZ ;  /* 0x0000006fb7b77210 */ /* 0x000fc60007fde0ff */
[----:B0-----:R-:W5:Y:S04]  /*e810*/  LDL.LU R181, [R1+0x7d0] ;  /* 0x0007d00001b57983 */ /* 0x001f680000300800 */
[----:B------:R0:W-:Y:S04]  /*e820*/  STL [R1+0x808], R183 ;  /* 0x000808b701007387 */ /* 0x0001e80000100800 */
[----:B0-----:R-:W5:Y:S01]  /*e830*/  LDL.LU R183, [R1+0x7f4] ;  /* 0x0007f40001b77983 */ /* 0x001f620000300800 */
[----:B--2---:R-:W-:-:S05]  /*e840*/  IMAD.X R185, R185, 0x1, R110, P1 ;  /* 0x00000001b9b97824 */ /* 0x004fca00008e066e */
[----:B------:R0:W-:Y:S01]  /*e850*/  STL [R1+0x82c], R185 ;  /* 0x00082cb901007387 */ /* 0x0001e20000100800 */
[----:B---3--:R-:W-:-:S03]  /*e860*/  IADD3 R243, P1, R243, R111, RZ ;  /* 0x0000006ff3f37210 */ /* 0x008fc60007f3e0ff */
[----:B0-----:R-:W2:Y:S01]  /*e870*/  LDL.LU R185, [R1+0x7c8] ;  /* 0x0007c80001b97983 */ /* 0x001ea20000300800 */
[----:B----4-:R-:W-:-:S03]  /*e880*/  IADD3.X R164, R164, R110, RZ, P2, !PT ;  /* 0x0000006ea4a47210 */ /* 0x010fc600017fe4ff */
[----:B------:R0:W-:Y:S01]  /*e890*/  STL [R1+0x800], R243 ;  /* 0x000800f301007387 */ /* 0x0001e20000100800 */
[----:B------:R-:W-:-:S03]  /*e8a0*/  IADD3 R136, P2, R136, R111, RZ ;  /* 0x0000006f88887210 */ /* 0x000fc60007f5e0ff */
[----:B0-----:R-:W3:Y:S01]  /*e8b0*/  LDL.LU R243, [R1+0x7ec] ;  /* 0x0007ec0001f37983 */ /* 0x001ee20000300800 */
[----:B-----5:R-:W-:-:S05]  /*e8c0*/  IMAD.X R247, R247, 0x1, R110, P3 ;  /* 0x00000001f7f77824 */ /* 0x020fca00018e066e */
[----:B------:R0:W-:Y:S04]  /*e8d0*/  STL [R1+0x81c], R247 ;  /* 0x00081cf701007387 */ /* 0x0001e80000100800 */
[----:B------:R-:W-:Y:S01]  /*e8e0*/  STL [R1+0x824], R164 ;  /* 0x000824a401007387 */ /* 0x000fe20000100800 */
[----:B------:R-:W-:-:S03]  /*e8f0*/  IADD3 R249, P3, R249, R111, RZ ;  /* 0x0000006ff9f97210 */ /* 0x000fc60007f7e0ff */
[----:B0-----:R-:W4:Y:S04]  /*e900*/  LDL.LU R247, [R1+0x7c0] ;  /* 0x0007c00001f77983 */ /* 0x001f280000300800 */
[----:B------:R-:W-:Y:S04]  /*e910*/  STL [R1+0x7f8], R136 ;  /* 0x0007f88801007387 */ /* 0x000fe80000100800 */
[----:B------:R0:W-:Y:S01]  /*e920*/  STL [R1+0x7f0], R249 ;  /* 0x0007f0f901007387 */ /* 0x0001e20000100800 */
[----:B------:R-:W-:-:S03]  /*e930*/  IMAD.X R162, R162, 0x1, R110, P4 ;  /* 0x00000001a2a27824 */ /* 0x000fc600020e066e */
[----:B0-----:R-:W5:Y:S04]  /*e940*/  LDL.LU R249, [R1+0x7e4] ;  /* 0x0007e40001f97983 */ /* 0x001f680000300800 */
[----:B------:R0:W-:Y:S01]  /*e950*/  STL [R1+0x814], R162 ;  /* 0x000814a201007387 */ /* 0x0001e20000100800 */
[----:B------:R-:W-:-:S03]  /*e960*/  IADD3 R163, P4, R163, R111, RZ ;  /* 0x0000006fa3a37210 */ /* 0x000fc60007f9e0ff */
[----:B0-----:R-:W5:Y:S04]  /*e970*/  LDL.LU R162, [R1+0x7b8] ;  /* 0x0007b80001a27983 */ /* 0x001f680000300800 */
[----:B------:R0:W-:Y:S01]  /*e980*/  STL [R1+0x7e8], R163 ;  /* 0x0007e8a301007387 */ /* 0x0001e20000100800 */
[----:B------:R-:W-:-:S03]  /*e990*/  IMAD.X R245, R245, 0x1, R110, P5 ;  /* 0x00000001f5f57824 */ /* 0x000fc600028e066e */
[----:B0-----:R-:W5:Y:S04]  /*e9a0*/  LDL.LU R163, [R1+0x7dc] ;  /* 0x0007dc0001a37983 */ /* 0x001f680000300800 */
[----:B------:R-:W5:Y:S04]  /*e9b0*/  LDL.LU R241, [R1+0x7b0] ;  /* 0x0007b00001f17983 */ /* 0x000f680000300800 */
[----:B------:R-:W5:Y:S04]  /*e9c0*/  LDL.LU R170, [R1+0x7d4] ;  /* 0x0007d40001aa7983 */ /* 0x000f680000300800 */
[----:B------:R-:W5:Y:S04]  /*e9d0*/  LDL.LU R168, [R1+0x7a8] ;  /* 0x0007a80001a87983 */ /* 0x000f680000300800 */
[----:B------:R0:W-:Y:S01]  /*e9e0*/  STL [R1+0x80c], R245 ;  /* 0x00080cf501007387 */ /* 0x0001e20000100800 */
[----:B------:R-:W-:-:S03]  /*e9f0*/  IADD3 R135, P5, R135, R111, RZ ;  /* 0x0000006f87877210 */ /* 0x000fc60007fbe0ff */
[----:B0-----:R-:W5:Y:S04]  /*ea00*/  LDL.LU R245, [R1+0x7cc] ;  /* 0x0007cc0001f57983 */ /* 0x001f680000300800 */
[----:B------:R0:W-:Y:S04]  /*ea10*/  STL [R1+0x7e0], R135 ;  /* 0x0007e08701007387 */ /* 0x0001e80000100800 */
[----:B0-----:R-:W5:Y:S01]  /*ea20*/  LDL.LU R135, [R1+0x7a0] ;  /* 0x0007a00001877983 */ /* 0x001f620000300800 */
[----:B------:R-:W-:-:S05]  /*ea30*/  IMAD.X R134, R134, 0x1, R110, P6 ;  /* 0x0000000186867824 */ /* 0x000fca00030e066e */
[----:B------:R0:W-:Y:S01]  /*ea40*/  STL [R1+0x804], R134 ;  /* 0x0008048601007387 */ /* 0x0001e20000100800 */
[----:B------:R-:W-:-:S03]  /*ea50*/  IADD3 R133, P6, R133, R111, RZ ;  /* 0x0000006f85857210 */ /* 0x000fc60007fde0ff */
[----:B0-----:R-:W5:Y:S04]  /*ea60*/  LDL.LU R134, [R1+0x7c4] ;  /* 0x0007c40001867983 */ /* 0x001f680000300800 */
[----:B------:R-:W5:Y:S01]  /*ea70*/  LDL.LU R166, [R1+0x798] ;  /* 0x0007980001a67983 */ /* 0x000f620000300800 */
[----:B------:R-:W-:-:S03]  /*ea80*/  IMAD.X R179, R179, 0x1, R110, P1 ;  /* 0x00000001b3b37824 */ /* 0x000fc600008e066e */
[----:B------:R0:W-:Y:S04]  /*ea90*/  STL [R1+0x7d8], R133 ;  /* 0x0007d88501007387 */ /* 0x0001e80000100800 */
[----:B0-----:R-:W5:Y:S04]  /*eaa0*/  LDL.LU R133, [R1+0x7bc] ;  /* 0x0007bc0001857983 */ /* 0x001f680000300800 */
[----:B------:R0:W-:Y:S01]  /*eab0*/  STL [R1+0x7fc], R179 ;  /* 0x0007fcb301007387 */ /* 0x0001e20000100800 */
[----:B------:R-:W-:-:S03]  /*eac0*/  IADD3 R181, P1, R181, R111, RZ ;  /* 0x0000006fb5b57210 */ /* 0x000fc60007f3e0ff */
[----:B0-----:R-:W5:Y:S04]  /*ead0*/  LDL.LU R179, [R1+0x790] ;  /* 0x0007900001b37983 */ /* 0x001f680000300800 */
[----:B------:R0:W-:Y:S01]  /*eae0*/  STL [R1+0x7d0], R181 ;  /* 0x0007d0b501007387 */ /* 0x0001e20000100800 */
[----:B------:R-:W-:-:S03]  /*eaf0*/  IMAD.X R183, R183, 0x1, R110, P2 ;  /* 0x00000001b7b77824 */ /* 0x000fc600010e066e */
[----:B0-----:R-:W5:Y:S04]  /*eb00*/  LDL.LU R181, [R1+0x7b4] ;  /* 0x0007b40001b57983 */ /* 0x001f680000300800 */
[----:B------:R0:W-:Y:S04]  /*eb10*/  STL [R1+0x7f4], R183 ;  /* 0x0007f4b701007387 */ /* 0x0001e80000100800 */
[----:B0-----:R-:W5:Y:S01]  /*eb20*/  LDL.LU R183, [R1+0x788] ;  /* 0x0007880001b77983 */ /* 0x001f620000300800 */
[----:B--2---:R-:W-:-:S05]  /*eb30*/  IADD3 R185, P2, R185, R111, RZ ;  /* 0x0000006fb9b97210 */ /* 0x004fca0007f5e0ff */
[----:B------:R0:W-:Y:S01]  /*eb40*/  STL [R1+0x7c8], R185 ;  /* 0x0007c8b901007387 */ /* 0x0001e20000100800 */
[----:B---3--:R-:W-:-:S03]  /*eb50*/  IADD3.X R243, R243, R110, RZ, P3, !PT ;  /* 0x0000006ef3f37210 */ /* 0x008fc60001ffe4ff */
[----:B0-----:R-:W2:Y:S04]  /*eb60*/  LDL.LU R185, [R1+0x7ac] ;  /* 0x0007ac0001b97983 */ /* 0x001ea80000300800 */
[----:B------:R-:W3:Y:S04]  /*eb70*/  LDL.LU R164, [R1+0x780] ;  /* 0x0007800001a47983 */ /* 0x000ee80000300800 */
[----:B------:R-:W3:Y:S04]  /*eb80*/  LDL.LU R136, [R1+0x7a4] ;  /* 0x0007a40001887983 */ /* 0x000ee80000300800 */
[----:B------:R0:W-:Y:S01]  /*eb90*/  STL [R1+0x7ec], R243 ;  /* 0x0007ecf301007387 */ /* 0x0001e20000100800 */
[----:B----4-:R-:W-:-:S03]  /*eba0*/  IADD3 R247, P3, R247, R111, RZ ;  /* 0x0000006ff7f77210 */ /* 0x010fc60007f7e0ff */
[----:B0-----:R-:W4:Y:S04]  /*ebb0*/  LDL.LU R243, [R1+0x778] ;  /* 0x0007780001f37983 */ /* 0x001f280000300800 */
[----:B------:R0:W-:Y:S04]  /*ebc0*/  STL [R1+0x7c0], R247 ;  /* 0x0007c0f701007387 */ /* 0x0001e80000100800 */
[----:B0-----:R-:W4:Y:S01]  /*ebd0*/  LDL.LU R247, [R1+0x79c] ;  /* 0x00079c0001f77983 */ /* 0x001f220000300800 */
[----:B-----5:R-:W-:-:S05]  /*ebe0*/  IMAD.X R249, R249, 0x1, R110, P4 ;  /* 0x00000001f9f97824 */ /* 0x020fca00020e066e */
[----:B------:R0:W-:Y:S01]  /*ebf0*/  STL [R1+0x7e4], R249 ;  /* 0x0007e4f901007387 */ /* 0x0001e20000100800 */
[----:B------:R-:W-:-:S03]  /*ec00*/  IADD3 R162, P4, R162, R111, RZ ;  /* 0x0000006fa2a27210 */ /* 0x000fc60007f9e0ff */
[----:B0-----:R-:W5:Y:S04]  /*ec10*/  LDL.LU R249, [R1+0x770] ;  /* 0x0007700001f97983 */ /* 0x001f680000300800 */
[----:B------:R0:W-:Y:S01]  /*ec20*/  STL [R1+0x7b8], R162 ;  /* 0x0007b8a201007387 */ /* 0x0001e20000100800 */
[----:B------:R-:W-:-:S03]  /*ec30*/  IMAD.X R163, R163, 0x1, R110, P5 ;  /* 0x00000001a3a37824 */ /* 0x000fc600028e066e */
[----:B0-----:R-:W5:Y:S01]  /*ec40*/  LDL.LU R162, [R1+0x794] ;  /* 0x0007940001a27983 */ /* 0x001f620000300800 */
[----:B------:R-:W-:-:S03]  /*ec50*/  IADD3 R241, P5, R241, R111, RZ ;  /* 0x0000006ff1f17210 */ /* 0x000fc60007fbe0ff */
[----:B------:R0:W-:Y:S01]  /*ec60*/  STL [R1+0x7dc], R163 ;  /* 0x0007dca301007387 */ /* 0x0001e20000100800 */
[--C-:B------:R-:W-:Y:S01]  /*ec70*/  IMAD.X R170, R170, 0x1, R110.reuse, P6 ;  /* 0x00000001aaaa7824 */ /* 0x100fe200030e066e */
[----:B------:R-:W-:Y:S02]  /*ec80*/  IADD3 R168, P6, R168, R111, RZ ;  /* 0x0000006fa8a87210 */ /* 0x000fe40007fde0ff */
[----:B0-----:R-:W5:Y:S04]  /*ec90*/  LDL.LU R163, [R1+0x768] ;  /* 0x0007680001a37983 */ /* 0x001f680000300800 */
[----:B------:R-:W-:Y:S01]  /*eca0*/  STL [R1+0x7b0], R241 ;  /* 0x0007b0f101007387 */ /* 0x000fe20000100800 */
[----:B------:R-:W-:-:S05]  /*ecb0*/  IMAD.X R245, R245, 0x1, R110, P1 ;  /* 0x00000001f5f57824 */ /* 0x000fca00008e066e */
[----:B------:R0:W-:Y:S04]  /*ecc0*/  STL [R1+0x7cc], R245 ;  /* 0x0007ccf501007387 */ /* 0x0001e80000100800 */
[----:B------:R-:W-:Y:S01]  /*ecd0*/  STL [R1+0x7d4], R170 ;  /* 0x0007d4aa01007387 */ /* 0x000fe20000100800 */
[----:B------:R-:W-:-:S03]  /*ece0*/  IADD3 R135, P1, R135, R111, RZ ;  /* 0x0000006f87877210 */ /* 0x000fc60007f3e0ff */
[----:B0-----:R-:W5:Y:S04]  /*ecf0*/  LDL.LU R245, [R1+0x78c] ;  /* 0x00078c0001f57983 */ /* 0x001f680000300800 */
[----:B------:R-:W-:Y:S04]  /*ed00*/  STL [R1+0x7a8], R168 ;  /* 0x0007a8a801007387 */ /* 0x000fe80000100800 */
[----:B------:R0:W-:Y:S04]  /*ed10*/  STL [R1+0x7a0], R135 ;  /* 0x0007a08701007387 */ /* 0x0001e80000100800 */
[----:B0-----:R-:W5:Y:S01]  /*ed20*/  LDL.LU R135, [R1+0x760] ;  /* 0x0007600001877983 */ /* 0x001f620000300800 */
[----:B------:R-:W-:Y:S01]  /*ed30*/  IMAD.X R134, R134, 0x1, R110, P2 ;  /* 0x0000000186867824 */ /* 0x000fe200010e066e */
[----:B------:R-:W-:-:S04]  /*ed40*/  IADD3 R166, P2, R166, R111, RZ ;  /* 0x0000006fa6a67210 */ /* 0x000fc80007f5e0ff */
[----:B------:R0:W-:Y:S04]  /*ed50*/  STL [R1+0x7c4], R134 ;  /* 0x0007c48601007387 */ /* 0x0001e80000100800 */
[----:B0-----:R-:W5:Y:S01]  /*ed60*/  LDL.LU R134, [R1+0x784] ;  /* 0x0007840001867983 */ /* 0x001f620000300800 */
[----:B------:R-:W-:-:S05]  /*ed70*/  IMAD.X R133, R133, 0x1, R110, P3 ;  /* 0x0000000185857824 */ /* 0x000fca00018e066e */
[----:B------:R0:W-:Y:S01]  /*ed80*/  STL [R1+0x7bc], R133 ;  /* 0x0007bc8501007387 */ /* 0x0001e20000100800 */
[----:B------:R-:W-:-:S03]  /*ed90*/  IADD3 R179, P3, R179, R111, RZ ;  /* 0x0000006fb3b37210 */ /* 0x000fc60007f7e0ff */
[----:B0-----:R-:W5:Y:S04]  /*eda0*/  LDL.LU R133, [R1+0x758] ;  /* 0x0007580001857983 */ /* 0x001f680000300800 */
[----:B------:R-:W-:Y:S04]  /*edb0*/  STL [R1+0x798], R166 ;  /* 0x000798a601007387 */ /* 0x000fe80000100800 */
[----:B------:R0:W-:Y:S01]  /*edc0*/  STL [R1+0x790], R179 ;  /* 0x000790b301007387 */ /* 0x0001e20000100800 */
[----:B------:R-:W-:-:S03]  /*edd0*/  IADD3.X R181, R181, R110, RZ, P4, !PT ;  /* 0x0000006eb5b57210 */ /* 0x000fc600027fe4ff */
[----:B0-----:R-:W5:Y:S04]  /*ede0*/  LDL.LU R179, [R1+0x77c] ;  /* 0x00077c0001b37983 */ /* 0x001f680000300800 */
[----:B------:R0:W-:Y:S01]  /*edf0*/  STL [R1+0x7b4], R181 ;  /* 0x0007b4b501007387 */ /* 0x0001e20000100800 */
[----:B------:R-:W-:-:S03]  /*ee00*/  IADD3 R183, P4, R183, R111, RZ ;  /* 0x0000006fb7b77210 */ /* 0x000fc60007f9e0ff */
[----:B0-----:R-:W5:Y:S04]  /*ee10*/  LDL.LU R181, [R1+0x750] ;  /* 0x0007500001b57983 */ /* 0x001f680000300800 */
[----:B------:R0:W-:Y:S04]  /*ee20*/  STL [R1+0x788], R183 ;  /* 0x000788b701007387 */ /* 0x0001e80000100800 */
[----:B0-----:R-:W5:Y:S01]  /*ee30*/  LDL.LU R183, [R1+0x774] ;  /* 0x0007740001b77983 */ /* 0x001f620000300800 */
[----:B--2---:R-:W-:Y:S01]  /*ee40*/  IMAD.X R185, R185, 0x1, R110, P5 ;  /* 0x00000001b9b97824 */ /* 0x004fe200028e066e */
[----:B---3--:R-:W-:-:S04]  /*ee50*/  IADD3 R164, P5, R164, R111, RZ ;  /* 0x0000006fa4a47210 */ /* 0x008fc80007fbe0ff */
[----:B------:R0:W-:Y:S01]  /*ee60*/  STL [R1+0x7ac], R185 ;  /* 0x0007acb901007387 */ /* 0x0001e20000100800 */
[----:B------:R-:W-:-:S03]  /*ee70*/  IMAD.X R136, R136, 0x1, R110, P6 ;  /* 0x0000000188887824 */ /* 0x000fc600030e066e */
[----:B0-----:R-:W2:Y:S01]  /*ee80*/  LDL.LU R185, [R1+0x748] ;  /* 0x0007480001b97983 */ /* 0x001ea20000300800 */
[----:B----4-:R-:W-:-:S05]  /*ee90*/  IADD3 R243, P6, R243, R111, RZ ;  /* 0x0000006ff3f37210 */ /* 0x010fca0007fde0ff */
[----:B------:R0:W-:Y:S04]  /*eea0*/  STL [R1+0x778], R243 ;  /* 0x000778f301007387 */ /* 0x0001e80000100800 */
[----:B------:R-:W-:Y:S01]  /*eeb0*/  STL [R1+0x780], R164 ;  /* 0x000780a401007387 */ /* 0x000fe20000100800 */
[----:B------:R-:W-:-:S03]  /*eec0*/  IMAD.X R247, R247, 0x1, R110, P1 ;  /* 0x00000001f7f77824 */ /* 0x000fc600008e066e */
[----:B0-----:R-:W3:Y:S04]  /*eed0*/  LDL.LU R243, [R1+0x76c] ;  /* 0x00076c0001f37983 */ /* 0x001ee80000300800 */
[----:B------:R-:W-:Y:S04]  /*eee0*/  STL [R1+0x7a4], R136 ;  /* 0x0007a48801007387 */ /* 0x000fe80000100800 */
[----:B------:R0:W-:Y:S01]  /*eef0*/  STL [R1+0x79c], R247 ;  /* 0x00079cf701007387 */ /* 0x0001e20000100800 */
[----:B-----5:R-:W-:-:S03]  /*ef00*/  IADD3 R249, P1, R249, R111, RZ ;  /* 0x0000006ff9f97210 */ /* 0x020fc60007f3e0ff */
[----:B0-----:R-:W4:Y:S04]  /*ef10*/  LDL.LU R247, [R1+0x740] ;  /* 0x0007400001f77983 */ /* 0x001f280000300800 */
[----:B------:R0:W-:Y:S01]  /*ef20*/  STL [R1+0x770], R249 ;  /* 0x000770f901007387 */ /* 0x0001e20000100800 */
[----:B------:R-:W-:-:S03]  /*ef30*/  IMAD.X R162, R162, 0x1, R110, P2 ;  /* 0x00000001a2a27824 */ /* 0x000fc600010e066e */
[----:B0-----:R-:W5:Y:S04]  /*ef40*/  LDL.LU R249, [R1+0x764] ;  /* 0x0007640001f97983 */ /* 0x001f680000300800 */
[----:B------:R0:W-:Y:S01]  /*ef50*/  STL [R1+0x794], R162 ;  /* 0x000794a201007387 */ /* 0x0001e20000100800 */
[----:B------:R-:W-:-:S03]  /*ef60*/  IADD3 R163, P2, R163, R111, RZ ;  /* 0x0000006fa3a37210 */ /* 0x000fc60007f5e0ff */
[----:B0-----:R-:W5:Y:S04]  /*ef70*/  LDL.LU R162, [R1+0x738] ;  /* 0x0007380001a27983 */ /* 0x001f680000300800 */
[----:B------:R-:W5:Y:S04]  /*ef80*/  LDL.LU R241, [R1+0x75c] ;  /* 0x00075c0001f17983 */ /* 0x000f680000300800 */
[----:B------:R-:W5:Y:S04]  /*ef90*/  LDL.LU R170, [R1+0x730] ;  /* 0x0007300001aa7983 */ /* 0x000f680000300800 */
[----:B------:R-:W5:Y:S04]  /*efa0*/  LDL.LU R168, [R1+0x754] ;  /* 0x0007540001a87983 */ /* 0x000f680000300800 */
[----:B------:R0:W-:Y:S01]  /*efb0*/  STL [R1+0x768], R163 ;  /* 0x000768a301007387 */ /* 0x0001e20000100800 */
[----:B------:R-:W-:-:S03]  /*efc0*/  IMAD.X R245, R245, 0x1, R110, P3 ;  /* 0x00000001f5f57824 */ /* 0x000fc600018e066e */
[----:B0-----:R-:W5:Y:S04]  /*efd0*/  LDL.LU R163, [R1+0x728] ;  /* 0x0007280001a37983 */ /* 0x001f680000300800 */
[----:B------:R0:W-:Y:S04]  /*efe0*/  STL [R1+0x78c], R245 ;  /* 0x00078cf501007387 */ /* 0x0001e80000100800 */
[----:B0-----:R-:W5:Y:S01]  /*eff0*/  LDL.LU R245, [R1+0x74c] ;  /* 0x00074c0001f57983 */ /* 0x001f620000300800 */
[----:B------:R-:W-:-:S05]  /*f000*/  IADD3 R135, P3, R135, R111, RZ ;  /* 0x0000006f87877210 */ /* 0x000fca0007f7e0ff */
[----:B------:R0:W-:Y:S04]  /*f010*/  STL [R1+0x760], R135 ;  /* 0x0007608701007387 */ /* 0x0001e80000100800 */
[----:B0-----:R-:W5:Y:S01]  /*f020*/  LDL.LU R135, [R1+0x720] ;  /* 0x0007200001877983 */ /* 0x001f620000300800 */
[----:B------:R-:W-:-:S03]  /*f030*/  IMAD.X R134, R134, 0x1, R110, P4 ;  /* 0x0000000186867824 */ /* 0x000fc600020e066e */
[----:B------:R-:W5:Y:S04]  /*f040*/  LDL.LU R166, [R1+0x744] ;  /* 0x0007440001a67983 */ /* 0x000f680000300800 */
[----:B------:R0:W-:Y:S01]  /*f050*/  STL [R1+0x784], R134 ;  /* 0x0007848601007387 */ /* 0x0001e20000100800 */
[----:B------:R-:W-:-:S03]  /*f060*/  IADD3 R133, P4, R133, R111, RZ ;  /* 0x0000006f85857210 */ /* 0x000fc60007f9e0ff */
[----:B0-----:R-:W5:Y:S04]  /*f070*/  LDL.LU R134, [R1+0x718] ;  /* 0x0007180001867983 */ /* 0x001f680000300800 */
[----:B------:R0:W-:Y:S04]  /*f080*/  STL [R1+0x758], R133 ;  /* 0x0007588501007387 */ /* 0x0001e80000100800 */
[----:B0-----:R-:W5:Y:S01]  /*f090*/  LDL.LU R133, [R1+0x73c] ;  /* 0x00073c0001857983 */ /* 0x001f620000300800 */
[----:B------:R-:W-:-:S05]  /*f0a0*/  IADD3.X R179, R179, R110, RZ, P5, !PT ;  /* 0x0000006eb3b37210 */ /* 0x000fca0002ffe4ff */
[----:B------:R0:W-:Y:S01]  /*f0b0*/  STL [R1+0x77c], R179 ;  /* 0x00077cb301007387 */ /* 0x0001e20000100800 */
[----:B------:R-:W-:-:S03]  /*f0c0*/  IADD3 R181, P5, R181, R111, RZ ;  /* 0x0000006fb5b57210 */ /* 0x000fc60007fbe0ff */
[----:B0-----:R-:W5:Y:S04]  /*f0d0*/  LDL.LU R179, [R1+0x710] ;  /* 0x0007100001b37983 */ /* 0x001f680000300800 */
[----:B------:R0:W-:Y:S01]  /*f0e0*/  STL [R1+0x750], R181 ;  /* 0x000750b501007387 */ /* 0x0001e20000100800 */
[----:B------:R-:W-:-:S03]  /*f0f0*/  IMAD.X R183, R183, 0x1, R110, P6 ;  /* 0x00000001b7b77824 */ /* 0x000fc600030e066e */
[----:B0-----:R-:W5:Y:S04]  /*f100*/  LDL.LU R181, [R1+0x734] ;  /* 0x0007340001b57983 */ /* 0x001f680000300800 */
[----:B------:R0:W-:Y:S04]  /*f110*/  STL [R1+0x774], R183 ;  /* 0x000774b701007387 */ /* 0x0001e80000100800 */
[----:B0-----:R-:W5:Y:S04]  /*f120*/  LDL.LU R183, [R1+0x708] ;  /* 0x0007080001b77983 */ /* 0x001f680000300800 */
[----:B------:R-:W5:Y:S04]  /*f130*/  LDL.LU R164, [R1+0x72c] ;  /* 0x00072c0001a47983 */ /* 0x000f680000300800 */
[----:B------:R-:W5:Y:S01]  /*f140*/  LDL.LU R136, [R1+0x700] ;  /* 0x0007000001887983 */ /* 0x000f620000300800 */
[----:B--2---:R-:W-:-:S05]  /*f150*/  IADD3 R185, P6, R185, R111, RZ ;  /* 0x0000006fb9b97210 */ /* 0x004fca0007fde0ff */
[----:B------:R0:W-:Y:S04]  /*f160*/  STL [R1+0x748], R185 ;  /* 0x000748b901007387 */ /* 0x0001e80000100800 */
[----:B0-----:R-:W2:Y:S01]  /*f170*/  LDL.LU R185, [R1+0x724] ;  /* 0x0007240001b97983 */ /* 0x001ea20000300800 */
[----:B---3--:R-:W-:-:S05]  /*f180*/  IMAD.X R243, R243, 0x1, R110, P1 ;  /* 0x00000001f3f37824 */ /* 0x008fca00008e066e */
[----:B------:R0:W-:Y:S04]  /*f190*/  STL [R1+0x76c], R243 ;  /* 0x00076cf301007387 */ /* 0x0001e80000100800 */
[----:B0-----:R-:W3:Y:S01]  /*f1a0*/  LDL.LU R243, [R1+0x6f8] ;  /* 0x0006f80001f37983 */ /* 0x001ee20000300800 */
[----:B----4-:R-:W-:-:S05]  /*f1b0*/  IADD3 R247, P1, R247, R111, RZ ;  /* 0x0000006ff7f77210 */ /* 0x010fca0007f3e0ff */
[----:B------:R0:W-:Y:S01]  /*f1c0*/  STL [R1+0x740], R247 ;  /* 0x000740f701007387 */ /* 0x0001e20000100800 */
[----:B-----5:R-:W-:-:S03]  /*f1d0*/  IMAD.X R249, R249, 0x1, R110, P2 ;  /* 0x00000001f9f97824 */ /* 0x020fc600010e066e */
[----:B0-----:R-:W4:Y:S04]  /*f1e0*/  LDL.LU R247, [R1+0x71c] ;  /* 0x00071c0001f77983 */ /* 0x001f280000300800 */
[----:B------:R0:W-:Y:S01]  /*f1f0*/  STL [R1+0x764], R249 ;  /* 0x000764f901007387 */ /* 0x0001e20000100800 */
[----:B------:R-:W-:-:S03]  /*f200*/  IADD3 R162, P2, R162, R111, RZ ;  /* 0x0000006fa2a27210 */ /* 0x000fc60007f5e0ff */
[----:B0-----:R-:W5:Y:S01]  /*f210*/  LDL.LU R249, [R1+0x6f0] ;  /* 0x0006f00001f97983 */ /* 0x001f620000300800 */
[----:B------:R-:W-:-:S03]  /*f220*/  IMAD.X R241, R241, 0x1, R110, P3 ;  /* 0x00000001f1f17824 */ /* 0x000fc600018e066e */
[----:B------:R0:W-:Y:S01]  /*f230*/  STL [R1+0x738], R162 ;  /* 0x000738a201007387 */ /* 0x0001e20000100800 */
[-C--:B------:R-:W-:Y:S01]  /*f240*/  IADD3 R170, P3, R170, R111.reuse, RZ ;  /* 0x0000006faaaa7210 */ /* 0x080fe20007f7e0ff */
[----:B------:R-:W-:Y:S02]  /*f250*/  IMAD.X R168, R168, 0x1, R110, P4 ;  /* 0x00000001a8a87824 */ /* 0x000fe400020e066e */
[----:B0-----:R-:W5:Y:S04]  /*f260*/  LDL.LU R162, [R1+0x714] ;  /* 0x0007140001a27983 */ /* 0x001f680000300800 */
[----:B------:R-:W-:Y:S01]  /*f270*/  STL [R1+0x75c], R241 ;  /* 0x00075cf101007387 */ /* 0x000fe20000100800 */
[----:B------:R-:W-:-:S05]  /*f280*/  IADD3 R163, P4, R163, R111, RZ ;  /* 0x0000006fa3a37210 */ /* 0x000fca0007f9e0ff */
[----:B------:R0:W-:Y:S04]  /*f290*/  STL [R1+0x728], R163 ;  /* 0x000728a301007387 */ /* 0x0001e80000100800 */
[----:B------:R-:W-:Y:S01]  /*f2a0*/  STL [R1+0x730], R170 ;  /* 0x000730aa01007387 */ /* 0x000fe20000100800 */
        /* <DEDUP_REMOVED lines=8> */
[----:B------:R-:W-:Y:S02]  /*f330*/  IADD3.X R166, R166, R110, RZ, P6, !PT ;  /* 0x0000006ea6a67210 */ /* 0x000fe400037fe4ff */
        /* <DEDUP_REMOVED lines=8> */
[----:B------:R0:W-:Y:S01]  /*f3c0*/  STL [R1+0x710], R179 ;  /* 0x000710b301007387 */ /* 0x0001e20000100800 */
[----:B------:R-:W-:-:S03]  /*f3d0*/  IMAD.X R181, R181, 0x1, R110, P2 ;  /* 0x00000001b5b57824 */ /* 0x000fc600010e066e */
[----:B0-----:R-:W5:Y:S04]  /*f3e0*/  LDL.LU R179, [R1+0x6fc] ;  /* 0x0006fc0001b37983 */ /* 0x001f680000300800 */
[----:B------:R0:W-:Y:S01]  /*f3f0*/  STL [R1+0x734], R181 ;  /* 0x000734b501007387 */ /* 0x0001e20000100800 */
[----:B------:R-:W-:-:S03]  /*f400*/  IADD3 R183, P2, R183, R111, RZ ;  /* 0x0000006fb7b77210 */ /* 0x000fc60007f5e0ff */
[----:B0-----:R-:W5:Y:S01]  /*f410*/  LDL.LU R181, [R1+0x6d0] ;  /* 0x0006d00001b57983 */ /* 0x001f620000300800 */
[----:B------:R-:W-:-:S03]  /*f420*/  IMAD.X R164, R164, 0x1, R110, P3 ;  /* 0x00000001a4a47824 */ /* 0x000fc600018e066e */
[----:B------:R0:W-:Y:S01]  /*f430*/  STL [R1+0x708], R183 ;  /* 0x000708b701007387 */ /* 0x0001e20000100800 */
[----:B------:R-:W-:-:S03]  /*f440*/  IADD3 R136, P3, R136, R111, RZ ;  /* 0x0000006f88887210 */ /* 0x000fc60007f7e0ff */
[----:B0-----:R-:W5:Y:S01]  /*f450*/  LDL.LU R183, [R1+0x6f4] ;  /* 0x0006f40001b77983 */ /* 0x001f620000300800 */
[----:B--2---:R-:W-:-:S05]  /*f460*/  IMAD.X R185, R185, 0x1, R110, P4 ;  /* 0x00000001b9b97824 */ /* 0x004fca00020e066e */
[----:B------:R0:W-:Y:S04]  /*f470*/  STL [R1+0x724], R185 ;  /* 0x000724b901007387 */ /* 0x0001e80000100800 */
[----:B------:R-:W-:Y:S04]  /*f480*/  STL [R1+0x72c], R164 ;  /* 0x00072ca401007387 */ /* 0x000fe80000100800 */
[----:B0-----:R-:W2:Y:S01]  /*f490*/  LDL.LU R185, [R1+0x6c8] ;  /* 0x0006c80001b97983 */ /* 0x001ea20000300800 */
[----:B---3--:R-:W-:-:S03]  /*f4a0*/  IADD3 R243, P4, R243, R111, RZ ;  /* 0x0000006ff3f37210 */ /* 0x008fc60007f9e0ff */
[----:B------:R-:W-:Y:S04]  /*f4b0*/  STL [R1+0x700], R136 ;  /* 0x0007008801007387 */ /* 0x000fe80000100800 */
[----:B------:R0:W-:Y:S04]  /*f4c0*/  STL [R1+0x6f8], R243 ;  /* 0x0006f8f301007387 */ /* 0x0001e80000100800 */
[----:B0-----:R-:W3:Y:S01]  /*f4d0*/  LDL.LU R243, [R1+0x6ec] ;  /* 0x0006ec0001f37983 */ /* 0x001ee20000300800 */
[----:B----4-:R-:W-:-:S05]  /*f4e0*/  IMAD.X R247, R247, 0x1, R110, P5 ;  /* 0x00000001f7f77824 */ /* 0x010fca00028e066e */
[----:B------:R0:W-:Y:S01]  /*f4f0*/  STL [R1+0x71c], R247 ;  /* 0x00071cf701007387 */ /* 0x0001e20000100800 */
[----:B-----5:R-:W-:-:S03]  /*f500*/  IADD3 R249, P5, R249, R111, RZ ;  /* 0x0000006ff9f97210 */ /* 0x020fc60007fbe0ff */
[----:B0-----:R-:W4:Y:S04]  /*f510*/  LDL.LU R247, [R1+0x6c0] ;  /* 0x0006c00001f77983 */ /* 0x001f280000300800 */
        /* <DEDUP_REMOVED lines=15> */
[----:B------:R-:W5:Y:S04]  /*f610*/  LDL.LU R166, [R1+0x6a0] ;  /* 0x0006a00001a67983 */ /* 0x000f680000300800 */
[----:B------:R0:W-:Y:S04]  /*f620*/  STL [R1+0x6e0], R135 ;  /* 0x0006e08701007387 */ /* 0x0001e80000100800 */
[----:B0-----:R-:W5:Y:S01]  /*f630*/  LDL.LU R135, [R1+0x6c4] ;  /* 0x0006c40001877983 */ /* 0x001f620000300800 */
[----:B------:R-:W-:-:S05]  /*f640*/  IMAD.X R134, R134, 0x1, R110, P2 ;  /* 0x0000000186867824 */ /* 0x000fca00010e066e */
[----:B------:R0:W-:Y:S04]  /*f650*/  STL [R1+0x704], R134 ;  /* 0x0007048601007387 */ /* 0x0001e80000100800 */
[----:B0-----:R-:W5:Y:S01]  /*f660*/  LDL.LU R134, [R1+0x698] ;  /* 0x0006980001867983 */ /* 0x001f620000300800 */
[----:B------:R-:W-:-:S05]  /*f670*/  IADD3 R133, P2, R133, R111, RZ ;  /* 0x0000006f85857210 */ /* 0x000fca0007f5e0ff */
        /* <DEDUP_REMOVED lines=11> */
[----:B------:R0:W-:Y:S04]  /*f730*/  STL [R1+0x6f4], R183 ;  /* 0x0006f4b701007387 */ /* 0x0001e80000100800 */
[----:B0-----:R-:W5:Y:S01]  /*f740*/  LDL.LU R183, [R1+0x680] ;  /* 0x0006800001b77983 */ /* 0x001f620000300800 */
        /* <DEDUP_REMOVED lines=9> */
[----:B0-----:R-:W4:Y:S01]  /*f7e0*/  LDL.LU R247, [R1+0x69c] ;  /* 0x00069c0001f77983 */ /* 0x001f220000300800 */
[----:B------:R-:W-:-:S03]  /*f7f0*/  IADD3 R241, P6, R241, R111, RZ ;  /* 0x0000006ff1f17210 */ /* 0x000fc60007fde0ff */
[----:B------:R0:W-:Y:S01]  /*f800*/  STL [R1+0x6e4], R249 ;  /* 0x0006e4f901007387 */ /* 0x0001e20000100800 */
[----:B------:R-:W-:Y:S01]  /*f810*/  IMAD.X R170, R170, 0x1, R110, P1 ;  /* 0x00000001aaaa7824 */ /* 0x000fe200008e066e */
[----:B------:R-:W-:Y:S02]  /*f820*/  IADD3 R168, P1, R168, R111, RZ ;  /* 0x0000006fa8a87210 */ /* 0x000fe40007f3e0ff */
[----:B0-----:R-:W5:Y:S04]  /*f830*/  LDL.LU R249, [R1+0x670] ;  /* 0x0006700001f97983 */ /* 0x001f680000300800 */
[----:B------:R-:W-:Y:S01]  /*f840*/  STL [R1+0x6b8], R241 ;  /* 0x0006b8f101007387 */ /* 0x000fe20000100800 */
[----:B------:R-:W-:-:S05]  /*f850*/  IADD3.X R162, R162, R110, RZ, P2, !PT ;  /* 0x0000006ea2a27210 */ /* 0x000fca00017fe4ff */
[----:B------:R0:W-:Y:S04]  /*f860*/  STL [R1+0x6d4], R162 ;  /* 0x0006d4a201007387 */ /* 0x0001e80000100800 */
[----:B------:R-:W-:Y:S01]  /*f870*/  STL [R1+0x6dc], R170 ;  /* 0x0006dcaa01007387 */ /* 0x000fe20000100800 */
[----:B------:R-:W-:-:S03]  /*f880*/  IADD3 R163, P2, R163, R111, RZ ;  /* 0x0000006fa3a37210 */ /* 0x000fc60007f5e0ff */
[----:B0-----:R-:W5:Y:S04]  /*f890*/  LDL.LU R162, [R1+0x694] ;  /* 0x0006940001a27983 */ /* 0x001f680000300800 */
[----:B------:R-:W-:Y:S04]  /*f8a0*/  STL [R1+0x6b0], R168 ;  /* 0x0006b0a801007387 */ /* 0x000fe80000100800 */
[----:B------:R0:W-:Y:S01]  /*f8b0*/  STL [R1+0x6a8], R163 ;  /* 0x0006a8a301007387 */ /* 0x0001e20000100800 */
[----:B------:R-:W-:-:S03]  /*f8c0*/  IMAD.X R245, R245, 0x1, R110, P3 ;  /* 0x00000001f5f57824 */ /* 0x000fc600018e066e */
[----:B0-----:R-:W5:Y:S04]  /*f8d0*/  LDL.LU R163, [R1+0x668] ;  /* 0x0006680001a37983 */ /* 0x001f680000300800 */
[----:B------:R0:W-:Y:S04]  /*f8e0*/  STL [R1+0x6cc], R245 ;  /* 0x0006ccf501007387 */ /* 0x0001e80000100800 */
[----:B0-----:R-:W5:Y:S01]  /*f8f0*/  LDL.LU R245, [R1+0x68c] ;  /* 0x00068c0001f57983 */ /* 0x001f620000300800 */
[----:B------:R-:W-:-:S05]  /*f900*/  IMAD.X R135, R135, 0x1, R110, P4 ;  /* 0x0000000187877824 */ /* 0x000fca00020e066e */
[----:B------:R0:W-:Y:S04]  /*f910*/  STL [R1+0x6c4], R135 ;  /* 0x0006c48701007387 */ /* 0x0001e80000100800 */
[----:B0-----:R-:W5:Y:S01]  /*f920*/  LDL.LU R135, [R1+0x660] ;  /* 0x0006600001877983 */ /* 0x001f620000300800 */
[-C--:B------:R-:W-:Y:S02]  /*f930*/  IADD3 R166, P3, R166, R111.reuse, RZ ;  /* 0x0000006fa6a67210 */ /* 0x080fe40007f7e0ff */
[----:B------:R-:W-:-:S03]  /*f940*/  IADD3 R134, P4, R134, R111, RZ ;  /* 0x0000006f86867210 */ /* 0x000fc60007f9e0ff */
        /* <DEDUP_REMOVED lines=9> */
[----:B0-----:R-:W5:Y:S01]  /*f9e0*/  LDL.LU R179, [R1+0x67c] ;  /* 0x00067c0001b37983 */ /* 0x001f620000300800 */
[-C--:B------:R-:W-:Y:S01]  /*f9f0*/  IADD3 R164, P6, R164, R111.reuse, RZ ;  /* 0x0000006fa4a47210 */ /* 0x080fe20007fde0ff */
[----:B------:R-:W-:Y:S02]  /*fa00*/  IMAD.X R136, R136, 0x1, R110, P1 ;  /* 0x0000000188887824 */ /* 0x000fe400008e066e */
[----:B------:R0:W-:Y:S04]  /*fa10*/  STL [R1+0x6b4], R181 ;  /* 0x0006b4b501007387 */ /* 0x0001e80000100800 */
[----:B0-----:R-:W5:Y:S01]  /*fa20*/  LDL.LU R181, [R1+0x650] ;  /* 0x0006500001b57983 */ /* 0x001f620000300800 */
[----:B------:R-:W-:-:S05]  /*fa30*/  IADD3 R183, P1, R183, R111, RZ ;  /* 0x0000006fb7b77210 */ /* 0x000fca0007f3e0ff */
[----:B------:R0:W-:Y:S04]  /*fa40*/  STL [R1+0x680], R183 ;  /* 0x000680b701007387 */ /* 0x0001e80000100800 */
[----:B------:R-:W-:Y:S04]  /*fa50*/  STL [R1+0x688], R164 ;  /* 0x000688a401007387 */ /* 0x000fe80000100800 */
[----:B0-----:R-:W5:Y:S04]  /*fa60*/  LDL.LU R183, [R1+0x674] ;  /* 0x0006740001b77983 */ /* 0x001f680000300800 */
[----:B------:R-:W-:Y:S01]  /*fa70*/  STL [R1+0x6ac], R136 ;  /* 0x0006ac8801007387 */ /* 0x000fe20000100800 */
[----:B--2---:R-:W-:-:S05]  /*fa80*/  IMAD.X R185, R185, 0x1, R110, P2 ;  /* 0x00000001b9b97824 */ /* 0x004fca00010e066e */
[----:B------:R0:W-:Y:S04]  /*fa90*/  STL [R1+0x6a4], R185 ;  /* 0x0006a4b901007387 */ /* 0x0001e80000100800 */
[----:B0-----:R-:W2:Y:S01]  /*faa0*/  LDL.LU R185, [R1+0x648] ;  /* 0x0006480001b97983 */ /* 0x001ea20000300800 */
[----:B---3--:R-:W-:-:S05]  /*fab0*/  IADD3 R243, P2, R243, R111, RZ ;  /* 0x0000006ff3f37210 */ /* 0x008fca0007f5e0ff */
[----:B------:R0:W-:Y:S04]  /*fac0*/  STL [R1+0x678], R243 ;  /* 0x000678f301007387 */ /* 0x0001e80000100800 */
[----:B0-----:R-:W3:Y:S01]  /*fad0*/  LDL.LU R243, [R1+0x66c] ;  /* 0x00066c0001f37983 */ /* 0x001ee20000300800 */
[----:B----4-:R-:W-:-:S05]  /*fae0*/  IADD3.X R247, R247, R110, RZ, P3, !PT ;  /* 0x0000006ef7f77210 */ /* 0x010fca0001ffe4ff */
[----:B------:R0:W-:Y:S01]  /*faf0*/  STL [R1+0x69c], R247 ;  /* 0x00069cf701007387 */ /* 0x0001e20000100800 */
[----:B-----5:R-:W-:-:S03]  /*fb00*/  IADD3 R249, P3, R249, R111, RZ ;  /* 0x0000006ff9f97210 */ /* 0x020fc60007f7e0ff */
[----:B0-----:R-:W4:Y:S04]  /*fb10*/  LDL.LU R247, [R1+0x640] ;  /* 0x0006400001f77983 */ /* 0x001f280000300800 */
        /* <DEDUP_REMOVED lines=9> */
[----:B------:R0:W-:Y:S01]  /*fbb0*/  STL [R1+0x668], R163 ;  /* 0x000668a301007387 */ /* 0x0001e20000100800 */
[----:B------:R-:W-:-:S03]  /*fbc0*/  IMAD.X R245, R245, 0x1, R110, P5 ;  /* 0x00000001f5f57824 */ /* 0x000fc600028e066e */
[----:B0-----:R-:W5:Y:S04]  /*fbd0*/  LDL.LU R163, [R1+0x628] ;  /* 0x0006280001a37983 */ /* 0x001f680000300800 */
        /* <DEDUP_REMOVED lines=15> */
[----:B------:R-:W-:-:S03]  /*fcd0*/  IADD3 R181, P1, R181, R111, RZ ;  /* 0x0000006fb5b57210 */ /* 0x000fc60007f3e0ff */
[----:B------:R-:W5:Y:S04]  /*fce0*/  LDL.LU R164, [R1+0x634] ;  /* 0x0006340001a47983 */ /* 0x000f680000300800 */
[----:B------:R-:W5:Y:S04]  /*fcf0*/  LDL.LU R136, [R1+0x608] ;  /* 0x0006080001887983 */ /* 0x000f680000300800 */
[----:B------:R0:W-:Y:S01]  /*fd00*/  STL [R1+0x650], R181 ;  /* 0x000650b501007387 */ /* 0x0001e20000100800 */
[----:B------:R-:W-:-:S03]  /*fd10*/  IMAD.X R183, R183, 0x1, R110, P2 ;  /* 0x00000001b7b77824 */ /* 0x000fc600010e066e */
[----:B0-----:R-:W5:Y:S04]  /*fd20*/  LDL.LU R181, [R1+0x62c] ;  /* 0x00062c0001b57983 */ /* 0x001f680000300800 */
        /* <DEDUP_REMOVED lines=8> */
[----:B----4-:R-:W-:Y:S02]  /*fdb0*/  IADD3 R247, P3, R247, R111, RZ ;  /* 0x0000006ff7f77210 */ /* 0x010fe40007f7e0ff */
[----:B-----5:R-:W-:-:S03]  /*fdc0*/  IADD3.X R241, R241, R110, RZ, P4, !PT ;  /* 0x0000006ef1f17210 */ /* 0x020fc600027fe4ff */
[----:B------:R0:W-:Y:S01]  /*fdd0*/  STL [R1+0x640], R247 ;  /* 0x000640f701007387 */ /* 0x0001e20000100800 */
[-C--:B------:R-:W-:Y:S01]  /*fde0*/  IADD3 R170, P4, R170, R111.reuse, RZ ;  /* 0x0000006faaaa7210 */ /* 0x080fe20007f9e0ff */
[----:B------:R-:W-:Y:S02]  /*fdf0*/  IMAD.X R168, R168, 0x1, R110, P5 ;  /* 0x00000001a8a87824 */ /* 0x000fe400028e066e */
[----:B0-----:R-:W4:Y:S04]  /*fe00*/  LDL.LU R247, [R1+0x61c] ;  /* 0x00061c0001f77983 */ /* 0x001f280000300800 */
        /* <DEDUP_REMOVED lines=31> */
[----:B------:R-:W-:-:S05]  /*10000*/  IADD3.X R181, R181, R110, RZ, P5, !PT ;  /* 0x0000006eb5b57210 */ /* 0x000fca0002ffe4ff */
[----:B------:R0:W-:Y:S04]  /*10010*/  STL [R1+0x62c], R181 ;  /* 0x00062cb501007387 */ /* 0x0001e80000100800 */
[----:B------:R-:W-:Y:S01]  /*10020*/  STL [R1+0x634], R164 ;  /* 0x000634a401007387 */ /* 0x000fe20000100800 */
[----:B------:R-:W-:-:S03]  /*10030*/  IADD3 R183, P5, R183, R111, RZ ;  /* 0x0000006fb7b77210 */ /* 0x000fc60007fbe0ff */
[----:B0-----:R-:W5:Y:S04]  /*10040*/  LDL.LU R181, [R1+0x5d0] ;  /* 0x0005d00001b57983 */ /* 0x001f680000300800 */
[----:B------:R-:W-:Y:S04]  /*10050*/  STL [R1+0x608], R136 ;  /* 0x0006088801007387 */ /* 0x000fe80000100800 */
[----:B------:R0:W-:Y:S04]  /*10060*/  STL [R1+0x600], R183 ;  /* 0x000600b701007387 */ /* 0x0001e80000100800 */
[----:B0-----:R-:W5:Y:S01]  /*10070*/  LDL.LU R183, [R1+0x5f4] ;  /* 0x0005f40001b77983 */ /* 0x001f620000300800 */
[----:B--2---:R-:W-:-:S05]  /*10080*/  IMAD.X R185, R185, 0x1, R110, P6 ;  /* 0x00000001b9b97824 */ /* 0x004fca00030e066e */
[----:B------:R0:W-:Y:S04]  /*10090*/  STL [R1+0x624], R185 ;  /* 0x000624b901007387 */ /* 0x0001e80000100800 */
[----:B0-----:R-:W2:Y:S01]  /*100a0*/  LDL.LU R185, [R1+0x5c8] ;  /* 0x0005c80001b97983 */ /* 0x001ea20000300800 */
[----:B---3--:R-:W-:-:S05]  /*100b0*/  IADD3 R243, P6, R243, R111, RZ ;  /* 0x0000006ff3f37210 */ /* 0x008fca0007fde0ff */
[----:B------:R0:W-:Y:S04]  /*100c0*/  STL [R1+0x5f8], R243 ;  /* 0x0005f8f301007387 */ /* 0x0001e80000100800 */
[----:B0-----:R-:W3:Y:S01]  /*100d0*/  LDL.LU R243, [R1+0x5ec] ;  /* 0x0005ec0001f37983 */ /* 0x001ee20000300800 */
[----:B----4-:R-:W-:-:S03]  /*100e0*/  IMAD.X R247, R247, 0x1, R110, P1 ;  /* 0x00000001f7f77824 */ /* 0x010fc600008e066e */
[----:B------:R-:W4:Y:S04]  /*100f0*/  LDL.LU R241, [R1+0x5c0] ;  /* 0x0005c00001f17983 */ /* 0x000f280000300800 */
[----:B------:R-:W4:Y:S04]  /*10100*/  LDL.LU R170, [R1+0x5e4] ;  /* 0x0005e40001aa7983 */ /* 0x000f280000300800 */
[----:B------:R-:W4:Y:S04]  /*10110*/  LDL.LU R168, [R1+0x5b8] ;  /* 0x0005b80001a87983 */ /* 0x000f280000300800 */
[----:B------:R0:W-:Y:S04]  /*10120*/  STL [R1+0x61c], R247 ;  /* 0x00061cf701007387 */ /* 0x0001e80000100800 */
[----:B0-----:R-:W4:Y:S01]  /*10130*/  LDL.LU R247, [R1+0x5dc] ;  /* 0x0005dc0001f77983 */ /* 0x001f220000300800 */
[----:B-----5:R-:W-:-:S05]  /*10140*/  IADD3 R249, P1, R249, R111, RZ ;  /* 0x0000006ff9f97210 */ /* 0x020fca0007f3e0ff */
[----:B------:R0:W-:Y:S04]  /*10150*/  STL [R1+0x5f0], R249 ;  /* 0x0005f0f901007387 */ /* 0x0001e80000100800 */
[----:B0-----:R-:W5:Y:S01]  /*10160*/  LDL.LU R249, [R1+0x5b0] ;  /* 0x0005b00001f97983 */ /* 0x001f620000300800 */
[----:B------:R-:W-:-:S05]  /*10170*/  IMAD.X R162, R162, 0x1, R110, P2 ;  /* 0x00000001a2a27824 */ /* 0x000fca00010e066e */
[----:B------:R0:W-:Y:S01]  /*10180*/  STL [R1+0x614], R162 ;  /* 0x000614a201007387 */ /* 0x0001e20000100800 */
[----:B------:R-:W-:-:S03]  /*10190*/  IADD3 R163, P2, R163, R111, RZ ;  /* 0x0000006fa3a37210 */ /* 0x000fc60007f5e0ff */
[----:B0-----:R-:W5:Y:S04]  /*101a0*/  LDL.LU R162, [R1+0x5d4] ;  /* 0x0005d40001a27983 */ /* 0x001f680000300800 */
        /* <DEDUP_REMOVED lines=24> */
[----:B------:R0:W-:Y:S04]  /*10330*/  STL [R1+0x5f4], R183 ;  /* 0x0005f4b701007387 */ /* 0x0001e80000100800 */
[----:B0-----:R-:W5:Y:S01]  /*10340*/  LDL.LU R183, [R1+0x580] ;  /* 0x0005800001b77983 */ /* 0x001f620000300800 */
[----:B--2---:R-:W-:-:S05]  /*10350*/  IADD3 R185, P6, R185, R111, RZ ;  /* 0x0000006fb9b97210 */ /* 0x004fca0007fde0ff */
[----:B------:R0:W-:Y:S04]  /*10360*/  STL [R1+0x5c8], R185 ;  /* 0x0005c8b901007387 */ /* 0x0001e80000100800 */
[----:B0-----:R-:W2:Y:S01]  /*10370*/  LDL.LU R185, [R1+0x5a4] ;  /* 0x0005a40001b97983 */ /* 0x001ea20000300800 */
[----:B---3--:R-:W-:Y:S01]  /*10380*/  IMAD.X R243, R243, 0x1, R110, P1 ;  /* 0x00000001f3f37824 */ /* 0x008fe200008e066e */
[----:B----4-:R-:W-:-:S04]  /*10390*/  IADD3 R241, P1, R241, R111, RZ ;  /* 0x0000006ff1f17210 */ /* 0x010fc80007f3e0ff */
[----:B------:R0:W-:Y:S01]  /*103a0*/  STL [R1+0x5ec], R243 ;  /* 0x0005ecf301007387 */ /* 0x0001e20000100800 */
[--C-:B------:R-:W-:Y:S01]  /*103b0*/  IMAD.X R170, R170, 0x1, R110.reuse, P2 ;  /* 0x00000001aaaa7824 */ /* 0x100fe200010e066e */
[----:B------:R-:W-:Y:S02]  /*103c0*/  IADD3 R168, P2, R168, R111, RZ ;  /* 0x0000006fa8a87210 */ /* 0x000fe40007f5e0ff */
[----:B0-----:R-:W3:Y:S04]  /*103d0*/  LDL.LU R243, [R1+0x578] ;  /* 0x0005780001f37983 */ /* 0x001ee80000300800 */
[----:B------:R-:W-:Y:S01]  /*103e0*/  STL [R1+0x5c0], R241 ;  /* 0x0005c0f101007387 */ /* 0x000fe20000100800 */
[----:B------:R-:W-:-:S05]  /*103f0*/  IMAD.X R247, R247, 0x1, R110, P3 ;  /* 0x00000001f7f77824 */ /* 0x000fca00018e066e */
[----:B------:R0:W-:Y:S04]  /*10400*/  STL [R1+0x5dc], R247 ;  /* 0x0005dcf701007387 */ /* 0x0001e80000100800 */
[----:B------:R-:W-:Y:S04]  /*10410*/  STL [R1+0x5e4], R170 ;  /* 0x0005e4aa01007387 */ /* 0x000fe80000100800 */
[----:B0-----:R-:W4:Y:S01]  /*10420*/  LDL.LU R247, [R1+0x59c] ;  /* 0x00059c0001f77983 */ /* 0x001f220000300800 */
[----:B-----5:R-:W-:-:S03]  /*10430*/  IADD3 R249, P3, R249, R111, RZ ;  /* 0x0000006ff9f97210 */ /* 0x020fc60007f7e0ff */
        /* <DEDUP_REMOVED lines=17> */
[----:B------:R-:W-:-:S05]  /*10550*/  IADD3 R134, P6, R134, R111, RZ ;  /* 0x0000006f86867210 */ /* 0x000fca0007fde0ff */
[----:B------:R0:W-:Y:S01]  /*10560*/  STL [R1+0x598], R134 ;  /* 0x0005988601007387 */ /* 0x0001e20000100800 */
[----:B------:R-:W-:-:S03]  /*10570*/  IADD3.X R133, R133, R110, RZ, P1, !PT ;  /* 0x0000006e85857210 */ /* 0x000fc60000ffe4ff */
[----:B0-----:R-:W5:Y:S01]  /*10580*/  LDL.LU R134, [R1+0x584] ;  /* 0x0005840001867983 */ /* 0x001f620000300800 */
[-C--:B------:R-:W-:Y:S01]  /*10590*/  IADD3 R164, P1, R164, R111.reuse, RZ ;  /* 0x0000006fa4a47210 */ /* 0x080fe20007f3e0ff */
[----:B------:R-:W-:Y:S02]  /*105a0*/  IMAD.X R136, R136, 0x1, R110, P2 ;  /* 0x0000000188887824 */ /* 0x000fe400010e066e */
[----:B------:R0:W-:Y:S04]  /*105b0*/  STL [R1+0x5bc], R133 ;  /* 0x0005bc8501007387 */ /* 0x0001e80000100800 */
[----:B0-----:R-:W5:Y:S01]  /*105c0*/  LDL.LU R133, [R1+0x558] ;  /* 0x0005580001857983 */ /* 0x001f620000300800 */
        /* <DEDUP_REMOVED lines=12> */
[----:B------:R0:W-:Y:S04]  /*10690*/  STL [R1+0x5a4], R185 ;  /* 0x0005a4b901007387 */ /* 0x0001e80000100800 */
[----:B0-----:R-:W2:Y:S04]  /*106a0*/  LDL.LU R185, [R1+0x548] ;  /* 0x0005480001b97983 */ /* 0x001ea80000300800 */
[----:B------:R-:W2:Y:S01]  /*106b0*/  LDL.LU R241, [R1+0x56c] ;  /* 0x00056c0001f17983 */ /* 0x000ea20000300800 */
[----:B---3--:R-:W-:-:S03]  /*106c0*/  IADD3 R243, P4, R243, R111, RZ ;  /* 0x0000006ff3f37210 */ /* 0x008fc60007f9e0ff */
[----:B------:R-:W3:Y:S04]  /*106d0*/  LDL.LU R170, [R1+0x540] ;  /* 0x0005400001aa7983 */ /* 0x000ee80000300800 */
[----:B------:R-:W3:Y:S04]  /*106e0*/  LDL.LU R168, [R1+0x564] ;  /* 0x0005640001a87983 */ /* 0x000ee80000300800 */
[----:B------:R0:W-:Y:S04]  /*106f0*/  STL [R1+0x578], R243 ;  /* 0x000578f301007387 */ /* 0x0001e80000100800 */
[----:B0-----:R-:W3:Y:S01]  /*10700*/  LDL.LU R243, [R1+0x538] ;  /* 0x0005380001f37983 */ /* 0x001ee20000300800 */
[----:B----4-:R-:W-:-:S05]  /*10710*/  IMAD.X R247, R247, 0x1, R110, P5 ;  /* 0x00000001f7f77824 */ /* 0x010fca00028e066e */
[----:B------:R0:W-:Y:S04]  /*10720*/  STL [R1+0x59c], R247 ;  /* 0x00059cf701007387 */ /* 0x0001e80000100800 */
[----:B0-----:R-:W4:Y:S01]  /*10730*/  LDL.LU R247, [R1+0x55c] ;  /* 0x00055c0001f77983 */ /* 0x001f220000300800 */
[----:B-----5:R-:W-:-:S05]  /*10740*/  IADD3 R249, P5, R249, R111, RZ ;  /* 0x0000006ff9f97210 */ /* 0x020fca0007fbe0ff */
[----:B------:R0:W-:Y:S04]  /*10750*/  STL [R1+0x570], R249 ;  /* 0x000570f901007387 */ /* 0x0001e80000100800 */
[----:B0-----:R-:W5:Y:S01]  /*10760*/  LDL.LU R249, [R1+0x530] ;  /* 0x0005300001f97983 */ /* 0x001f620000300800 */
[----:B------:R-:W-:-:S03]  /*10770*/  IMAD.X R162, R162, 0x1, R110, P6 ;  /* 0x00000001a2a27824 */ /* 0x000fc600030e066e */
[----:B------:R-:W5:Y:S04]  /*10780*/  LDL.LU R166, [R1+0x554] ;  /* 0x0005540001a67983 */ /* 0x000f680000300800 */
        /* <DEDUP_REMOVED lines=26> */
[----:B------:R0:W-:Y:S04]  /*10930*/  STL [R1+0x574], R183 ;  /* 0x000574b701007387 */ /* 0x0001e80000100800 */
[----:B0-----:R-:W5:Y:S01]  /*10940*/  LDL.LU R183, [R1+0x500] ;  /* 0x0005000001b77983 */ /* 0x001f620000300800 */
[----:B--2---:R-:W-:Y:S01]  /*10950*/  IADD3 R185, P4, R185, R111, RZ ;  /* 0x0000006fb9b97210 */ /* 0x004fe20007f9e0ff */
[----:B------:R-:W-:-:S04]  /*10960*/  IMAD.X R241, R241, 0x1, R110, P5 ;  /* 0x00000001f1f17824 */ /* 0x000fc800028e066e */
[----:B------:R0:W-:Y:S01]  /*10970*/  STL [R1+0x548], R185 ;  /* 0x000548b901007387 */ /* 0x0001e20000100800 */
[-C--:B---3--:R-:W-:Y:S01]  /*10980*/  IADD3 R170, P5, R170, R111.reuse, RZ ;  /* 0x0000006faaaa7210 */ /* 0x088fe20007fbe0ff */
[----:B------:R-:W-:Y:S02]  /*10990*/  IMAD.X R168, R168, 0x1, R110, P6 ;  /* 0x00000001a8a87824 */ /* 0x000fe400030e066e */
[----:B0-----:R-:W2:Y:S04]  /*109a0*/  LDL.LU R185, [R1+0x524] ;  /* 0x0005240001b97983 */ /* 0x001ea80000300800 */
[----:B------:R-:W-:Y:S01]  /*109b0*/  STL [R1+0x56c], R241 ;  /* 0x00056cf101007387 */ /* 0x000fe20000100800 */
[----:B------:R-:W-:-:S05]  /*109c0*/  IADD3 R243, P6, R243, R111, RZ ;  /* 0x0000006ff3f37210 */ /* 0x000fca0007fde0ff */
[----:B------:R0:W-:Y:S04]  /*109d0*/  STL [R1+0x538], R243 ;  /* 0x000538f301007387 */ /* 0x0001e80000100800 */
[----:B------:R-:W-:Y:S04]  /*109e0*/  STL [R1+0x540], R170 ;  /* 0x000540aa01007387 */ /* 0x000fe80000100800 */
[----:B0-----:R-:W3:Y:S01]  /*109f0*/  LDL.LU R243, [R1+0x4f8] ;  /* 0x0004f80001f37983 */ /* 0x001ee20000300800 */
[----:B----4-:R-:W-:-:S03]  /*10a00*/  IMAD.X R247, R247, 0x1, R110, P1 ;  /* 0x00000001f7f77824 */ /* 0x010fc600008e066e */
[----:B------:R-:W-:Y:S04]  /*10a10*/  STL [R1+0x564], R168 ;  /* 0x000564a801007387 */ /* 0x000fe80000100800 */
[----:B------:R0:W-:Y:S04]  /*10a20*/  STL [R1+0x55c], R247 ;  /* 0x00055cf701007387 */ /* 0x0001e80000100800 */
[----:B0-----:R-:W4:Y:S01]  /*10a30*/  LDL.LU R247, [R1+0x51c] ;  /* 0x00051c0001f77983 */ /* 0x001f220000300800 */
[----:B-----5:R-:W-:Y:S01]  /*10a40*/  IADD3 R249, P1, R249, R111, RZ ;  /* 0x0000006ff9f97210 */ /* 0x020fe20007f3e0ff */
[----:B------:R-:W-:-:S04]  /*10a50*/  IMAD.X R166, R166, 0x1, R110, P2 ;  /* 0x00000001a6a67824 */ /* 0x000fc800010e066e */
[----:B------:R0:W-:Y:S04]  /*10a60*/  STL [R1+0x530], R249 ;  /* 0x000530f901007387 */ /* 0x0001e80000100800 */
[----:B0-----:R-:W5:Y:S01]  /*10a70*/  LDL.LU R249, [R1+0x4f0] ;  /* 0x0004f00001f97983 */ /* 0x001f620000300800 */
[----:B------:R-:W-:-:S05]  /*10a80*/  IADD3 R162, P2, R162, R111, RZ ;  /* 0x0000006fa2a27210 */ /* 0x000fca0007f5e0ff */
[----:B------:R0:W-:Y:S04]  /*10a90*/  STL [R1+0x528], R162 ;  /* 0x000528a201007387 */ /* 0x0001e80000100800 */
[----:B0-----:R-:W5:Y:S01]  /*10aa0*/  LDL.LU R162, [R1+0x514] ;  /* 0x0005140001a27983 */ /* 0x001f620000300800 */
[----:B------:R-:W-:-:S03]  /*10ab0*/  IADD3.X R163, R163, R110, RZ, P3, !PT ;  /* 0x0000006ea3a37210 */ /* 0x000fc60001ffe4ff */
[----:B------:R-:W-:Y:S04]  /*10ac0*/  STL [R1+0x554], R166 ;  /* 0x000554a601007387 */ /* 0x000fe80000100800 */
        /* <DEDUP_REMOVED lines=8> */
[----:B------:R-:W-:Y:S01]  /*10b50*/  IADD3 R134, P4, R134, R111, RZ ;  /* 0x0000006f86867210 */ /* 0x000fe20007f9e0ff */
[----:B------:R-:W-:-:S04]  /*10b60*/  IMAD.X R164, R164, 0x1, R110, P5 ;  /* 0x00000001a4a47824 */ /* 0x000fc800028e066e */
[----:B------:R0:W-:Y:S01]  /*10b70*/  STL [R1+0x518], R134 ;  /* 0x0005188601007387 */ /* 0x0001e20000100800 */
[----:B------:R-:W-:-:S03]  /*10b80*/  IADD3 R136, P5, R136, R111, RZ ;  /* 0x0000006f88887210 */ /* 0x000fc60007fbe0ff */
[----:B0-----:R-:W5:Y:S01]  /*10b90*/  LDL.LU R134, [R1+0x504] ;  /* 0x0005040001867983 */ /* 0x001f620000300800 */
[----:B------:R-:W-:-:S05]  /*10ba0*/  IMAD.X R133, R133, 0x1, R110, P6 ;  /* 0x0000000185857824 */ /* 0x000fca00030e066e */
        /* <DEDUP_REMOVED lines=8> */
[----:B------:R0:W-:Y:S01]  /*10c30*/  STL [R1+0x52c], R181 ;  /* 0x00052cb501007387 */ /* 0x0001e20000100800 */
[----:B------:R-:W-:-:S03]  /*10c40*/  IADD3 R183, P1, R183, R111, RZ ;  /* 0x0000006fb7b77210 */ /* 0x000fc60007f3e0ff */
[----:B0-----:R-:W5:Y:S04]  /*10c50*/  LDL.LU R181, [R1+0x4d0] ;  /* 0x0004d00001b57983 */ /* 0x001f680000300800 */
[----:B------:R0:W-:Y:S04]  /*10c60*/  STL [R1+0x500], R183 ;  /* 0x000500b701007387 */ /* 0x0001e80000100800 */
[----:B0-----:R-:W5:Y:S04]  /*10c70*/  LDL.LU R183, [R1+0x4f4] ;  /* 0x0004f40001b77983 */ /* 0x001f680000300800 */
[----:B------:R-:W5:Y:S04]  /*10c80*/  LDL.LU R241, [R1+0x4c8] ;  /* 0x0004c80001f17983 */ /* 0x000f680000300800 */
[----:B------:R-:W5:Y:S04]  /*10c90*/  LDL.LU R170, [R1+0x4ec] ;  /* 0x0004ec0001aa7983 */ /* 0x000f680000300800 */
[----:B------:R-:W5:Y:S01]  /*10ca0*/  LDL.LU R168, [R1+0x4c0] ;  /* 0x0004c00001a87983 */ /* 0x000f620000300800 */
[----:B--2---:R-:W-:-:S05]  /*10cb0*/  IMAD.X R185, R185, 0x1, R110, P2 ;  /* 0x00000001b9b97824 */ /* 0x004fca00010e066e */
[----:B------:R0:W-:Y:S04]  /*10cc0*/  STL [R1+0x524], R185 ;  /* 0x000524b901007387 */ /* 0x0001e80000100800 */
[----:B0-----:R-:W2:Y:S01]  /*10cd0*/  LDL.LU R185, [R1+0x4e4] ;  /* 0x0004e40001b97983 */ /* 0x001ea20000300800 */
[----:B---3--:R-:W-:-:S05]  /*10ce0*/  IADD3 R243, P2, R243, R111, RZ ;  /* 0x0000006ff3f37210 */ /* 0x008fca0007f5e0ff */
[----:B------:R0:W-:Y:S04]  /*10cf0*/  STL [R1+0x4f8], R243 ;  /* 0x0004f8f301007387 */ /* 0x0001e80000100800 */
[----:B0-----:R-:W3:Y:S01]  /*10d00*/  LDL.LU R243, [R1+0x4b8] ;  /* 0x0004b80001f37983 */ /* 0x001ee20000300800 */
[----:B----4-:R-:W-:-:S05]  /*10d10*/  IMAD.X R247, R247, 0x1, R110, P3 ;  /* 0x00000001f7f77824 */ /* 0x010fca00018e066e */
[----:B------:R0:W-:Y:S04]  /*10d20*/  STL [R1+0x51c], R247 ;  /* 0x00051cf701007387 */ /* 0x0001e80000100800 */
[----:B0-----:R-:W4:Y:S01]  /*10d30*/  LDL.LU R247, [R1+0x4dc] ;  /* 0x0004dc0001f77983 */ /* 0x001f220000300800 */
[----:B-----5:R-:W-:-:S03]  /*10d40*/  IADD3 R249, P3, R249, R111, RZ ;  /* 0x0000006ff9f97210 */ /* 0x020fc60007f7e0ff */
[----:B------:R-:W5:Y:S04]  /*10d50*/  LDL.LU R166, [R1+0x4b0] ;  /* 0x0004b00001a67983 */ /* 0x000f680000300800 */
[----:B------:R0:W-:Y:S04]  /*10d60*/  STL [R1+0x4f0], R249 ;  /* 0x0004f0f901007387 */ /* 0x0001e80000100800 */
[----:B0-----:R-:W5:Y:S01]  /*10d70*/  LDL.LU R249, [R1+0x4d4] ;  /* 0x0004d40001f97983 */ /* 0x001f620000300800 */
[----:B------:R-:W-:-:S05]  /*10d80*/  IADD3.X R162, R162, R110, RZ, P4, !PT ;  /* 0x0000006ea2a27210 */ /* 0x000fca00027fe4ff */
        /* <DEDUP_REMOVED lines=11> */
[----:B------:R-:W-:-:S03]  /*10e40*/  IMAD.X R134, R134, 0x1, R110, P6 ;  /* 0x0000000186867824 */ /* 0x000fc600030e066e */
[----:B------:R-:W5:Y:S04]  /*10e50*/  LDL.LU R164, [R1+0x498] ;  /* 0x0004980001a47983 */ /* 0x000f680000300800 */
        /* <DEDUP_REMOVED lines=19> */
[----:B--2---:R-:W-:-:S05]  /*10f90*/  IMAD.X R185, R185, 0x1, R110, P4 ;  /* 0x00000001b9b97824 */ /* 0x004fca00020e066e */
[----:B------:R0:W-:Y:S04]  /*10fa0*/  STL [R1+0x4e4], R185 ;  /* 0x0004e4b901007387 */ /* 0x0001e80000100800 */
[----:B------:R-:W-:Y:S04]  /*10fb0*/  STL [R1+0x4ec], R170 ;  /* 0x0004ecaa01007387 */ /* 0x000fe80000100800 */
[----:B0-----:R-:W2:Y:S04]  /*10fc0*/  LDL.LU R185, [R1+0x4a4] ;  /* 0x0004a40001b97983 */ /* 0x001ea80000300800 */
[----:B------:R-:W-:Y:S01]  /*10fd0*/  STL [R1+0x4c0], R168 ;  /* 0x0004c0a801007387 */ /* 0x000fe20000100800 */
[----:B---3--:R-:W-:-:S05]  /*10fe0*/  IADD3 R243, P4, R243, R111, RZ ;  /* 0x0000006ff3f37210 */ /* 0x008fca0007f9e0ff */
[----:B------:R0:W-:Y:S04]  /*10ff0*/  STL [R1+0x4b8], R243 ;  /* 0x0004b8f301007387 */ /* 0x0001e80000100800 */
[----:B0-----:R-:W3:Y:S01]  /*11000*/  LDL.LU R243, [R1+0x478] ;  /* 0x0004780001f37983 */ /* 0x001ee20000300800 */
[----:B----4-:R-:W-:Y:S02]  /*11010*/  IADD3.X R247, R247, R110, RZ, P5, !PT ;  /* 0x0000006ef7f77210 */ /* 0x010fe40002ffe4ff */
[----:B-----5:R-:W-:-:S03]  /*11020*/  IADD3 R166, P5, R166, R111, RZ ;  /* 0x0000006fa6a67210 */ /* 0x020fc60007fbe0ff */
[----:B------:R0:W-:Y:S04]  /*11030*/  STL [R1+0x4dc], R247 ;  /* 0x0004dcf701007387 */ /* 0x0001e80000100800 */
[----:B0-----:R-:W4:Y:S01]  /*11040*/  LDL.LU R247, [R1+0x49c] ;  /* 0x00049c0001f77983 */ /* 0x001f220000300800 */
[----:B------:R-:W-:-:S05]  /*11050*/  IMAD.X R249, R249, 0x1, R110, P6 ;  /* 0x00000001f9f97824 */ /* 0x000fca00030e066e */
[----:B------:R0:W-:Y:S04]  /*11060*/  STL [R1+0x4d4], R249 ;  /* 0x0004d4f901007387 */ /* 0x0001e80000100800 */
[----:B0-----:R-:W5:Y:S01]  /*11070*/  LDL.LU R249, [R1+0x470] ;  /* 0x0004700001f97983 */ /* 0x001f620000300800 */
[----:B------:R-:W-:-:S03]  /*11080*/  IADD3 R162, P6, R162, R111, RZ ;  /* 0x0000006fa2a27210 */ /* 0x000fc60007fde0ff */
[----:B------:R-:W-:Y:S04]  /*11090*/  STL [R1+0x4b0], R166 ;  /* 0x0004b0a601007387 */ /* 0x000fe80000100800 */
        /* <DEDUP_REMOVED lines=11> */
[----:B------:R-:W-:Y:S01]  /*11150*/  IMAD.X R136, R136, 0x1, R110, P3 ;  /* 0x0000000188887824 */ /* 0x000fe200018e066e */
[----:B------:R-:W-:-:S02]  /*11160*/  IADD3 R164, P2, R164, R111, RZ ;  /* 0x0000006fa4a47210 */ /* 0x000fc40007f5e0ff */
[----:B------:R-:W-:-:S05]  /*11170*/  IADD3 R134, P3, R134, R111, RZ ;  /* 0x0000006f86867210 */ /* 0x000fca0007f7e0ff */
[----:B------:R0:W-:Y:S04]  /*11180*/  STL [R1+0x490], R134 ;  /* 0x0004908601007387 */ /* 0x0001e80000100800 */
[----:B------:R-:W-:Y:S04]  /*11190*/  STL [R1+0x498], R164 ;  /* 0x000498a401007387 */ /* 0x000fe80000100800 */
[----:B0-----:R-:W5:Y:S01]  /*111a0*/  LDL.LU R134, [R1+0x484] ;  /* 0x0004840001867983 */ /* 0x001f620000300800 */
[----:B------:R-:W-:-:S03]  /*111b0*/  IMAD.X R133, R133, 0x1, R110, P4 ;  /* 0x0000000185857824 */ /* 0x000fc600020e066e */
        /* <DEDUP_REMOVED lines=13> */
[----:B------:R0:W-:Y:S04]  /*11290*/  STL [R1+0x480], R183 ;  /* 0x000480b701007387 */ /* 0x0001e80000100800 */
[----:B0-----:R-:W5:Y:S01]  /*112a0*/  LDL.LU R183, [R1+0x440] ;  /* 0x0004400001b77983 */ /* 0x001f620000300800 */
[----:B--2---:R-:W-:-:S05]  /*112b0*/  IADD3.X R185, R185, R110, RZ, P6, !PT ;  /* 0x0000006eb9b97210 */ /* 0x004fca00037fe4ff */
[----:B------:R0:W-:Y:S04]  /*112c0*/  STL [R1+0x4a4], R185 ;  /* 0x0004a4b901007387 */ /* 0x0001e80000100800 */
[----:B0-----:R-:W2:Y:S01]  /*112d0*/  LDL.LU R185, [R1+0x464] ;  /* 0x0004640001b97983 */ /* 0x001ea20000300800 */
[----:B---3--:R-:W-:-:S05]  /*112e0*/  IADD3 R243, P6, R243, R111, RZ ;  /* 0x0000006ff3f37210 */ /* 0x008fca0007fde0ff */
[----:B------:R0:W-:Y:S04]  /*112f0*/  STL [R1+0x478], R243 ;  /* 0x000478f301007387 */ /* 0x0001e80000100800 */
[----:B0-----:R-:W3:Y:S04]  /*11300*/  LDL.LU R243, [R1+0x438] ;  /* 0x0004380001f37983 */ /* 0x001ee80000300800 */
[----:B------:R-:W3:Y:S01]  /*11310*/  LDL.LU R166, [R1+0x45c] ;  /* 0x00045c0001a67983 */ /* 0x000ee20000300800 */
[----:B----4-:R-:W-:-:S05]  /*11320*/  IMAD.X R247, R247, 0x1, R110, P1 ;  /* 0x00000001f7f77824 */ /* 0x010fca00008e066e */
[----:B------:R0:W-:Y:S04]  /*11330*/  STL [R1+0x49c], R247 ;  /* 0x00049cf701007387 */ /* 0x0001e80000100800 */
[----:B0-----:R-:W4:Y:S01]  /*11340*/  LDL.LU R247, [R1+0x430] ;  /* 0x0004300001f77983 */ /* 0x001f220000300800 */
[----:B-----5:R-:W-:-:S05]  /*11350*/  IADD3 R249, P1, R249, R111, RZ ;  /* 0x0000006ff9f97210 */ /* 0x020fca0007f3e0ff */
[----:B------:R0:W-:Y:S04]  /*11360*/  STL [R1+0x470], R249 ;  /* 0x000470f901007387 */ /* 0x0001e80000100800 */
[----:B0-----:R-:W5:Y:S01]  /*11370*/  LDL.LU R249, [R1+0x454] ;  /* 0x0004540001f97983 */ /* 0x001f620000300800 */
[----:B------:R-:W-:-:S05]  /*11380*/  IMAD.X R162, R162, 0x1, R110, P2 ;  /* 0x00000001a2a27824 */ /* 0x000fca00010e066e */
        /* <DEDUP_REMOVED lines=9> */
[----:B------:R-:W5:Y:S04]  /*11420*/  LDL.LU R164, [R1+0x444] ;  /* 0x0004440001a47983 */ /* 0x000f680000300800 */
[----:B------:R-:W5:Y:S04]  /*11430*/  LDL.LU R136, [R1+0x418] ;  /* 0x0004180001887983 */ /* 0x000f680000300800 */
        /* <DEDUP_REMOVED lines=11> */
[----:B0-----:R-:W5:Y:S01]  /*114f0*/  LDL.LU R179, [R1+0x408] ;  /* 0x0004080001b37983 */ /* 0x001f620000300800 */
[----:B------:R-:W-:-:S03]  /*11500*/  IMAD.X R241, R241, 0x1, R110, P6 ;  /* 0x00000001f1f17824 */ /* 0x000fc600030e066e */
[----:B------:R0:W-:Y:S01]  /*11510*/  STL [R1+0x450], R181 ;  /* 0x000450b501007387 */ /* 0x0001e20000100800 */
[-C--:B------:R-:W-:Y:S02]  /*11520*/  IADD3 R170, P6, R170, R111.reuse, RZ ;  /* 0x0000006faaaa7210 */ /* 0x080fe40007fde0ff */
[----:B------:R-:W-:Y:S01]  /*11530*/  IADD3.X R168, R168, R110, RZ, P1, !PT ;  /* 0x0000006ea8a87210 */ /* 0x000fe20000ffe4ff */
[----:B0-----:R-:W5:Y:S04]  /*11540*/  LDL.LU R181, [R1+0x42c] ;  /* 0x00042c0001b57983 */ /* 0x001f680000300800 */
[----:B------:R-:W-:Y:S01]  /*11550*/  STL [R1+0x474], R241 ;  /* 0x000474f101007387 */ /* 0x000fe20000100800 */
        /* <DEDUP_REMOVED lines=8> */
[----:B---3--:R-:W-:Y:S01]  /*115e0*/  IADD3 R243, P2, R243, R111, RZ ;  /* 0x0000006ff3f37210 */ /* 0x008fe20007f5e0ff */
[----:B------:R-:W-:-:S04]  /*115f0*/  IMAD.X R166, R166, 0x1, R110, P3 ;  /* 0x00000001a6a67824 */ /* 0x000fc800018e066e */
[----:B------:R0:W-:Y:S04]  /*11600*/  STL [R1+0x438], R243 ;  /* 0x000438f301007387 */ /* 0x0001e80000100800 */
[----:B0-----:R-:W3:Y:S01]  /*11610*/  LDL.LU R243, [R1+0x3f8] ;  /* 0x0003f80001f37983 */ /* 0x001ee20000300800 */
[----:B----4-:R-:W-:-:S05]  /*11620*/  IADD3 R247, P3, R247, R111, RZ ;  /* 0x0000006ff7f77210 */ /* 0x010fca0007f7e0ff */
[----:B------:R0:W-:Y:S04]  /*11630*/  STL [R1+0x430], R247 ;  /* 0x000430f701007387 */ /* 0x0001e80000100800 */
[----:B0-----:R-:W4:Y:S01]  /*11640*/  LDL.LU R247, [R1+0x41c] ;  /* 0x00041c0001f77983 */ /* 0x001f220000300800 */
[----:B-----5:R-:W-:-:S03]  /*11650*/  IMAD.X R249, R249, 0x1, R110, P4 ;  /* 0x00000001f9f97824 */ /* 0x020fc600020e066e */
[----:B------:R-:W-:Y:S04]  /*11660*/  STL [R1+0x45c], R166 ;  /* 0x00045ca601007387 */ /* 0x000fe80000100800 */
[----:B------:R0:W-:Y:S04]  /*11670*/  STL [R1+0x454], R249 ;  /* 0x000454f901007387 */ /* 0x0001e80000100800 */
[----:B0-----:R-:W5:Y:S01]  /*11680*/  LDL.LU R249, [R1+0x3f0] ;  /* 0x0003f00001f97983 */ /* 0x001f620000300800 */
[----:B------:R-:W-:-:S05]  /*11690*/  IADD3 R162, P4, R162, R111, RZ ;  /* 0x0000006fa2a27210 */ /* 0x000fca0007f9e0ff */
[----:B------:R0:W-:Y:S04]  /*116a0*/  STL [R1+0x428], R162 ;  /* 0x000428a201007387 */ /* 0x0001e80000100800 */
[----:B0-----:R-:W5:Y:S01]  /*116b0*/  LDL.LU R162, [R1+0x414] ;  /* 0x0004140001a27983 */ /* 0x001f620000300800 */
[----:B------:R-:W-:-:S05]  /*116c0*/  IMAD.X R163, R163, 0x1, R110, P5 ;  /* 0x00000001a3a37824 */ /* 0x000fca00028e066e */
[----:B------:R0:W-:Y:S04]  /*116d0*/  STL [R1+0x44c], R163 ;  /* 0x00044ca301007387 */ /* 0x0001e80000100800 */
[----:B0-----:R-:W5:Y:S01]  /*116e0*/  LDL.LU R163, [R1+0x3e8] ;  /* 0x0003e80001a37983 */ /* 0x001f620000300800 */
[----:B------:R-:W-:Y:S01]  /*116f0*/  IADD3 R245, P5, R245, R111, RZ ;  /* 0x0000006ff5f57210 */ /* 0x000fe20007fbe0ff */
[----:B------:R-:W-:-:S04]  /*11700*/  IMAD.X R164, R164, 0x1, R110, P6 ;  /* 0x00000001a4a47824 */ /* 0x000fc800030e066e */
[----:B------:R0:W-:Y:S04]  /*11710*/  STL [R1+0x420], R245 ;  /* 0x000420f501007387 */ /* 0x0001e80000100800 */
[----:B0-----:R-:W5:Y:S01]  /*11720*/  LDL.LU R245, [R1+0x40c] ;  /* 0x00040c0001f57983 */ /* 0x001f620000300800 */
[----:B------:R-:W-:-:S05]  /*11730*/  IMAD.X R135, R135, 0x1, R110, P1 ;  /* 0x0000000187877824 */ /* 0x000fca00008e066e */
[----:B------:R0:W-:Y:S04]  /*11740*/  STL [R1+0x43c], R135 ;  /* 0x00043c8701007387 */ /* 0x0001e80000100800 */
[----:B------:R-:W-:Y:S04]  /*11750*/  STL [R1+0x444], R164 ;  /* 0x000444a401007387 */ /* 0x000fe80000100800 */
[----:B0-----:R-:W5:Y:S01]  /*11760*/  LDL.LU R135, [R1+0x3e0] ;  /* 0x0003e00001877983 */ /* 0x001f620000300800 */
[-C--:B------:R-:W-:Y:S02]  /*11770*/  IADD3 R136, P6, R136, R111.reuse, RZ ;  /* 0x0000006f88887210 */ /* 0x080fe40007fde0ff */
[----:B------:R-:W-:-:S03]  /*11780*/  IADD3 R134, P1, R134, R111, RZ ;  /* 0x0000006f86867210 */ /* 0x000fc60007f3e0ff */
[----:B------:R-:W-:Y:S04]  /*11790*/  STL [R1+0x418], R136 ;  /* 0x0004188801007387 */ /* 0x000fe80000100800 */
[----:B------:R0:W-:Y:S01]  /*117a0*/  STL [R1+0x410], R134 ;  /* 0x0004108601007387 */ /* 0x0001e20000100800 */
[----:B------:R-:W-:-:S03]  /*117b0*/  IADD3.X R133, R133, R110, RZ, P2, !PT ;  /* 0x0000006e85857210 */ /* 0x000fc600017fe4ff */
        /* <DEDUP_REMOVED lines=19> */
[----:B---3--:R-:W-:-:S05]  /*118f0*/  IADD3 R243, P4, R243, R111, RZ ;  /* 0x0000006ff3f37210 */ /* 0x008fca0007f9e0ff */
        /* <DEDUP_REMOVED lines=27> */
[----:B------:R-:W-:-:S03]  /*11ab0*/  IADD3.X R179, R179, R110, RZ, P3, !PT ;  /* 0x0000006eb3b37210 */ /* 0x000fc60001ffe4ff */
        /* <DEDUP_REMOVED lines=15> */
[----:B--2---:R-:W-:Y:S01]  /*11bb0*/  IMAD.X R185, R185, 0x1, R110, P6 ;  /* 0x00000001b9b97824 */ /* 0x004fe200030e066e */
[----:B------:R-:W-:-:S04]  /*11bc0*/  IADD3 R166, P6, R166, R111, RZ ;  /* 0x0000006fa6a67210 */ /* 0x000fc80007fde0ff */
[----:B------:R0:W-:Y:S04]  /*11bd0*/  STL [R1+0x3e4], R185 ;  /* 0x0003e4b901007387 */ /* 0x0001e80000100800 */
[----:B0-----:R-:W2:Y:S01]  /*11be0*/  LDL.LU R185, [R1+0x3a4] ;  /* 0x0003a40001b97983 */ /* 0x001ea20000300800 */
[----:B---3--:R-:W-:-:S05]  /*11bf0*/  IMAD.X R243, R243, 0x1, R110, P1 ;  /* 0x00000001f3f37824 */ /* 0x008fca00008e066e */
[----:B------:R0:W-:Y:S04]  /*11c00*/  STL [R1+0x3dc], R243 ;  /* 0x0003dcf301007387 */ /* 0x0001e80000100800 */
[----:B0-----:R-:W3:Y:S01]  /*11c10*/  LDL.LU R243, [R1+0x378] ;  /* 0x0003780001f37983 */ /* 0x001ee20000300800 */
[----:B----4-:R-:W-:-:S03]  /*11c20*/  IADD3 R247, P1, R247, R111, RZ ;  /* 0x0000006ff7f77210 */ /* 0x010fc60007f3e0ff */
[----:B------:R-:W-:Y:S04]  /*11c30*/  STL [R1+0x3b8], R166 ;  /* 0x0003b8a601007387 */ /* 0x000fe80000100800 */
[----:B------:R0:W-:Y:S04]  /*11c40*/  STL [R1+0x3b0], R247 ;  /* 0x0003b0f701007387 */ /* 0x0001e80000100800 */
[----:B0-----:R-:W4:Y:S01]  /*11c50*/  LDL.LU R247, [R1+0x39c] ;  /* 0x00039c0001f77983 */ /* 0x001f220000300800 */
[----:B-----5:R-:W-:-:S05]  /*11c60*/  IMAD.X R249, R249, 0x1, R110, P2 ;  /* 0x00000001f9f97824 */ /* 0x020fca00010e066e */
[----:B------:R0:W-:Y:S04]  /*11c70*/  STL [R1+0x3d4], R249 ;  /* 0x0003d4f901007387 */ /* 0x0001e80000100800 */
[----:B0-----:R-:W5:Y:S01]  /*11c80*/  LDL.LU R249, [R1+0x370] ;  /* 0x0003700001f97983 */ /* 0x001f620000300800 */
[----:B------:R-:W-:-:S05]  /*11c90*/  IADD3 R162, P2, R162, R111, RZ ;  /* 0x0000006fa2a27210 */ /* 0x000fca0007f5e0ff */
[----:B------:R0:W-:Y:S04]  /*11ca0*/  STL [R1+0x3a8], R162 ;  /* 0x0003a8a201007387 */ /* 0x0001e80000100800 */
[----:B0-----:R-:W5:Y:S01]  /*11cb0*/  LDL.LU R162, [R1+0x394] ;  /* 0x0003940001a27983 */ /* 0x001f620000300800 */
[----:B------:R-:W-:Y:S01]  /*11cc0*/  IMAD.X R163, R163, 0x1, R110, P3 ;  /* 0x00000001a3a37824 */ /* 0x000fe200018e066e */
[----:B------:R-:W-:-:S04]  /*11cd0*/  IADD3 R164, P3, R164, R111, RZ ;  /* 0x0000006fa4a47210 */ /* 0x000fc80007f7e0ff */
[----:B------:R0:W-:Y:S01]  /*11ce0*/  STL [R1+0x3cc], R163 ;  /* 0x0003cca301007387 */ /* 0x0001e20000100800 */
[----:B------:R-:W-:-:S03]  /*11cf0*/  IADD3.X R136, R136, R110, RZ, P4, !PT ;  /* 0x0000006e88887210 */ /* 0x000fc600027fe4ff */
[----:B0-----:R-:W5:Y:S01]  /*11d00*/  LDL.LU R163, [R1+0x368] ;  /* 0x0003680001a37983 */ /* 0x001f620000300800 */
        /* <DEDUP_REMOVED lines=25> */
[----:B0-----:R-:W5:Y:S04]  /*11ea0*/  LDL.LU R183, [R1+0x340] ;  /* 0x0003400001b77983 */ /* 0x001f680000300800 */
        /* <DEDUP_REMOVED lines=16> */
[----:B------:R-:W-:-:S03]  /*11fb0*/  IADD3 R163, P4, R163, R111, RZ ;  /* 0x0000006fa3a37210 */ /* 0x000fc60007f9e0ff */
[----:B------:R-:W5:Y:S04]  /*11fc0*/  LDL.LU R164, [R1+0x34c] ;  /* 0x00034c0001a47983 */ /* 0x000f680000300800 */
        /* <DEDUP_REMOVED lines=31> */
[----:B--2---:R-:W-:-:S05]  /*121c0*/  IADD3 R185, P4, R185, R111, RZ ;  /* 0x0000006fb9b97210 */ /* 0x004fca0007f9e0ff */
[----:B------:R0:W-:Y:S04]  /*121d0*/  STL [R1+0x338], R185 ;  /* 0x000338b901007387 */ /* 0x0001e80000100800 */
[----:B0-----:R-:W2:Y:S04]  /*121e0*/  LDL.LU R185, [R1+0x324] ;  /* 0x0003240001b97983 */ /* 0x001ea80000300800 */
[----:B------:R-:W-:Y:S01]  /*121f0*/  STL [R1+0x364], R166 ;  /* 0x000364a601007387 */ /* 0x000fe20000100800 */
[----:B---3--:R-:W-:-:S05]  /*12200*/  IMAD.X R243, R243, 0x1, R110, P5 ;  /* 0x00000001f3f37824 */ /* 0x008fca00028e066e */
[----:B------:R0:W-:Y:S04]  /*12210*/  STL [R1+0x35c], R243 ;  /* 0x00035cf301007387 */ /* 0x0001e80000100800 */
[----:B0-----:R-:W3:Y:S01]  /*12220*/  LDL.LU R243, [R1+0x2f8] ;  /* 0x0002f80001f37983 */ /* 0x001ee20000300800 */
[----:B----4-:R-:W-:-:S05]  /*12230*/  IADD3 R247, P5, R247, R111, RZ ;  /* 0x0000006ff7f77210 */ /* 0x010fca0007fbe0ff */
[----:B------:R0:W-:Y:S04]  /*12240*/  STL [R1+0x330], R247 ;  /* 0x000330f701007387 */ /* 0x0001e80000100800 */
[----:B0-----:R-:W4:Y:S01]  /*12250*/  LDL.LU R247, [R1+0x31c] ;  /* 0x00031c0001f77983 */ /* 0x001f220000300800 */
[----:B-----5:R-:W-:-:S05]  /*12260*/  IADD3.X R249, R249, R110, RZ, P6, !PT ;  /* 0x0000006ef9f97210 */ /* 0x020fca00037fe4ff */
        /* <DEDUP_REMOVED lines=9> */
[----:B------:R-:W-:Y:S04]  /*12300*/  STL [R1+0x34c], R164 ;  /* 0x00034ca401007387 */ /* 0x000fe80000100800 */
        /* <DEDUP_REMOVED lines=24> */
[----:B------:R-:W5:Y:S04]  /*12490*/  LDL.LU R166, [R1+0x2c0] ;  /* 0x0002c00001a67983 */ /* 0x000f680000300800 */
        /* <DEDUP_REMOVED lines=8> */
[----:B----4-:R-:W-:-:S05]  /*12520*/  IADD3.X R247, R247, R110, RZ, P1, !PT ;  /* 0x0000006ef7f77210 */ /* 0x010fca0000ffe4ff */
[----:B------:R0:W-:Y:S04]  /*12530*/  STL [R1+0x31c], R247 ;  /* 0x00031cf701007387 */ /* 0x0001e80000100800 */
[----:B0-----:R-:W4:Y:S01]  /*12540*/  LDL.LU R247, [R1+0x2b0] ;  /* 0x0002b00001f77983 */ /* 0x001f220000300800 */
[----:B-----5:R-:W-:-:S05]  /*12550*/  IADD3 R249, P1, R249, R111, RZ ;  /* 0x0000006ff9f97210 */ /* 0x020fca0007f3e0ff */
        /* <DEDUP_REMOVED lines=31> */
[----:B0-----:R-:W5:Y:S01]  /*12750*/  LDL.LU R179, [R1+0x288] ;  /* 0x0002880001b37983 */ /* 0x001f620000300800 */
[----:B------:R-:W-:-:S03]  /*12760*/  IADD3 R166, P1, R166, R111, RZ ;  /* 0x0000006fa6a67210 */ /* 0x000fc60007f3e0ff */
[----:B------:R0:W-:Y:S04]  /*12770*/  STL [R1+0x2ec], R181 ;  /* 0x0002ecb501007387 */ /* 0x0001e80000100800 */
[----:B0-----:R-:W5:Y:S01]  /*12780*/  LDL.LU R181, [R1+0x2ac] ;  /* 0x0002ac0001b57983 */ /* 0x001f620000300800 */
[----:B------:R-:W-:-:S05]  /*12790*/  IADD3.X R183, R183, R110, RZ, P2, !PT ;  /* 0x0000006eb7b77210 */ /* 0x000fca00017fe4ff */
[----:B------:R0:W-:Y:S04]  /*127a0*/  STL [R1+0x2e4], R183 ;  /* 0x0002e4b701007387 */ /* 0x0001e80000100800 */
[----:B0-----:R-:W5:Y:S04]  /*127b0*/  LDL.LU R183, [R1+0x280] ;  /* 0x0002800001b77983 */ /* 0x001f680000300800 */
[----:B------:R-:W-:Y:S01]  /*127c0*/  STL [R1+0x2c0], R166 ;  /* 0x0002c0a601007387 */ /* 0x000fe20000100800 */
[----:B--2---:R-:W-:-:S05]  /*127d0*/  IADD3 R185, P2, R185, R111, RZ ;  /* 0x0000006fb9b97210 */ /* 0x004fca0007f5e0ff */
[----:B------:R0:W-:Y:S04]  /*127e0*/  STL [R1+0x2b8], R185 ;  /* 0x0002b8b901007387 */ /* 0x0001e80000100800 */
[----:B0-----:R-:W2:Y:S01]  /*127f0*/  LDL.LU R185, [R1+0x2a4] ;  /* 0x0002a40001b97983 */ /* 0x001ea20000300800 */
[----:B---3--:R-:W-:-:S05]  /*12800*/  IMAD.X R243, R243, 0x1, R110, P3 ;  /* 0x00000001f3f37824 */ /* 0x008fca00018e066e */
[----:B------:R0:W-:Y:S04]  /*12810*/  STL [R1+0x2dc], R243 ;  /* 0x0002dcf301007387 */ /* 0x0001e80000100800 */
[----:B0-----:R-:W3:Y:S01]  /*12820*/  LDL.LU R243, [R1+0x278] ;  /* 0x0002780001f37983 */ /* 0x001ee20000300800 */
[----:B----4-:R-:W-:-:S05]  /*12830*/  IADD3 R247, P3, R247, R111, RZ ;  /* 0x0000006ff7f77210 */ /* 0x010fca0007f7e0ff */
[----:B------:R0:W-:Y:S04]  /*12840*/  STL [R1+0x2b0], R247 ;  /* 0x0002b0f701007387 */ /* 0x0001e80000100800 */
[----:B0-----:R-:W4:Y:S01]  /*12850*/  LDL.LU R247, [R1+0x29c] ;  /* 0x00029c0001f77983 */ /* 0x001f220000300800 */
[--C-:B-----5:R-:W-:Y:S01]  /*12860*/  IMAD.X R249, R249, 0x1, R110.reuse, P4 ;  /* 0x00000001f9f97824 */ /* 0x120fe200020e066e */
[----:B------:R-:W-:Y:S01]  /*12870*/  IADD3 R164, P4, R164, R111, RZ ;  /* 0x0000006fa4a47210 */ /* 0x000fe20007f9e0ff */
[----:B------:R-:W-:-:S03]  /*12880*/  IMAD.X R136, R136, 0x1, R110, P5 ;  /* 0x0000000188887824 */ /* 0x000fc600028e066e */
[----:B------:R0:W-:Y:S04]  /*12890*/  STL [R1+0x2d4], R249 ;  /* 0x0002d4f901007387 */ /* 0x0001e80000100800 */
        /* <DEDUP_REMOVED lines=14> */
[----:B0-----:R-:W5:Y:S04]  /*12980*/  LDL.LU R135, [R1+0x260] ;  /* 0x0002600001877983 */ /* 0x001f680000300800 */
[----:B------:R-:W5:Y:S01]  /*12990*/  LDL.LU R241, [R1+0x284] ;  /* 0x0002840001f17983 */ /* 0x000f620000300800 */
[----:B------:R-:W-:-:S03]  /*129a0*/  IADD3 R134, P1, R134, R111, RZ ;  /* 0x0000006f86867210 */ /* 0x000fc60007f3e0ff */
        /* <DEDUP_REMOVED lines=9> */
[----:B------:R-:W-:-:S03]  /*12a40*/  IADD3.X R181, R181, R110, RZ, P3, !PT ;  /* 0x0000006eb5b57210 */ /* 0x000fc60001ffe4ff */
[----:B0-----:R-:W5:Y:S04]  /*12a50*/  LDL.LU R179, [R1+0x248] ;  /* 0x0002480001b37983 */ /* 0x001f680000300800 */
        /* <DEDUP_REMOVED lines=14> */
[----:B0-----:R-:W4:Y:S04]  /*12b40*/  LDL.LU R247, [R1+0x230] ;  /* 0x0002300001f77983 */ /* 0x001f280000300800 */
[----:B------:R-:W4:Y:S01]  /*12b50*/  LDL.LU R164, [R1+0x254] ;  /* 0x0002540001a47983 */ /* 0x000f220000300800 */
[----:B-----5:R-:W-:-:S03]  /*12b60*/  IADD3 R249, P5, R249, R111, RZ ;  /* 0x0000006ff9f97210 */ /* 0x020fc60007fbe0ff */
        /* <DEDUP_REMOVED lines=15> */
[--C-:B------:R-:W-:Y:S02]  /*12c60*/  IMAD.X R241, R241, 0x1, R110.reuse, P2 ;  /* 0x00000001f1f17824 */ /* 0x100fe400010e066e */
[----:B------:R-:W-:Y:S01]  /*12c70*/  IMAD.X R168, R168, 0x1, R110, P3 ;  /* 0x00000001a8a87824 */ /* 0x000fe200018e066e */
[-C--:B------:R-:W-:Y:S02]  /*12c80*/  IADD3 R170, P2, R170, R111.reuse, RZ ;  /* 0x0000006faaaa7210 */ /* 0x080fe40007f5e0ff */
[----:B------:R-:W-:Y:S01]  /*12c90*/  STL [R1+0x284], R241 ;  /* 0x000284f101007387 */ /* 0x000fe20000100800 */
[----:B------:R-:W-:-:S05]  /*12ca0*/  IADD3 R134, P3, R134, R111, RZ ;  /* 0x0000006f86867210 */ /* 0x000fca0007f7e0ff */
[----:B------:R0:W-:Y:S04]  /*12cb0*/  STL [R1+0x250], R134 ;  /* 0x0002508601007387 */ /* 0x0001e80000100800 */
[----:B------:R-:W-:Y:S04]  /*12cc0*/  STL [R1+0x258], R170 ;  /* 0x000258aa01007387 */ /* 0x000fe80000100800 */
[----:B0-----:R-:W5:Y:S01]  /*12cd0*/  LDL.LU R134, [R1+0x210] ;  /* 0x0002100001867983 */ /* 0x001f620000300800 */
[----:B------:R-:W-:-:S03]  /*12ce0*/  IADD3.X R133, R133, R110, RZ, P4, !PT ;  /* 0x0000006e85857210 */ /* 0x000fc600027fe4ff */
[----:B------:R-:W-:Y:S04]  /*12cf0*/  STL [R1+0x27c], R168 ;  /* 0x00027ca801007387 */ /* 0x000fe80000100800 */
[----:B------:R0:W-:Y:S04]  /*12d00*/  STL [R1+0x274], R133 ;  /* 0x0002748501007387 */ /* 0x0001e80000100800 */
[----:B0-----:R-:W5:Y:S01]  /*12d10*/  LDL.LU R133, [R1+0x234] ;  /* 0x0002340001857983 */ /* 0x001f620000300800 */
[----:B------:R-:W-:Y:S01]  /*12d20*/  IADD3 R179, P4, R179, R111, RZ ;  /* 0x0000006fb3b37210 */ /* 0x000fe20007f9e0ff */
[----:B------:R-:W-:-:S04]  /*12d30*/  IMAD.X R166, R166, 0x1, R110, P5 ;  /* 0x00000001a6a67824 */ /* 0x000fc800028e066e */
        /* <DEDUP_REMOVED lines=15> */
[----:B----4-:R-:W-:Y:S01]  /*12e30*/  IADD3 R247, P1, R247, R111, RZ ;  /* 0x0000006ff7f77210 */ /* 0x010fe20007f3e0ff */
[----:B------:R-:W-:-:S04]  /*12e40*/  IMAD.X R164, R164, 0x1, R110, P2 ;  /* 0x00000001a4a47824 */ /* 0x000fc800010e066e */
[----:B------:R0:W-:Y:S01]  /*12e50*/  STL [R1+0x230], R247 ;  /* 0x000230f701007387 */ /* 0x0001e20000100800 */
[----:B-----5:R-:W-:-:S03]  /*12e60*/  IADD3 R136, P2, R136, R111, RZ ;  /* 0x0000006f88887210 */ /* 0x020fc60007f5e0ff */
[----:B0-----:R-:W4:Y:S01]  /*12e70*/  LDL.LU R247, [R1+0x21c] ;  /* 0x00021c0001f77983 */ /* 0x001f220000300800 */
        /* <DEDUP_REMOVED lines=14> */
[----:B------:R-:W-:-:S03]  /*12f60*/  IADD3.X R135, R135, R110, RZ, P5, !PT ;  /* 0x0000006e87877210 */ /* 0x000fc60002ffe4ff */
[----:B------:R-:W5:Y:S04]  /*12f70*/  LDL.LU R241, [R1+0x1d4] ;  /* 0x0001d40001f17983 */ /* 0x000f680000300800 */
[----:B------:R-:W5:Y:S04]  /*12f80*/  LDL.LU R170, [R1+0x204] ;  /* 0x0002040001aa7983 */ /* 0x000f680000300800 */
[----:B------:R-:W5:Y:S04]  /*12f90*/  LDL.LU R168, [R1+0x1cc] ;  /* 0x0001cc0001a87983 */ /* 0x000f680000300800 */
[----:B------:R0:W-:Y:S04]  /*12fa0*/  STL [R1+0x23c], R135 ;  /* 0x00023c8701007387 */ /* 0x0001e80000100800 */
[----:B------:R-:W5:Y:S04]  /*12fb0*/  LDL.LU R166, [R1+0x1fc] ;  /* 0x0001fc0001a67983 */ /* 0x000f680000300800 */
[----:B------:R-:W5:Y:S04]  /*12fc0*/  LDL.LU R164, [R1+0x1ec] ;  /* 0x0001ec0001a47983 */ /* 0x000f680000300800 */
[----:B------:R-:W5:Y:S01]  /*12fd0*/  LDL.LU R136, [R1+0x1e0] ;  /* 0x0001e00001887983 */ /* 0x000f620000300800 */
[----:B------:R-:W-:-:S05]  /*12fe0*/  IADD3 R134, P5, R134, R111, RZ ;  /* 0x0000006f86867210 */ /* 0x000fca0007fbe0ff */
[----:B------:R1:W-:Y:S04]  /*12ff0*/  STL [R1+0x210], R134 ;  /* 0x0002108601007387 */ /* 0x0003e80000100800 */
[----:B0-----:R-:W5:Y:S01]  /*13000*/  LDL.LU R135, [R1+0x1d8] ;  /* 0x0001d80001877983 */ /* 0x001f620000300800 */
[----:B------:R-:W-:-:S05]  /*13010*/  IMAD.X R133, R133, 0x1, R110, P6 ;  /* 0x0000000185857824 */ /* 0x000fca00030e066e */
[----:B------:R0:W-:Y:S04]  /*13020*/  STL [R1+0x234], R133 ;  /* 0x0002348501007387 */ /* 0x0001e80000100800 */
[----:B-1----:R-:W5:Y:S01]  /*13030*/  LDL.LU R134, [R1+0x1ac] ;  /* 0x0001ac0001867983 */ /* 0x002f620000300800 */
[----:B------:R-:W-:-:S05]  /*13040*/  IADD3 R179, P6, R179, R111, RZ ;  /* 0x0000006fb3b37210 */ /* 0x000fca0007fde0ff */
[----:B------:R1:W-:Y:S04]  /*13050*/  STL [R1+0x208], R179 ;  /* 0x000208b301007387 */ /* 0x0003e80000100800 */
[----:B0-----:R-:W5:Y:S04]  /*13060*/  LDL.LU R133, [R1+0x1a4] ;  /* 0x0001a40001857983 */ /* 0x001f680000300800 */
[----:B-1----:R-:W5:Y:S01]  /*13070*/  LDL.LU R179, [R1+0x18c] ;  /* 0x00018c0001b37983 */ /* 0x002f620000300800 */
[----:B------:R-:W-:-:S05]  /*13080*/  IMAD.X R181, R181, 0x1, R110, P1 ;  /* 0x00000001b5b57824 */ /* 0x000fca00008e066e */
[----:B------:R0:W-:Y:S04]  /*13090*/  STL [R1+0x22c], R181 ;  /* 0x00022cb501007387 */ /* 0x0001e80000100800 */
[----:B0-----:R-:W5:Y:S01]  /*130a0*/  LDL.LU R181, [R1+0xe0] ;  /* 0x0000e00001b57983 */ /* 0x001f620000300800 */
[----:B------:R-:W-:-:S05]  /*130b0*/  IADD3 R183, P1, R183, R111, RZ ;  /* 0x0000006fb7b77210 */ /* 0x000fca0007f3e0ff */
        /* <DEDUP_REMOVED lines=23> */
[----:B------:R-:W-:Y:S02]  /*13230*/  IADD3.X R170, R170, R110, RZ, P6, !PT ;  /* 0x0000006eaaaa7210 */ /* 0x000fe400037fe4ff */
[-C--:B------:R-:W-:Y:S01]  /*13240*/  IADD3 R168, P6, R168, R111.reuse, RZ ;  /* 0x0000006fa8a87210 */ /* 0x080fe20007fde0ff */
[----:B0-----:R-:W5:Y:S01]  /*13250*/  LDL.LU R245, [R1+0xb8] ;  /* 0x0000b80001f57983 */ /* 0x001f620000300800 */
[--C-:B------:R-:W-:Y:S01]  /*13260*/  IMAD.X R166, R166, 0x1, R110.reuse, P1 ;  /* 0x00000001a6a67824 */ /* 0x100fe200008e066e */
[-C--:B------:R-:W-:Y:S02]  /*13270*/  IADD3 R100, P1, R100, R111.reuse, RZ ;  /* 0x0000006f64647210 */ /* 0x080fe40007f3e0ff */
[----:B------:R-:W-:Y:S01]  /*13280*/  STL [R1+0x1d4], R241 ;  /* 0x0001d4f101007387 */ /* 0x000fe20000100800 */
[----:B------:R-:W-:Y:S01]  /*13290*/  IMAD.X R164, R164, 0x1, R110, P2 ;  /* 0x00000001a4a47824 */ /* 0x000fe200010e066e */
[----:B------:R-:W-:-:S02]  /*132a0*/  IADD3 R23, P2, R23, R111, RZ ;  /* 0x0000006f17177210 */ /* 0x000fc40007f5e0ff */
[----:B------:R-:W-:Y:S01]  /*132b0*/  STL [R1+0x204], R170 ;  /* 0x000204aa01007387 */ /* 0x000fe20000100800 */
[----:B------:R-:W-:-:S03]  /*132c0*/  IMAD.X R136, R136, 0x1, R110, P3 ;  /* 0x0000000188887824 */ /* 0x000fc600018e066e */
[----:B------:R0:W-:Y:S01]  /*132d0*/  STL [R1+0x1c4], R100 ;  /* 0x0001c46401007387 */ /* 0x0001e20000100800 */
[----:B------:R-:W-:-:S03]  /*132e0*/  IADD3 R101, P3, R101, R111, RZ ;  /* 0x0000006f65657210 */ /* 0x000fc60007f7e0ff */
[----:B------:R-:W-:Y:S04]  /*132f0*/  STL [R1+0x1cc], R168 ;  /* 0x0001cca801007387 */ /* 0x000fe80000100800 */
[----:B0-----:R-:W5:Y:S04]  /*13300*/  LDL.LU R100, [R1+0x908] ;  /* 0x0009080001647983 */ /* 0x001f680000300800 */
[----:B------:R-:W-:Y:S04]  /*13310*/  STL [R1+0x1fc], R166 ;  /* 0x0001fca601007387 */ /* 0x000fe80000100800 */
[----:B------:R0:W-:Y:S04]  /*13320*/  STL [R1+0x1bc], R23 ;  /* 0x0001bc1701007387 */ /* 0x0001e80000100800 */
[----:B0-----:R-:W5:Y:S04]  /*13330*/  LDL.LU R23, [R1+0x904] ;  /* 0x0009040001177983 */ /* 0x001f680000300800 */
[----:B------:R-:W-:Y:S04]  /*13340*/  STL [R1+0x1ec], R164 ;  /* 0x0001eca401007387 */ /* 0x000fe80000100800 */
[----:B------:R0:W-:Y:S04]  /*13350*/  STL [R1+0x1b4], R101 ;  /* 0x0001b46501007387 */ /* 0x0001e80000100800 */
[----:B0-----:R-:W5:Y:S01]  /*13360*/  LDL.LU R101, [R1+0x900] ;  /* 0x0009000001657983 */ /* 0x001f620000300800 */
[----:B------:R-:W-:Y:S01]  /*13370*/  IMAD.X R135, R135, 0x1, R110, P4 ;  /* 0x0000000187877824 */ /* 0x000fe200020e066e */
[----:B------:R-:W-:-:S02]  /*13380*/  IADD3 R134, P4, R134, R111, RZ ;  /* 0x0000006f86867210 */ /* 0x000fc40007f9e0ff */
[----:B------:R-:W-:Y:S01]  /*13390*/  STL [R1+0x1e0], R136 ;  /* 0x0001e08801007387 */ /* 0x000fe20000100800 */
[--C-:B------:R-:W-:Y:S02]  /*133a0*/  IMAD.X R89, R89, 0x1, R110.reuse, P2 ;  /* 0x0000000159597824 */ /* 0x100fe400010e066e */
[--C-:B------:R-:W-:Y:S01]  /*133b0*/  IMAD.X R109, R109, 0x1, R110.reuse, P3 ;  /* 0x000000016d6d7824 */ /* 0x100fe200018e066e */
[-C--:B------:R-:W-:Y:S02]  /*133c0*/  IADD3 R183, P2, R183, R111.reuse, RZ ;  /* 0x0000006fb7b77210 */ /* 0x080fe40007f5e0ff */
[-C--:B--2---:R-:W-:Y:S01]  /*133d0*/  IADD3 R185, P3, R185, R111.reuse, RZ ;  /* 0x0000006fb9b97210 */ /* 0x084fe20007f7e0ff */
[--C-:B---3--:R-:W-:Y:S01]  /*133e0*/  IMAD.X R243, R243, 0x1, R110.reuse, P4 ;  /* 0x00000001f3f37824 */ /* 0x108fe200020e066e */
[-C--:B----4-:R-:W-:Y:S01]  /*133f0*/  IADD3 R247, P4, R247, R111.reuse, RZ ;  /* 0x0000006ff7f77210 */ /* 0x090fe20007f9e0ff */
[----:B-----5:R-:W-:Y:S01]  /*13400*/  IMAD.X R100, R100, 0x1, R110, P5 ;  /* 0x0000000164647824 */ /* 0x020fe200028e066e */
[----:B------:R-:W-:-:S04]  /*13410*/  IADD3 R133, P5, R133, R111, RZ ;  /* 0x0000006f85857210 */ /* 0x000fc80007fbe0ff */
[----:B------:R0:W-:Y:S04]  /*13420*/  STL [R1+0x1d0], R100 ;  /* 0x0001d06401007387 */ /* 0x0001e80000100800 */
[----:B------:R-:W-:Y:S04]  /*13430*/  STL [R1+0x1d8], R135 ;  /* 0x0001d88701007387 */ /* 0x000fe80000100800 */
[----:B0-----:R-:W2:Y:S01]  /*13440*/  LDL.LU R100, [R1+0x8fc] ;  /* 0x0008fc0001647983 */ /* 0x001ea20000300800 */
[----:B------:R-:W-:-:S03]  /*13450*/  IMAD.X R23, R23, 0x1, R110, P6 ;  /* 0x0000000117177824 */ /* 0x000fc600030e066e */
[----:B------:R-:W-:Y:S01]  /*13460*/  STL [R1+0x1ac], R134 ;  /* 0x0001ac8601007387 */ /* 0x000fe20000100800 */
[----:B------:R-:W-:-:S03]  /*13470*/  IADD3 R179, P6, R179, R111, RZ ;  /* 0x0000006fb3b37210 */ /* 0x000fc60007fde0ff */
[----:B------:R0:W-:Y:S04]  /*13480*/  STL [R1+0x1c8], R23 ;  /* 0x0001c81701007387 */ /* 0x0001e80000100800 */
[----:B0-----:R-:W3:Y:S01]  /*13490*/  LDL.LU R23, [R1+0x8f8] ;  /* 0x0008f80001177983 */ /* 0x001ee20000300800 */
[----:B------:R-:W-:-:S03]  /*134a0*/  IADD3.X R101, R101, R110, RZ, P1, !PT ;  /* 0x0000006e65657210 */ /* 0x000fc60000ffe4ff */
[----:B------:R-:W-:Y:S01]  /*134b0*/  STL [R1+0x1a4], R133 ;  /* 0x0001a48501007387 */ /* 0x000fe20000100800 */
[----:B------:R-:W-:-:S03]  /*134c0*/  IADD3 R181, P1, R181, R111, RZ ;  /* 0x0000006fb5b57210 */ /* 0x000fc60007f3e0ff */
[----:B------:R0:W-:Y:S01]  /*134d0*/  STL [R1+0x1c0], R101 ;  /* 0x0001c06501007387 */ /* 0x0001e20000100800 */
[----:B------:R-:W-:-:S03]  /*134e0*/  IMAD.X R249, R249, 0x1, R110, P5 ;  /* 0x00000001f9f97824 */ /* 0x000fc600028e066e */
[----:B0-----:R-:W4:Y:S04]  /*134f0*/  LDL.LU R101, [R1+0x8f4] ;  /* 0x0008f40001657983 */ /* 0x001f280000300800 */
[----:B------:R-:W-:Y:S04]  /*13500*/  STL [R1+0x18c], R179 ;  /* 0x00018cb301007387 */ /* 0x000fe80000100800 */
[----:B------:R0:W-:Y:S01]  /*13510*/  STL [R1+0x1b8], R89 ;  /* 0x0001b85901007387 */ /* 0x0001e20000100800 */
[----:B------:R-:W-:Y:S01]  /*13520*/  IADD3 R162, P5, R162, R111, RZ ;  /* 0x0000006fa2a27210 */ /* 0x000fe20007fbe0ff */
[----:B------:R-:W-:-:S02]  /*13530*/  IMAD.X R163, R163, 0x1, R110, P6 ;  /* 0x00000001a3a37824 */ /* 0x000fc400030e066e */
[----:B0-----:R-:W5:Y:S04]  /*13540*/  LDL.LU R89, [R1+0x8f0] ;  /* 0x0008f00001597983 */ /* 0x001f680000300800 */
[----:B------:R-:W-:Y:S04]  /*13550*/  STL [R1+0xe0], R181 ;  /* 0x0000e0b501007387 */ /* 0x000fe80000100800 */
[----:B------:R0:W-:Y:S04]  /*13560*/  STL [R1+0x1b0], R109 ;  /* 0x0001b06d01007387 */ /* 0x0001e80000100800 */
[----:B0-----:R-:W2:Y:S04]  /*13570*/  LDL.LU R109, [R1+0x8ec] ;  /* 0x0008ec00016d7983 */ /* 0x001ea80000300800 */
[----:B------:R-:W-:Y:S04]  /*13580*/  STL [R1+0xd8], R183 ;  /* 0x0000d8b701007387 */ /* 0x000fe80000100800 */
[----:B------:R0:W-:Y:S04]  /*13590*/  STL [R1+0xc8], R247 ;  /* 0x0000c8f701007387 */ /* 0x0001e80000100800 */
[----:B------:R-:W-:Y:S04]  /*135a0*/  STL [R1+0xd0], R185 ;  /* 0x0000d0b901007387 */ /* 0x000fe80000100800 */
[----:B0-----:R-:W3:Y:S04]  /*135b0*/  LDL.LU R247, [R1+0xdc] ;  /* 0x0000dc0001f77983 */ /* 0x001ee80000300800 */
[----:B------:R-:W-:Y:S04]  /*135c0*/  STL [R1+0x1a8], R243 ;  /* 0x0001a8f301007387 */ /* 0x000fe80000100800 */
[----:B------:R0:W-:Y:S04]  /*135d0*/  STL [R1+0x1a0], R249 ;  /* 0x0001a0f901007387 */ /* 0x0001e80000100800 */
[----:B0-----:R-:W4:Y:S04]  /*135e0*/  LDL.LU R249, [R1+0xb0] ;  /* 0x0000b00001f97983 */ /* 0x001f280000300800 */
[----:B------:R0:W-:Y:S04]  /*135f0*/  STL [R1+0xc0], R162 ;  /* 0x0000c0a201007387 */ /* 0x0001e80000100800 */
[----:B0-----:R-:W5:Y:S04]  /*13600*/  LDL.LU R162, [R1+0xd4] ;  /* 0x0000d40001a27983 */ /* 0x001f680000300800 */
[----:B------:R0:W-:Y:S04]  /*13610*/  STL [R1+0xe4], R163 ;  /* 0x0000e4a301007387 */ /* 0x0001e80000100800 */
[----:B0-----:R-:W2:Y:S01]  /*13620*/  LDL.LU R163, [R1+0xa8] ;  /* 0x0000a80001a37983 */ /* 0x001ea20000300800 */
[----:B------:R-:W-:-:S03]  /*13630*/  IADD3 R245, P6, R245, R111, RZ ;  /* 0x0000006ff5f57210 */ /* 0x000fc60007fde0ff */
[----:B------:R-:W2:Y:S04]  /*13640*/  LDL.LU R137, [R1+0xcc] ;  /* 0x0000cc0001897983 */ /* 0x000ea80000300800 */
[----:B------:R-:W2:Y:S04]  /*13650*/  LDL.LU R171, [R1+0xa0] ;  /* 0x0000a00001ab7983 */ /* 0x000ea80000300800 */
[----:B------:R-:W2:Y:S04]  /*13660*/  LDL.LU R173, [R1+0xc4] ;  /* 0x0000c40001ad7983 */ /* 0x000ea80000300800 */
[----:B------:R0:W-:Y:S04]  /*13670*/  STL [R1+0xb8], R245 ;  /* 0x0000b8f501007387 */ /* 0x0001e80000100800 */
[----:B------:R-:W2:Y:S04]  /*13680*/  LDL.LU R175, [R1+0x98] ;  /* 0x0000980001af7983 */ /* 0x000ea80000300800 */
        /* <DEDUP_REMOVED lines=18> */
[----:B0-----:R-:W2:Y:S01]  /*137b0*/  LDL.LU R245, [R1+0x68] ;  /* 0x0000680001f57983 */ /* 0x001ea20000300800 */
[----:B---3--:R-:W-:-:S05]  /*137c0*/  IMAD.X R247, R247, 0x1, R110, P1 ;  /* 0x00000001f7f77824 */ /* 0x008fca00008e066e */
[----:B------:R0:W-:Y:S04]  /*137d0*/  STL [R1+0xdc], R247 ;  /* 0x0000dcf701007387 */ /* 0x0001e80000100800 */
[----:B0-----:R-:W3:Y:S01]  /*137e0*/  LDL.LU R247, [R1+0x60] ;  /* 0x0000600001f77983 */ /* 0x001ee20000300800 */
[----:B----4-:R-:W-:-:S05]  /*137f0*/  IADD3 R249, P1, R249, R111, RZ ;  /* 0x0000006ff9f97210 */ /* 0x010fca0007f3e0ff */
[----:B------:R0:W-:Y:S01]  /*13800*/  STL [R1+0xb0], R249 ;  /* 0x0000b0f901007387 */ /* 0x0001e20000100800 */
[----:B-----5:R-:W-:-:S03]  /*13810*/  IADD3.X R162, R162, R110, RZ, P2, !PT ;  /* 0x0000006ea2a27210 */ /* 0x020fc600017fe4ff */
[----:B0-----:R-:W4:Y:S04]  /*13820*/  LDL.LU R249, [R1+0x58] ;  /* 0x0000580001f97983 */ /* 0x001f280000300800 */
[----:B------:R0:W-:Y:S01]  /*13830*/  STL [R1+0xd4], R162 ;  /* 0x0000d4a201007387 */ /* 0x0001e20000100800 */
[----:B--2---:R-:W-:-:S03]  /*13840*/  IADD3 R163, P2, R163, R111, RZ ;  /* 0x0000006fa3a37210 */ /* 0x004fc60007f5e0ff */
[----:B0-----:R-:W2:Y:S04]  /*13850*/  LDL.LU R162, [R1+0x50] ;  /* 0x0000500001a27983 */ /* 0x001ea80000300800 */
[----:B------:R0:W-:Y:S04]  /*13860*/  STL [R1+0xa8], R163 ;  /* 0x0000a8a301007387 */ /* 0x0001e80000100800 */
[----:B0-----:R-:W5:Y:S01]  /*13870*/  LDL.LU R163, [R1+0x48] ;  /* 0x0000480001a37983 */ /* 0x001f620000300800 */
[----:B------:R-:W-:Y:S01]  /*13880*/  UMOV UR22, UR10 ;  /* 0x0000000a00167c82 */ /* 0x000fe20008000000 */
[----:B------:R-:W-:-:S02]  /*13890*/  UMOV UR23, UR11 ;  /* 0x0000000b00177c82 */ /* 0x000fc40008000000 */
[----:B------:R-:W-:Y:S01]  /*138a0*/  HGMMA.64x16x16.F32 R40, gdesc[UR20].tnspA, R40 ;  /* 0x20200000142879f0 */ /* 0x000fe20008700828 */
[----:B------:R-:W-:Y:S01]  /*138b0*/  UMOV UR26, UR14 ;  /* 0x0000000e001a7c82 */ /* 0x000fe20008000000 */
[----:B------:R-:W-:Y:S01]  /*138c0*/  UMOV UR27, UR15 ;  /* 0x0000000f001b7c82 */ /* 0x000fe20008000000 */
[----:B------:R-:W-:Y:S01]  /*138d0*/  UMOV UR30, UR18 ;  /* 0x00000012001e7c82 */ /* 0x000fe20008000000 */
[----:B------:R-:W-:Y:S01]  /*138e0*/  UMOV UR31, UR19 ;  /* 0x00000013001f7c82 */ /* 0x000fe20008000000 */
[--C-:B------:R-:W-:Y:S01]  /*138f0*/  IMAD.X R137, R137, 0x1, R110.reuse, P3 ;  /* 0x0000000189897824 */ /* 0x100fe200018e066e */
[-C--:B------:R-:W-:Y:S01]  /*13900*/  IADD3 R171, P3, R171, R111.reuse, RZ ;  /* 0x0000006fabab7210 */ /* 0x080fe20007f7e0ff */
[--C-:B------:R-:W-:Y:S01]  /*13910*/  IMAD.X R173, R173, 0x1, R110.reuse, P4 ;  /* 0x00000001adad7824 */ /* 0x100fe200020e066e */
[-C--:B------:R-:W-:Y:S01]  /*13920*/  IADD3 R175, P4, R175, R111.reuse, RZ ;  /* 0x0000006fafaf7210 */ /* 0x080fe20007f9e0ff */
[--C-:B------:R-:W-:Y:S01]  /*13930*/  IMAD.X R177, R177, 0x1, R110.reuse, P5 ;  /* 0x00000001b1b17824 */ /* 0x100fe200028e066e */
[----:B------:R-:W-:Y:S01]  /*13940*/  STL [R1+0xcc], R137 ;  /* 0x0000cc8901007387 */ /* 0x000fe20000100800 */
[----:B------:R-:W-:Y:S01]  /*13950*/  IADD3 R235, P5, R235, R111, RZ ;  /* 0x0000006febeb7210 */ /* 0x000fe20007fbe0ff */
[----:B------:R-:W-:-:S02]  /*13960*/  IMAD.X R237, R237, 0x1, R110, P6 ;  /* 0x00000001eded7824 */ /* 0x000fc400030e066e */
[----:B------:R-:W-:Y:S01]  /*13970*/  STL [R1+0xa0], R171 ;  /* 0x0000a0ab01007387 */ /* 0x000fe20000100800 */
[----:B------:R-:W-:Y:S04]  /*13980*/  HGMMA.64x16x16.F32 R40, gdesc[UR24].tnspA, R40 ;  /* 0x20200000182879f0 */ /* 0x000fe80008700828 */
[----:B------:R-:W-:Y:S01]  /*13990*/  HGMMA.64x16x16.F32 R32, gdesc[UR28].tnspA, R32 ;  /* 0x202000001c2079f0 */ /* 0x000fe20008700820 */
[----:B------:R-:W-:Y:S01]  /*139a0*/  STL [R1+0xc4], R173 ;  /* 0x0000c4ad01007387 */ /* 0x000fe20000100800 */
[-C--:B------:R-:W-:Y:S01]  /*139b0*/  IADD3 R239, P6, R239, R111.reuse, RZ ;  /* 0x0000006fefef7210 */ /* 0x080fe20007fde0ff */
[--C-:B------:R-:W-:Y:S01]  /*139c0*/  IMAD.X R241, R241, 0x1, R110.reuse, P1 ;  /* 0x00000001f1f17824 */ /* 0x100fe200008e066e */
[-C--:B------:R-:W-:Y:S01]  /*139d0*/  IADD3 R170, P1, R170, R111.reuse, RZ ;  /* 0x0000006faaaa7210 */ /* 0x080fe20007f3e0ff */
[----:B------:R-:W-:Y:S01]  /*139e0*/  STL [R1+0x98], R175 ;  /* 0x000098af01007387 */ /* 0x000fe20000100800 */
[----:B------:R-:W-:Y:S01]  /*139f0*/  IMAD.X R168, R168, 0x1, R110, P2 ;  /* 0x00000001a8a87824 */ /* 0x000fe200010e066e */
[----:B------:R-:W-:-:S02]  /*13a00*/  IADD3 R166, P2, R166, R111, RZ ;  /* 0x0000006fa6a67210 */ /* 0x000fc40007f5e0ff */
[----:B------:R-:W-:Y:S01]  /*13a10*/  STL [R1+0xbc], R177 ;  /* 0x0000bcb101007387 */ /* 0x000fe20000100800 */
[----:B------:R-:W-:-:S03]  /*13a20*/  IADD3.X R164, R164, R110, RZ, P3, !PT ;  /* 0x0000006ea4a47210 */ /* 0x000fc60001ffe4ff */
[----:B------:R-:W-:Y:S01]  /*13a30*/  STL [R1+0x90], R235 ;  /* 0x000090eb01007387 */ /* 0x000fe20000100800 */
[----:B------:R-:W-:-:S03]  /*13a40*/  IADD3 R136, P3, R136, R111, RZ ;  /* 0x0000006f88887210 */ /* 0x000fc60007f7e0ff */
[----:B------:R-:W-:Y:S01]  /*13a50*/  STL [R1+0xb4], R237 ;  /* 0x0000b4ed01007387 */ /* 0x000fe20000100800 */
[----:B------:R-:W-:-:S03]  /*13a60*/  IMAD.X R135, R135, 0x1, R110, P4 ;  /* 0x0000000187877824 */ /* 0x000fc600020e066e */
        /* <DEDUP_REMOVED lines=13> */
[----:B------:R-:W-:Y:S01]  /*13b40*/  UMOV UR34, UR6 ;  /* 0x0000000600227c82 */ /* 0x000fe20008000000 */
[----:B------:R-:W-:Y:S02]  /*13b50*/  UMOV UR35, UR7 ;  /* 0x0000000700237c82 */ /* 0x000fe40008000000 */
[----:B------:R-:W-:Y:S01]  /*13b60*/  STL [R1+0x94], R135 ;  /* 0x0000948701007387 */ /* 0x000fe20000100800 */
[----:B------:R-:W-:Y:S01]  /*13b70*/  IADD3 R243, P1, R243, R111, RZ ;  /* 0x0000006ff3f37210 */ /* 0x000fe20007f3e0ff */
[--C-:B------:R-:W-:Y:S01]  /*13b80*/  IMAD.X R245, R245, 0x1, R110.reuse, P2 ;  /* 0x00000001f5f57824 */ /* 0x100fe200010e066e */
[----:B------:R-:W-:Y:S01]  /*13b90*/  HGMMA.64x16x16.F32 R32, gdesc[UR32].tnspA, R32 ;  /* 0x20200000202079f0 */ /* 0x000fe20008700820 */
[----:B------:R-:W-:Y:S04]  /*13ba0*/  STL [R1+0x5c], R134 ;  /* 0x00005c8601007387 */ /* 0x000fe80000100800 */
[----:B------:R-:W-:Y:S04]  /*13bb0*/  STL [R1+0x8c], R133 ;  /* 0x00008c8501007387 */ /* 0x000fe80000100800 */
[----:B------:R-:W-:Y:S01]  /*13bc0*/  STL [R1+0x54], R179 ;  /* 0x000054b301007387 */ /* 0x000fe20000100800 */
[----:B------:R-:W-:-:S03]  /*13bd0*/  IMAD.X R109, R109, 0x1, R110, P1 ;  /* 0x000000016d6d7824 */ /* 0x000fc600008e066e */
[----:B------:R-:W-:Y:S04]  /*13be0*/  STL [R1+0x7c], R181 ;  /* 0x00007cb501007387 */ /* 0x000fe80000100800 */
[----:B------:R-:W-:Y:S04]  /*13bf0*/  STL [R1+0x4c], R183 ;  /* 0x00004cb701007387 */ /* 0x000fe80000100800 */
[----:B------:R-:W-:Y:S04]  /*13c00*/  STL [R1+0x70], R185 ;  /* 0x000070b901007387 */ /* 0x000fe80000100800 */
[----:B------:R-:W-:Y:S04]  /*13c10*/  STL [R1+0x44], R243 ;  /* 0x000044f301007387 */ /* 0x000fe80000100800 */
[----:B------:R-:W-:Y:S01]  /*13c20*/  STL [R1+0x68], R245 ;  /* 0x000068f501007387 */ /* 0x000fe20000100800 */
[----:B------:R-:W-:Y:S01]  /*13c30*/  UMOV UR38, UR10 ;  /* 0x0000000a00267c82 */ /* 0x000fe20008000000 */
[----:B------:R-:W-:-:S02]  /*13c40*/  UMOV UR39, UR11 ;  /* 0x0000000b00277c82 */ /* 0x000fc40008000000 */
[----:B------:R-:W-:Y:S01]  /*13c50*/  HGMMA.64x16x16.F32 R32, gdesc[UR36].tnspA, R32 ;  /* 0x20200000242079f0 */ /* 0x000fe20008700820 */
[----:B---3--:R-:W-:-:S05]  /*13c60*/  IMAD.X R247, R247, 0x1, R110, P3 ;  /* 0x00000001f7f77824 */ /* 0x008fca00018e066e */
[----:B------:R-:W-:Y:S01]  /*13c70*/  STL [R1+0x60], R247 ;  /* 0x000060f701007387 */ /* 0x000fe20000100800 */
[----:B----4-:R-:W-:-:S05]  /*13c80*/  IADD3.X R249, R249, R110, RZ, P4, !PT ;  /* 0x0000006ef9f97210 */ /* 0x010fca00027fe4ff */
[----:B------:R-:W-:Y:S01]  /*13c90*/  STL [R1+0x58], R249 ;  /* 0x000058f901007387 */ /* 0x000fe20000100800 */
[----:B--2---:R-:W-:-:S05]  /*13ca0*/  IMAD.X R162, R162, 0x1, R110, P5 ;  /* 0x00000001a2a27824 */ /* 0x004fca00028e066e */
[----:B------:R-:W-:Y:S04]  /*13cb0*/  STL [R1+0x50], R162 ;  /* 0x000050a201007387 */ /* 0x000fe80000100800 */
[----:B------:R0:W-:Y:S01]  /*13cc0*/  STL [R1+0x40], R109 ;  /* 0x0000406d01007387 */ /* 0x0001e20000100800 */
[----:B-----5:R-:W-:-:S05]  /*13cd0*/  IMAD.X R163, R163, 0x1, R110, P6 ;  /* 0x00000001a3a37824 */ /* 0x020fca00030e066e */
[----:B------:R1:W-:Y:S04]  /*13ce0*/  STL [R1+0x48], R163 ;  /* 0x000048a301007387 */ /* 0x0003e80000100800 */
[----:B0-----:R-:W2:Y:S01]  /*13cf0*/  LDL.LU R109, [R1+0x8e8] ;  /* 0x0008e800016d7983 */ /* 0x001ea20000300800 */
[----:B------:R-:W-:Y:S01]  /*13d00*/  UMOV UR42, UR14 ;  /* 0x0000000e002a7c82 */ /* 0x000fe20008000000 */
[----:B------:R-:W-:Y:S01]  /*13d10*/  UMOV UR43, UR15 ;  /* 0x0000000f002b7c82 */ /* 0x000fe20008000000 */
[----:B------:R-:W-:Y:S01]  /*13d20*/  UMOV UR46, UR18 ;  /* 0x00000012002e7c82 */ /* 0x000fe20008000000 */
[----:B------:R-:W-:Y:S01]  /*13d30*/  UMOV UR47, UR19 ;  /* 0x00000013002f7c82 */ /* 0x000fe20008000000 */
[----:B------:R-:W-:Y:S04]  /*13d40*/  HGMMA.64x16x16.F32 R32, gdesc[UR40].tnspA, R32 ;  /* 0x20200000282079f0 */ /* 0x000fe80008700820 */
[----:B------:R-:W-:Y:S01]  /*13d50*/  HGMMA.64x16x16.F32 R24, gdesc[UR44].tnspA, R24 ;  /* 0x202000002c1879f0 */ /* 0x000fe20008700818 */
[----:B------:R-:W-:Y:S01]  /*13d60*/  UMOV UR50, UR6 ;  /* 0x0000000600327c82 */ /* 0x000fe20008000000 */
[----:B------:R-:W-:-:S02]  /*13d70*/  UMOV UR51, UR7 ;  /* 0x0000000700337c82 */ /* 0x000fc40008000000 */
[----:B------:R-:W-:Y:S01]  /*13d80*/  HGMMA.64x16x16.F32 R24, gdesc[UR48].tnspA, R24 ;  /* 0x20200000301879f0 */ /* 0x000fe20008700818 */
[----:B------:R-:W-:Y:S01]  /*13d90*/  UMOV UR54, UR10 ;  /* 0x0000000a00367c82 */ /* 0x000fe20008000000 */
[----:B------:R-:W-:Y:S01]  /*13da0*/  UMOV UR55, UR11 ;  /* 0x0000000b00377c82 */ /* 0x000fe20008000000 */
[-C--:B------:R-:W-:Y:S01]  /*13db0*/  IADD3 R158, P0, R158, R111.reuse, RZ ;  /* 0x0000006f9e9e7210 */ /* 0x080fe20007f1e0ff */
[----:B------:R-:W-:Y:S01]  /*13dc0*/  HGMMA.64x16x16.F32 R24, gdesc[UR52].tnspA, R24 ;  /* 0x20200000341879f0 */ /* 0x000fe20008700818 */
[----:B------:R-:W-:Y:S01]  /*13dd0*/  UMOV UR58, UR14 ;  /* 0x0000000e003a7c82 */ /* 0x000fe20008000000 */
[----:B------:R-:W-:Y:S02]  /*13de0*/  UMOV UR59, UR15 ;  /* 0x0000000f003b7c82 */ /* 0x000fe40008000000 */
[----:B------:R-:W-:Y:S01]  /*13df0*/  IMAD.X R159, R159, 0x1, R110, P0 ;  /* 0x000000019f9f7824 */ /* 0x000fe200000e066e */
[----:B------:R-:W-:Y:S01]  /*13e00*/  IADD3 R154, P0, R154, R111, RZ ;  /* 0x0000006f9a9a7210 */ /* 0x000fe20007f1e0ff */
[----:B------:R-:W-:-:S04]  /*13e10*/  VIADD R8, R8, 0x1 ;  /* 0x0000000108087836 */ /* 0x000fc80000000000 */
[----:B------:R-:W-:Y:S01]  /*13e20*/  IMAD.X R155, R155, 0x1, R110, P0 ;  /* 0x000000019b9b7824 */ /* 0x000fe200000e066e */
[----:B------:R-:W-:Y:S02]  /*13e30*/  ISETP.NE.U32.AND P0, PT, R8, R113, PT ;  /* 0x000000710800720c */ /* 0x000fe40003f05070 */
[----:B------:R-:W0:Y:S01]  /*13e40*/  LDC R113, c[0x0][0x23c] ;  /* 0x00008f00ff717b82 */ /* 0x000e220000000800 */
[-C--:B------:R-:W-:Y:S01]  /*13e50*/  IADD3 R101, P2, R101, R111.reuse, RZ ;  /* 0x0000006f65657210 */ /* 0x080fe20007f5e0ff */
[----:B------:R-:W-:Y:S01]  /*13e60*/  HGMMA.64x16x16.F32 R24, gdesc[UR56].tnspA, R24, gsb0 ;  /* 0x20200000381879f0 */ /* 0x000fe20008000818 */
[----:B0-----:R-:W-:Y:S02]  /*13e70*/  SHF.L.U32 R113, R113, 0x6, RZ ;  /* 0x0000000671717819 */ /* 0x001fe400000006ff */
[-C--:B------:R-:W-:Y:S02]  /*13e80*/  IADD3 R100, P3, R100, R111.reuse, RZ ;  /* 0x0000006f64647210 */ /* 0x080fe40007f7e0ff */
[-C--:B------:R-:W-:Y:S01]  /*13e90*/  IADD3 R97, P6, R97, R111.reuse, RZ ;  /* 0x0000006f61617210 */ /* 0x080fe20007fde0ff */
[----:B------:R-:W-:Y:S01]  /*13ea0*/  IMAD.SHL.U32 R113, R113, 0x2, RZ ;  /* 0x0000000271717824 */ /* 0x000fe200078e00ff */
[----:B------:R-:W-:-:S02]  /*13eb0*/  IADD3 R96, P1, R96, R111, RZ ;  /* 0x0000006f60607210 */ /* 0x000fc40007f3e0ff */
[-C--:B------:R-:W-:Y:S02]  /*13ec0*/  IADD3 R99, P4, R99, R111.reuse, RZ ;  /* 0x0000006f63637210 */ /* 0x080fe40007f9e0ff */
[-C--:B------:R-:W-:Y:S01]  /*13ed0*/  IADD3 R98, P5, R98, R111.reuse, RZ ;  /* 0x0000006f62627210 */ /* 0x080fe20007fbe0ff */
[--C-:B------:R-:W-:Y:S01]  /*13ee0*/  IMAD.X R89, R89, 0x1, R110.reuse, P2 ;  /* 0x0000000159597824 */ /* 0x100fe200010e066e */
[-C--:B------:R-:W-:Y:S01]  /*13ef0*/  IADD3 R95, P2, R95, R111.reuse, RZ ;  /* 0x0000006f5f5f7210 */ /* 0x080fe20007f5e0ff */
[--C-:B------:R-:W-:Y:S01]  /*13f00*/  IMAD.X R23, R23, 0x1, R110.reuse, P3 ;  /* 0x0000000117177824 */ /* 0x100fe200018e066e */
[----:B------:R-:W-:Y:S01]  /*13f10*/  IADD3 R94, P3, R94, R111, RZ ;  /* 0x0000006f5e5e7210 */ /* 0x000fe20007f7e0ff */
        /* <DEDUP_REMOVED lines=9> */
[----:B------:R-:W-:Y:S01]  /*13fb0*/  IADD3.X R5, R5, R110, RZ, P4, !PT ;  /* 0x0000006e05057210 */ /* 0x000fe200027fe4ff */
[--C-:B------:R-:W-:Y:S01]  /*13fc0*/  IMAD.X R6, R6, 0x1, R110.reuse, P3 ;  /* 0x0000000106067824 */ /* 0x100fe200018e066e */
[-C--:B------:R-:W-:Y:S01]  /*13fd0*/  IADD3 R88, P2, R88, R113.reuse, RZ ;  /* 0x0000007158587210 */ /* 0x080fe20007f5e0ff */
[----:B------:R-:W-:Y:S01]  /*13fe0*/  IMAD.X R4, R4, 0x1, R110, P5 ;  /* 0x0000000104047824 */ /* 0x000fe200028e066e */
[----:B------:R-:W-:-:S02]  /*13ff0*/  IADD3 R22, P3, R22, R113, RZ ;  /* 0x0000007116167210 */ /* 0x000fc40007f7e0ff */
[-C--:B------:R-:W-:Y:S02]  /*14000*/  IADD3 R20, P4, R20, R113.reuse, RZ ;  /* 0x0000007114147210 */ /* 0x080fe40007f9e0ff */
[-C--:B------:R-:W-:Y:S01]  /*14010*/  IADD3 R18, P5, R18, R113.reuse, RZ ;  /* 0x0000007112127210 */ /* 0x080fe20007fbe0ff */
[----:B------:R-:W-:Y:S02]  /*14020*/  WARPGROUP.DEPBAR.LE gsb0, 0x0 ;  /* 0x00008000000079c5 */ /* 0x000fe40000010000 */
[--C-:B--2---:R-:W-:Y:S01]  /*14030*/  IMAD.X R3, R3, 0x1, R109.reuse, P6 ;  /* 0x0000000103037824 */ /* 0x104fe200030e066d */
[-C--:B------:R-:W-:Y:S01]  /*14040*/  IADD3 R16, P6, R16, R113.reuse, RZ ;  /* 0x0000007110107210 */ /* 0x080fe20007fde0ff */
[--C-:B------:R-:W-:Y:S01]  /*14050*/  IMAD.X R2, R2, 0x1, R109.reuse, P1 ;  /* 0x0000000102027824 */ /* 0x100fe200008e066d */
[----:B------:R-:W-:Y:S01]  /*14060*/  IADD3 R15, P1, R15, R113, RZ ;  /* 0x000000710f0f7210 */ /* 0x000fe20007f3e0ff */
[--C-:B------:R-:W-:Y:S01]  /*14070*/  IMAD.X R0, R0, 0x1, R109.reuse, P2 ;  /* 0x0000000100007824 */ /* 0x100fe200010e066d */
[----:B------:R-:W-:Y:S01]  /*14080*/  IADD3.X R12, R12, R109, RZ, P5, !PT ;  /* 0x0000006d0c0c7210 */ /* 0x000fe20002ffe4ff */
[----:B------:R-:W-:-:S02]  /*14090*/  IMAD.X R14, R14, 0x1, R109, P3 ;  /* 0x000000010e0e7824 */ /* 0x000fc400018e066d */
[--C-:B------:R-:W-:Y:S02]  /*140a0*/  IMAD.X R13, R13, 0x1, R109.reuse, P4 ;  /* 0x000000010d0d7824 */ /* 0x100fe400020e066d */
[--C-:B------:R-:W-:Y:S02]  /*140b0*/  IMAD.X R11, R11, 0x1, R109.reuse, P6 ;  /* 0x000000010b0b7824 */ /* 0x100fe400030e066d */
[----:B------:R-:W-:Y:S01]  /*140c0*/  IMAD.X R10, R10, 0x1, R109, P1 ;  /* 0x000000010a0a7824 */ /* 0x000fe200008e066d */
[----:B-1----:R-:W-:Y:S06]  /*140d0*/  @P0 BRA `(.L_x_1) ;  /* 0xffffff0c00640947 */ /* 0x002fec000383ffff */
[----:B------:R-:W-:Y:S02]  /*140e0*/  F2FP.F16.F32.PACK_AB R99, R31, R47 ;  /* 0x0000002f1f63723e */ /* 0x000fe400000000ff */
[----:B------:R-:W-:Y:S02]  /*140f0*/  F2FP.F16.F32.PACK_AB R98, R29, R45 ;  /* 0x0000002d1d62723e */ /* 0x000fe400000000ff */
[----:B------:R-:W-:Y:S02]  /*14100*/  F2FP.F16.F32.PACK_AB R97, R39, R55 ;  /* 0x000000372761723e */ /* 0x000fe400000000ff */
[----:B------:R-:W-:Y:S02]  /*14110*/  F2FP.F16.F32.PACK_AB R96, R37, R53 ;  /* 0x000000352560723e */ /* 0x000fe400000000ff */
[----:B------:R-:W-:Y:S02]  /*14120*/  F2FP.F16.F32.PACK_AB R91, R30, R46 ;  /* 0x0000002e1e5b723e */ /* 0x000fe400000000ff */
[----:B------:R-:W-:-:S02]  /*14130*/  F2FP.F16.F32.PACK_AB R90, R28, R44 ;  /* 0x0000002c1c5a723e */ /* 0x000fc400000000ff */
        /* <DEDUP_REMOVED lines=25> */
[----:B------:R-:W-:-:S07]  /*142d0*/  F2FP.F16.F32.PACK_AB R8, R64, R80 ;  /* 0x000000504008723e */ /* 0x000fce00000000ff */
.L_x_0:
[----:B------:R-:W1:Y:S01]  /*142e0*/  S2R R4, SR_TID.X ;  /* 0x0000000000047919 */ /* 0x000e620000002100 */
[----:B------:R-:W-:Y:S01]  /*142f0*/  MOV R5, 0x400 ;  /* 0x0000040000057802 */ /* 0x000fe20000000f00 */
[----:B------:R-:W2:Y:S01]  /*14300*/  LDC R41, c[0x0][0x244] ;  /* 0x00009100ff297b82 */ /* 0x000ea20000000800 */
[----:B------:R-:W3:Y:S01]  /*14310*/  S2R R6, SR_CgaCtaId ;  /* 0x0000000000067919 */ /* 0x000ee20000008800 */
[----:B------:R-:W4:Y:S06]  /*14320*/  LDL.LU R104, [R1+0x8c8] ;  /* 0x0008c80001687983 */ /* 0x000f2c0000300800 */
[----:B------:R-:W5:Y:S01]  /*14330*/  LDC.64 R50, c[0x0][0x220] ;  /* 0x00008800ff327b82 */ /* 0x000f620000000a00 */
[----:B0-----:R-:W2:Y:S04]  /*14340*/  LDL.LU R103, [R1+0x8c4] ;  /* 0x0008c40001677983 */ /* 0x001ea80000300800 */
[----:B------:R-:W5:Y:S03]  /*14350*/  LDL.LU R102, [R1+0x8d8] ;  /* 0x0008d80001667983 */ /* 0x000f660000300800 */
[----:B------:R-:W0:Y:S01]  /*14360*/  LDC R56, c[0x0][0x248] ;  /* 0x00009200ff387b82 */ /* 0x000e220000000800 */
[----:B------:R-:W5:Y:S04]  /*14370*/  LDL.LU R101, [R1+0x8d4] ;  /* 0x0008d40001657983 */ /* 0x000f680000300800 */
[----:B------:R-:W5:Y:S01]  /*14380*/  LDL.LU R100, [R1+0x8d0] ;  /* 0x0008d00001647983 */ /* 0x000f620000300800 */
[C---:B-1----:R-:W-:Y:S01]  /*14390*/  IMAD.SHL.U32 R0, R4.reuse, 0x10, RZ ;  /* 0x0000001004007824 */ /* 0x042fe200078e00ff */
[C---:B------:R-:W-:Y:S01]  /*143a0*/  LOP3.LUT R48, R4.reuse, 0x7f, RZ, 0xc0, !PT ;  /* 0x0000007f04307812 */ /* 0x040fe200078ec0ff */
[----:B------:R-:W-:-:S02]  /*143b0*/  IMAD.SHL.U32 R3, R4, 0x40, RZ ;  /* 0x0000004004037824 */ /* 0x000fc400078e00ff */
[----:B------:R-:W-:Y:S01]  /*143c0*/  IMAD.SHL.U32 R2, R4, 0x8, RZ ;  /* 0x0000000804027824 */ /* 0x000fe200078e00ff */
[----:B---3--:R-:W-:Y:S02]  /*143d0*/  LEA R5, R6, R5, 0x18 ;  /* 0x0000000506057211 */ /* 0x008fe400078ec0ff */
[----:B------:R-:W-:Y:S02]  /*143e0*/  LOP3.LUT R0, R0, 0xf0, RZ, 0xc0, !PT ;  /* 0x000000f000007812 */ /* 0x000fe400078ec0ff */
[----:B------:R-:W-:Y:S02]  /*143f0*/  LOP3.LUT R3, R3, 0x400, RZ, 0xc0, !PT ;  /* 0x0000040003037812 */ /* 0x000fe400078ec0ff */
[----:B------:R-:W-:Y:S02]  /*14400*/  LOP3.LUT R2, R2, 0x300, RZ, 0xc0, !PT ;  /* 0x0000030002027812 */ /* 0x000fe400078ec0ff */
[-C--:B------:R-:W-:Y:S02]  /*14410*/  IADD3 R3, R3, R5.reuse, R0 ;  /* 0x0000000503037210 */ /* 0x080fe40007ffe000 */
[----:B------:R-:W-:Y:S01]  /*14420*/  LEA R48, R48, R5, 0x4 ;  /* 0x0000000530307211 */ /* 0x000fe200078e20ff */
[----:B------:R-:W-:Y:S02]  /*14430*/  BAR.SYNC.DEFER_BLOCKING 0x0 ;  /* 0x0000000000007b1d */ /* 0x000fe40000010000 */
[----:B------:R-:W-:-:S06]  /*14440*/  IMAD.IADD R40, R2, 0x1, R3 ;  /* 0x0000000102287824 */ /* 0x000fcc00078e0203 */
[----:B------:R-:W1:Y:S01]  /*14450*/  LDC.64 R2, c[0x0][0x228] ;  /* 0x00008a00ff027b82 */ /* 0x000e620000000a00 */
[----:B------:R-:W-:Y:S07]  /*14460*/  STSM.16.M88.4 [R40], R8 ;  /* 0x0000000828007844 */ /* 0x000fee0000000200 */
[----:B------:R-:W-:Y:S06]  /*14470*/  BAR.SYNC.DEFER_BLOCKING 0x0 ;  /* 0x0000000000007b1d */ /* 0x000fec0000010000 */
[----:B------:R-:W3:Y:S02]  /*14480*/  LDS.128 R28, [R48] ;  /* 0x00000000301c7984 */ /* 0x000ee40000000c00 */
[----:B------:R-:W-:Y:S06]  /*14490*/  BAR.SYNC.DEFER_BLOCKING 0x0 ;  /* 0x0000000000007b1d */ /* 0x000fec0000010000 */
[----:B------:R-:W-:Y:S02]  /*144a0*/  STSM.16.M88.4 [R40], R12 ;  /* 0x0000000c28007844 */ /* 0x000fe40000000200 */
[----:B------:R-:W-:Y:S06]  /*144b0*/  BAR.SYNC.DEFER_BLOCKING 0x0 ;  /* 0x0000000000007b1d */ /* 0x000fec0000010000 */
[----:B------:R-:W3:Y:S02]  /*144c0*/  LDS.128 R20, [R48] ;  /* 0x0000000030147984 */ /* 0x000ee40000000c00 */
[----:B------:R-:W-:Y:S06]  /*144d0*/  BAR.SYNC.DEFER_BLOCKING 0x0 ;  /* 0x0000000000007b1d */ /* 0x000fec0000010000 */
[----:B------:R0:W-:Y:S02]  /*144e0*/  STSM.16.M88.4 [R40], R36 ;  /* 0x0000002428007844 */ /* 0x0001e40000000200 */
[----:B------:R-:W-:Y:S06]  /*144f0*/  BAR.SYNC.DEFER_BLOCKING 0x0 ;  /* 0x0000000000007b1d */ /* 0x000fec0000010000 */
[----:B------:R-:W3:Y:S02]  /*14500*/  LDS.128 R24, [R48] ;  /* 0x0000000030187984 */ /* 0x000ee40000000c00 */
[----:B------:R-:W-:Y:S06]  /*14510*/  BAR.SYNC.DEFER_BLOCKING 0x0 ;  /* 0x0000000000007b1d */ /* 0x000fec0000010000 */
[----:B------:R3:W-:Y:S02]  /*14520*/  STSM.16.M88.4 [R40], R44 ;  /* 0x0000002c28007844 */ /* 0x0007e40000000200 */
[----:B------:R-:W-:Y:S06]  /*14530*/  BAR.SYNC.DEFER_BLOCKING 0x0 ;  /* 0x0000000000007b1d */ /* 0x000fec0000010000 */
[----:B------:R-:W3:Y:S02]  /*14540*/  LDS.128 R16, [R48] ;  /* 0x0000000030107984 */ /* 0x000ee40000000c00 */
[----:B------:R-:W-:Y:S06]  /*14550*/  BAR.SYNC.DEFER_BLOCKING 0x0 ;  /* 0x0000000000007b1d */ /* 0x000fec0000010000 */
[----:B------:R-:W-:Y:S02]  /*14560*/  STSM.16.M88.4 [R40], R52 ;  /* 0x0000003428007844 */ /* 0x000fe40000000200 */
        /* <DEDUP_REMOVED lines=8> */
[----:B------:R-:W-:Y:S01]  /*145f0*/  BAR.SYNC.DEFER_BLOCKING 0x0 ;  /* 0x0000000000007b1d */ /* 0x000fe20000010000 */
[----:B----4-:R-:W-:-:S02]  /*14600*/  VIADD R0, R104, 0x1 ;  /* 0x0000000168007836 */ /* 0x010fc40000000000 */
[----:B--2---:R-:W-:-:S03]  /*14610*/  IMAD R32, R103, R41, RZ ;  /* 0x0000002967207224 */ /* 0x004fc600078e02ff */
[-C--:B-1----:R-:W-:Y:S01]  /*14620*/  ISETP.GE.AND P2, PT, R0, R3.reuse, PT ;  /* 0x000000030000720c */ /* 0x082fe20003f46270 */
[----:B------:R-:W1:Y:S01]  /*14630*/  LDS.128 R8, [R48] ;  /* 0x0000000030087984 */ /* 0x000e620000000c00 */
[----:B------:R-:W-:Y:S01]  /*14640*/  BAR.SYNC.DEFER_BLOCKING 0x0 ;  /* 0x0000000000007b1d */ /* 0x000fe20000010000 */
[----:B------:R-:W-:Y:S02]  /*14650*/  VIADD R0, R104, 0x2 ;  /* 0x0000000268007836 */ /* 0x000fe40000000000 */
[C---:B------:R-:W-:Y:S01]  /*14660*/  IMAD R33, R41.reuse, 0x80, R32 ;  /* 0x0000008029217824 */ /* 0x040fe200078e0220 */
[----:B-----5:R-:W-:Y:S02]  /*14670*/  LEA R34, P3, R32, R50, 0x1 ;  /* 0x0000003220227211 */ /* 0x020fe400078608ff */
[----:B------:R-:W-:Y:S01]  /*14680*/  ISETP.GE.AND P0, PT, R0, R3, PT ;  /* 0x000000030000720c */ /* 0x000fe20003f06270 */
[----:B------:R-:W-:Y:S01]  /*14690*/  IMAD R0, R41, 0x80, R33 ;  /* 0x0000008029007824 */ /* 0x000fe200078e0221 */
[----:B------:R-:W-:-:S02]  /*146a0*/  LEA.HI.X.SX32 R35, R32, R51, 0x1, P3 ;  /* 0x0000003320237211 */ /* 0x000fc400018f0eff */
[----:B0-----:R-:W-:Y:S01]  /*146b0*/  LEA R38, P3, R33, R50, 0x1 ;  /* 0x0000003221267211 */ /* 0x001fe200078608ff */
[----:B------:R-:W-:Y:S01]  /*146c0*/  IMAD R42, R41, 0x80, R0 ;  /* 0x00000080292a7824 */ /* 0x000fe200078e0200 */
[----:B------:R-:W-:Y:S02]  /*146d0*/  ISETP.GE.AND P1, PT, R103, R2, PT ;  /* 0x000000026700720c */ /* 0x000fe40003f26270 */
[-C--:B------:R-:W-:Y:S02]  /*146e0*/  LEA R36, P4, R0, R50.reuse, 0x1 ;  /* 0x0000003200247211 */ /* 0x080fe400078808ff */
[----:B------:R-:W-:Y:S01]  /*146f0*/  LEA.HI.X.SX32 R39, R33, R51, 0x1, P3 ;  /* 0x0000003321277211 */ /* 0x000fe200018f0eff */
[----:B------:R0:W-:Y:S01]  /*14700*/  STSM.16.M88.4 [R40], R96 ;  /* 0x0000006028007844 */ /* 0x0001e20000000200 */
[----:B------:R-:W-:Y:S01]  /*14710*/  BAR.SYNC.DEFER_BLOCKING 0x0 ;  /* 0x0000000000007b1d */ /* 0x000fe20000010000 */
[----:B------:R-:W-:Y:S02]  /*14720*/  LEA R32, P5, R42, R50, 0x1 ;  /* 0x000000322a207211 */ /* 0x000fe400078a08ff */
[----:B------:R-:W-:-:S02]  /*14730*/  ISETP.GE.AND P3, PT, R104, R3, PT ;  /* 0x000000036800720c */ /* 0x000fc40003f66270 */
[----:B------:R-:W-:Y:S02]  /*14740*/  ISETP.LT.AND P1, PT, R104, R3, !P1 ;  /* 0x000000036800720c */ /* 0x000fe40004f21270 */
[-C--:B------:R-:W-:Y:S02]  /*14750*/  LEA.HI.X.SX32 R37, R0, R51.reuse, 0x1, P4 ;  /* 0x0000003300257211 */ /* 0x080fe400020f0eff */
[----:B------:R-:W-:Y:S02]  /*14760*/  LEA.HI.X.SX32 R33, R42, R51, 0x1, P5 ;  /* 0x000000332a217211 */ /* 0x000fe400028f0eff */
[-C--:B------:R-:W-:Y:S02]  /*14770*/  ISETP.LT.AND P4, PT, R102, R2.reuse, !P3 ;  /* 0x000000026600720c */ /* 0x080fe40005f81270 */
[----:B------:R-:W-:Y:S01]  /*14780*/  ISETP.LT.AND P5, PT, R101, R2, !P3 ;  /* 0x000000026500720c */ /* 0x000fe20005fa1270 */
[----:B---3--:R-:W-:Y:S01]  /*14790*/  IMAD R47, R104, R56, RZ ;  /* 0x00000038682f7224 */ /* 0x008fe200078e02ff */
[----:B------:R-:W-:-:S03]  /*147a0*/  PRMT R50, R28, 0x7632, R50 ;  /* 0x000076321c327816 */ /* 0x000fc60000000032 */
[----:B0-----:R-:W-:Y:S01]  /*147b0*/  IMAD.WIDE R40, R47, 0x2, R34 ;  /* 0x000000022f287825 */ /* 0x001fe200078e0222 */
[----:B------:R-:W-:-:S03]  /*147c0*/  ISETP.LT.AND P3, PT, R100, R2, !P3 ;  /* 0x000000026400720c */ /* 0x000fc60005f61270 */
[----:B------:R-:W-:Y:S01]  /*147d0*/  IMAD.WIDE R42, R47, 0x2, R38 ;  /* 0x000000022f2a7825 */ /* 0x000fe200078e0226 */
[----:B------:R-:W-:-:S03]  /*147e0*/  ISETP.LT.AND P6, PT, R103, R2, !P2 ;  /* 0x000000026700720c */ /* 0x000fc600057c1270 */
[C---:B------:R-:W-:Y:S01]  /*147f0*/  IMAD.WIDE R44, R47.reuse, 0x2, R36 ;  /* 0x000000022f2c7825 */ /* 0x040fe200078e0224 */
[----:B------:R0:W-:Y:S01]  /*14800*/  @P1 STG.E.U16 desc[UR60][R40.64], R28 ;  /* 0x0000001c28001986 */ /* 0x0001e2000c10153c */
[----:B------:R-:W-:-:S03]  /*14810*/  IADD3 R49, R47, R56, RZ ;  /* 0x000000382f317210 */ /* 0x000fc60007ffe0ff */
[----:B------:R2:W-:Y:S01]  /*14820*/  @P4 STG.E.U16 desc[UR60][R42.64], R50 ;  /* 0x000000322a004986 */ /* 0x0005e2000c10153c */
[----:B------:R-:W-:-:S03]  /*14830*/  ISETP.LT.AND P4, PT, R102, R2, !P2 ;  /* 0x000000026600720c */ /* 0x000fc60005781270 */
[----:B------:R3:W-:Y:S01]  /*14840*/  @P5 STG.E.U16 desc[UR60][R44.64], R20 ;  /* 0x000000142c005986 */ /* 0x0007e2000c10153c */
[----:B------:R-:W-:Y:S01]  /*14850*/  ISETP.LT.AND P5, PT, R101, R2, !P2 ;  /* 0x000000026500720c */ /* 0x000fe200057a1270 */
[----:B------:R-:W-:Y:S01]  /*14860*/  IMAD.WIDE R46, R47, 0x2, R32 ;  /* 0x000000022f2e7825 */ /* 0x000fe200078e0220 */
[----:B0-----:R-:W-:-:S03]  /*14870*/  PRMT R28, R20, 0x7632, R28 ;  /* 0x00007632141c7816 */ /* 0x001fc6000000001c */
[C---:B------:R-:W-:Y:S01]  /*14880*/  IMAD.WIDE R40, R49.reuse, 0x2, R34 ;  /* 0x0000000231287825 */ /* 0x040fe200078e0222 */
[----:B------:R-:W-:Y:S01]  /*14890*/  PRMT R52, R24, 0x7632, R52 ;  /* 0x0000763218347816 */ /* 0x000fe20000000034 */
[----:B------:R0:W-:Y:S02]  /*148a0*/  @P3 STG.E.U16 desc[UR60][R46.64], R28 ;  /* 0x0000001c2e003986 */ /* 0x0001e4000c10153c */
[C---:B--2---:R-:W-:Y:S01]  /*148b0*/  IMAD.WIDE R42, R49.reuse, 0x2, R38 ;  /* 0x00000002312a7825 */ /* 0x044fe200078e0226 */
[-C--:B------:R-:W-:Y:S01]  /*148c0*/  ISETP.LT.AND P2, PT, R100, R2.reuse, !P2 ;  /* 0x000000026400720c */ /* 0x080fe20005741270 */
[----:B------:R2:W-:Y:S02]  /*148d0*/  @P6 STG.E.U16 desc[UR60][R40.64], R24 ;  /* 0x0000001828006986 */ /* 0x0005e4000c10153c */
[----:B---3--:R-:W-:Y:S01]  /*148e0*/  IMAD.WIDE R44, R49, 0x2, R36 ;  /* 0x00000002312c7825 */ /* 0x008fe200078e0224 */
[-C--:B------:R-:W-:Y:S01]  /*148f0*/  ISETP.LT.AND P6, PT, R103, R2.reuse, !P0 ;  /* 0x000000026700720c */ /* 0x080fe200047c1270 */
[----:B------:R3:W-:Y:S02]  /*14900*/  @P4 STG.E.U16 desc[UR60][R42.64], R52 ;  /* 0x000000342a004986 */ /* 0x0007e4000c10153c */
[----:B------:R-:W-:Y:S01]  /*14910*/  IMAD.IADD R51, R49, 0x1, R56 ;  /* 0x0000000131337824 */ /* 0x000fe200078e0238 */
[-C--:B------:R-:W-:Y:S01]  /*14920*/  ISETP.LT.AND P4, PT, R102, R2.reuse, !P0 ;  /* 0x000000026600720c */ /* 0x080fe20004781270 */
[----:B------:R-:W-:Y:S01]  /*14930*/  VIADD R0, R104, 0x3 ;  /* 0x0000000368007836 */ /* 0x000fe20000000000 */
[----:B------:R4:W-:Y:S01]  /*14940*/  @P5 STG.E.U16 desc[UR60][R44.64], R16 ;  /* 0x000000102c005986 */ /* 0x0009e2000c10153c */
[-C--:B------:R-:W-:Y:S01]  /*14950*/  ISETP.LT.AND P5, PT, R101, R2.reuse, !P0 ;  /* 0x000000026500720c */ /* 0x080fe200047a1270 */
[----:B0-----:R-:W-:Y:S01]  /*14960*/  IMAD.WIDE R46, R49, 0x2, R32 ;  /* 0x00000002312e7825 */ /* 0x001fe200078e0220 */
[----:B------:R-:W-:-:S02]  /*14970*/  ISETP.LT.AND P0, PT, R100, R2, !P0 ;  /* 0x000000026400720c */ /* 0x000fc40004701270 */
[----:B------:R-:W-:Y:S01]  /*14980*/  PRMT R20, R16, 0x7632, R20 ;  /* 0x0000763210147816 */ /* 0x000fe20000000014 */
[----:B--2---:R-:W-:Y:S01]  /*14990*/  IMAD.WIDE R40, R51, 0x2, R34 ;  /* 0x0000000233287825 */ /* 0x004fe200078e0222 */
[----:B------:R-:W-:Y:S02]  /*149a0*/  ISETP.GE.AND P1, PT, R0, R3, PT ;  /* 0x000000030000720c */ /* 0x000fe40003f26270 */
[----:B------:R-:W-:Y:S01]  /*149b0*/  PRMT R24, R29, 0x7632, R24 ;  /* 0x000076321d187816 */ /* 0x000fe20000000018 */
[----:B------:R0:W-:Y:S01]  /*149c0*/  @P2 STG.E.U16 desc[UR60][R46.64], R20 ;  /* 0x000000142e002986 */ /* 0x0001e2000c10153c */
[----:B---3--:R-:W-:Y:S01]  /*149d0*/  IMAD.WIDE R42, R51, 0x2, R38 ;  /* 0x00000002332a7825 */ /* 0x008fe200078e0226 */
[----:B----4-:R-:W-:Y:S02]  /*149e0*/  PRMT R16, R21, 0x7632, R16 ;  /* 0x0000763215107816 */ /* 0x010fe40000000010 */
[----:B------:R2:W-:Y:S01]  /*149f0*/  @P6 STG.E.U16 desc[UR60][R40.64], R29 ;  /* 0x0000001d28006986 */ /* 0x0005e2000c10153c */
[----:B------:R-:W-:Y:S01]  /*14a00*/  IMAD.WIDE R44, R51, 0x2, R36 ;  /* 0x00000002332c7825 */ /* 0x000fe200078e0224 */
[----:B------:R-:W-:-:S02]  /*14a10*/  ISETP.LT.AND P6, PT, R103, R2, !P1 ;  /* 0x000000026700720c */ /* 0x000fc40004fc1270 */
[----:B------:R-:W-:Y:S01]  /*14a20*/  @P4 STG.E.U16 desc[UR60][R42.64], R24 ;  /* 0x000000182a004986 */ /* 0x000fe2000c10153c */
[----:B0-----:R-:W-:-:S03]  /*14a30*/  IMAD.WIDE R46, R51, 0x2, R32 ;  /* 0x00000002332e7825 */ /* 0x001fc600078e0220 */
[----:B------:R0:W-:Y:S01]  /*14a40*/  @P5 STG.E.U16 desc[UR60][R44.64], R21 ;  /* 0x000000152c005986 */ /* 0x0001e2000c10153c */
[----:B------:R-:W-:-:S03]  /*14a50*/  IMAD.IADD R49, R51, 0x1, R56 ;  /* 0x0000000133317824 */ /* 0x000fc600078e0238 */
[----:B------:R-:W-:Y:S01]  /*14a60*/  @P0 STG.E.U16 desc[UR60][R46.64], R16 ;  /* 0x000000102e000986 */ /* 0x000fe2000c10153c */
[----:B------:R-:W-:Y:S01]  /*14a70*/  VIADD R0, R104, 0x4 ;  /* 0x0000000468007836 */ /* 0x000fe20000000000 */
[-C--:B------:R-:W-:Y:S01]  /*14a80*/  ISETP.LT.AND P0, PT, R102, R2.reuse, !P1 ;  /* 0x000000026600720c */ /* 0x080fe20004f01270 */
[----:B--2---:R-:W-:Y:S01]  /*14a90*/  IMAD.WIDE R28, R49, 0x2, R34 ;  /* 0x00000002311c7825 */ /* 0x004fe200078e0222 */
[-C--:B------:R-:W-:Y:S02]  /*14aa0*/  ISETP.LT.AND P4, PT, R101, R2.reuse, !P1 ;  /* 0x000000026500720c */ /* 0x080fe40004f81270 */
[----:B------:R-:W-:Y:S02]  /*14ab0*/  ISETP.LT.AND P5, PT, R100, R2, !P1 ;  /* 0x000000026400720c */ /* 0x000fe40004fa1270 */
[----:B------:R-:W-:Y:S01]  /*14ac0*/  ISETP.GE.AND P3, PT, R0, R3, PT ;  /* 0x000000030000720c */ /* 0x000fe20003f66270 */
[----:B------:R2:W-:Y:S01]  /*14ad0*/  @P6 STG.E.U16 desc[UR60][R28.64], R25 ;  /* 0x000000191c006986 */ /* 0x0005e2000c10153c */
[----:B------:R-:W-:Y:S01]  /*14ae0*/  IMAD.WIDE R40, R49, 0x2, R38 ;  /* 0x0000000231287825 */ /* 0x000fe200078e0226 */
[----:B0-----:R-:W-:-:S02]  /*14af0*/  PRMT R44, R17, 0x7632, R44 ;  /* 0x00007632112c7816 */ /* 0x001fc4000000002c */
[----:B------:R-:W-:Y:S01]  /*14b00*/  ISETP.LT.AND P6, PT, R103, R2, !P3 ;  /* 0x000000026700720c */ /* 0x000fe20005fc1270 */
[----:B------:R-:W-:-:S04]  /*14b10*/  IMAD.WIDE R20, R49, 0x2, R36 ;  /* 0x0000000231147825 */ /* 0x000fc800078e0224 */
[----:B------:R-:W-:Y:S01]  /*14b20*/  IMAD.WIDE R42, R49, 0x2, R32 ;  /* 0x00000002312a7825 */ /* 0x000fe200078e0220 */
[----:B--2---:R-:W-:-:S03]  /*14b30*/  PRMT R29, R25, 0x7632, R29 ;  /* 0x00007632191d7816 */ /* 0x004fc6000000001d */
[----:B------:R-:W-:Y:S02]  /*14b40*/  IMAD.IADD R51, R49, 0x1, R56 ;  /* 0x0000000131337824 */ /* 0x000fe400078e0238 */
[----:B------:R0:W-:Y:S01]  /*14b50*/  @P0 STG.E.U16 desc[UR60][R40.64], R29 ;  /* 0x0000001d28000986 */ /* 0x0001e2000c10153c */
[----:B------:R-:W-:-:S03]  /*14b60*/  VIADD R0, R104, 0x5 ;  /* 0x0000000568007836 */ /* 0x000fc60000000000 */
[----:B------:R2:W-:Y:S01]  /*14b70*/  @P4 STG.E.U16 desc[UR60][R20.64], R17 ;  /* 0x0000001114004986 */ /* 0x0005e2000c10153c */
[-C--:B------:R-:W-:Y:S01]  /*14b80*/  ISETP.LT.AND P4, PT, R102, R2.reuse, !P3 ;  /* 0x000000026600720c */ /* 0x080fe20005f81270 */
[----:B------:R-:W-:Y:S02]  /*14b90*/  IMAD.WIDE R24, R51, 0x2, R34 ;  /* 0x0000000233187825 */ /* 0x000fe400078e0222 */
[----:B------:R-:W-:Y:S01]  /*14ba0*/  @P5 STG.E.U16 desc[UR60][R42.64], R44 ;  /* 0x0000002c2a005986 */ /* 0x000fe2000c10153c */
[-C--:B------:R-:W-:Y:S02]  /*14bb0*/  ISETP.LT.AND P5, PT, R101, R2.reuse, !P3 ;  /* 0x000000026500720c */ /* 0x080fe40005fa1270 */
[----:B------:R-:W-:Y:S01]  /*14bc0*/  ISETP.LT.AND P3, PT, R100, R2, !P3 ;  /* 0x000000026400720c */ /* 0x000fe20005f61270 */
[----:B------:R3:W-:Y:S01]  /*14bd0*/  @P6 STG.E.U16 desc[UR60][R24.64], R30 ;  /* 0x0000001e18006986 */ /* 0x0007e2000c10153c */
[----:B------:R-:W-:Y:S01]  /*14be0*/  ISETP.GE.AND P2, PT, R0, R3, PT ;  /* 0x000000030000720c */ /* 0x000fe20003f46270 */
[----:B0-----:R-:W-:Y:S01]  /*14bf0*/  IMAD.WIDE R28, R51, 0x2, R38 ;  /* 0x00000002331c7825 */ /* 0x001fe200078e0226 */
[----:B------:R-:W-:-:S03]  /*14c00*/  PRMT R41, R22, 0x7632, R41 ;  /* 0x0000763216297816 */ /* 0x000fc60000000029 */
[----:B--2---:R-:W-:Y:S01]  /*14c10*/  IMAD.WIDE R16, R51, 0x2, R36 ;  /* 0x0000000233107825 */ /* 0x004fe200078e0224 */
[----:B------:R-:W-:-:S03]  /*14c20*/  ISETP.LT.AND P6, PT, R103, R2, !P2 ;  /* 0x000000026700720c */ /* 0x000fc600057c1270 */
[----:B------:R-:W-:Y:S01]  /*14c30*/  IMAD.WIDE R20, R51, 0x2, R32 ;  /* 0x0000000233147825 */ /* 0x000fe200078e0220 */
[----:B---3--:R-:W-:-:S03]  /*14c40*/  PRMT R25, R30, 0x7632, R25 ;  /* 0x000076321e197816 */ /* 0x008fc60000000019 */
[----:B------:R-:W-:Y:S02]  /*14c50*/  IMAD.IADD R45, R51, 0x1, R56 ;  /* 0x00000001332d7824 */ /* 0x000fe400078e0238 */
[----:B------:R0:W-:Y:S01]  /*14c60*/  @P4 STG.E.U16 desc[UR60][R28.64], R25 ;  /* 0x000000191c004986 */ /* 0x0001e2000c10153c */
[-C--:B------:R-:W-:Y:S01]  /*14c70*/  ISETP.LT.AND P4, PT, R102, R2.reuse, !P2 ;  /* 0x000000026600720c */ /* 0x080fe20005781270 */
[----:B------:R-:W-:Y:S02]  /*14c80*/  VIADD R0, R104, 0x6 ;  /* 0x0000000668007836 */ /* 0x000fe40000000000 */
[----:B------:R2:W-:Y:S01]  /*14c90*/  @P5 STG.E.U16 desc[UR60][R16.64], R22 ;  /* 0x0000001610005986 */ /* 0x0005e2000c10153c */
[----:B------:R-:W-:-:S03]  /*14ca0*/  ISETP.LT.AND P5, PT, R101, R2, !P2 ;  /* 0x000000026500720c */ /* 0x000fc600057a1270 */
[----:B------:R3:W-:Y:S01]  /*14cb0*/  @P3 STG.E.U16 desc[UR60][R20.64], R41 ;  /* 0x0000002914003986 */ /* 0x0007e2000c10153c */
[----:B------:R-:W-:Y:S01]  /*14cc0*/  ISETP.LT.AND P3, PT, R100, R2, !P2 ;  /* 0x000000026400720c */ /* 0x000fe20005761270 */
[----:B0-----:R-:W-:Y:S01]  /*14cd0*/  IMAD.WIDE R24, R45, 0x2, R34 ;  /* 0x000000022d187825 */ /* 0x001fe200078e0222 */
[----:B------:R-:W-:-:S03]  /*14ce0*/  ISETP.GE.AND P1, PT, R0, R3, PT ;  /* 0x000000030000720c */ /* 0x000fc60003f26270 */
[C---:B------:R-:W-:Y:S01]  /*14cf0*/  IMAD.WIDE R28, R45.reuse, 0x2, R38 ;  /* 0x000000022d1c7825 */ /* 0x040fe200078e0226 */
[----:B------:R-:W-:Y:S01]  /*14d00*/  @P6 STG.E.U16 desc[UR60][R24.64], R26 ;  /* 0x0000001a18006986 */ /* 0x000fe2000c10153c */
[----:B--2---:R-:W-:Y:S02]  /*14d10*/  PRMT R22, R18, 0x7632, R22 ;  /* 0x0000763212167816 */ /* 0x004fe40000000016 */
[----:B---3--:R-:W-:Y:S01]  /*14d20*/  PRMT R21, R26, 0x7632, R21 ;  /* 0x000076321a157816 */ /* 0x008fe20000000015 */
[----:B------:R-:W-:Y:S01]  /*14d30*/  IMAD.WIDE R16, R45, 0x2, R36 ;  /* 0x000000022d107825 */ /* 0x000fe200078e0224 */
[----:B------:R-:W-:-:S03]  /*14d40*/  ISETP.LT.AND P6, PT, R103, R2, !P1 ;  /* 0x000000026700720c */ /* 0x000fc60004fc1270 */
[C---:B------:R-:W-:Y:S01]  /*14d50*/  IMAD.WIDE R40, R45.reuse, 0x2, R32 ;  /* 0x000000022d287825 */ /* 0x040fe200078e0220 */
[----:B------:R0:W-:Y:S01]  /*14d60*/  @P4 STG.E.U16 desc[UR60][R28.64], R21 ;  /* 0x000000151c004986 */ /* 0x0001e2000c10153c */
[----:B------:R-:W-:Y:S02]  /*14d70*/  IADD3 R0, R104, 0x7, RZ ;  /* 0x0000000768007810 */ /* 0x000fe40007ffe0ff */
[----:B------:R-:W-:Y:S01]  /*14d80*/  IMAD.IADD R45, R45, 0x1, R56 ;  /* 0x000000012d2d7824 */ /* 0x000fe200078e0238 */
[----:B------:R2:W-:Y:S01]  /*14d90*/  @P5 STG.E.U16 desc[UR60][R16.64], R18 ;  /* 0x0000001210005986 */ /* 0x0005e2000c10153c */
[----:B------:R-:W-:-:S03]  /*14da0*/  ISETP.LT.AND P4, PT, R101, R2, !P1 ;  /* 0x000000026500720c */ /* 0x000fc60004f81270 */
[----:B------:R3:W-:Y:S01]  /*14db0*/  @P3 STG.E.U16 desc[UR60][R40.64], R22 ;  /* 0x0000001628003986 */ /* 0x0007e2000c10153c */
[-C--:B------:R-:W-:Y:S02]  /*14dc0*/  ISETP.LT.AND P3, PT, R102, R2.reuse, !P1 ;  /* 0x000000026600720c */ /* 0x080fe40004f61270 */
[-C--:B------:R-:W-:Y:S01]  /*14dd0*/  ISETP.LT.AND P5, PT, R100, R2.reuse, !P1 ;  /* 0x000000026400720c */ /* 0x080fe20004fa1270 */
[----:B0-----:R-:W-:Y:S01]  /*14de0*/  IMAD.WIDE R20, R45, 0x2, R34 ;  /* 0x000000022d147825 */ /* 0x001fe200078e0222 */
[----:B------:R-:W-:Y:S02]  /*14df0*/  ISETP.GE.AND P0, PT, R0, R3, PT ;  /* 0x000000030000720c */ /* 0x000fe40003f06270 */
[----:B------:R-:W-:Y:S01]  /*14e00*/  PRMT R26, R31, 0x7632, R26 ;  /* 0x000076321f1a7816 */ /* 0x000fe2000000001a */
[----:B--2---:R-:W-:Y:S01]  /*14e10*/  IMAD.WIDE R16, R45, 0x2, R38 ;  /* 0x000000022d107825 */ /* 0x004fe200078e0226 */
[----:B------:R-:W-:Y:S01]  /*14e20*/  @P6 STG.E.U16 desc[UR60][R20.64], R31 ;  /* 0x0000001f14006986 */ /* 0x000fe2000c10153c */
[----:B------:R-:W-:-:S02]  /*14e30*/  ISETP.LT.AND P6, PT, R103, R2, !P0 ;  /* 0x000000026700720c */ /* 0x000fc400047c1270 */
[----:B------:R-:W-:Y:S01]  /*14e40*/  IMAD.WIDE R24, R45, 0x2, R36 ;  /* 0x000000022d187825 */ /* 0x000fe200078e0224 */
[----:B------:R-:W-:-:S03]  /*14e50*/  PRMT R18, R23, 0x7632, R18 ;  /* 0x0000763217127816 */ /* 0x000fc60000000012 */
[C---:B---3--:R-:W-:Y:S01]  /*14e60*/  IMAD.WIDE R40, R45.reuse, 0x2, R32 ;  /* 0x000000022d287825 */ /* 0x048fe200078e0220 */
[----:B------:R0:W-:Y:S03]  /*14e70*/  @P3 STG.E.U16 desc[UR60][R16.64], R26 ;  /* 0x0000001a10003986 */ /* 0x0001e6000c10153c */
[----:B------:R-:W-:Y:S01]  /*14e80*/  IMAD.IADD R47, R45, 0x1, R56 ;  /* 0x000000012d2f7824 */ /* 0x000fe200078e0238 */
[----:B------:R-:W2:Y:S01]  /*14e90*/  LDS.128 R28, [R48] ;  /* 0x00000000301c7984 */ /* 0x000ea20000000c00 */
[----:B------:R-:W-:-:S03]  /*14ea0*/  VIADD R0, R104, 0x8 ;  /* 0x0000000868007836 */ /* 0x000fc60000000000 */
[----:B------:R-:W-:Y:S01]  /*14eb0*/  @P4 STG.E.U16 desc[UR60][R24.64], R23 ;  /* 0x0000001718004986 */ /* 0x000fe2000c10153c */
[-C--:B------:R-:W-:Y:S01]  /*14ec0*/  ISETP.LT.AND P4, PT, R102, R2.reuse, !P0 ;  /* 0x000000026600720c */ /* 0x080fe20004781270 */
[----:B------:R-:W-:Y:S02]  /*14ed0*/  IMAD.WIDE R42, R47, 0x2, R34 ;  /* 0x000000022f2a7825 */ /* 0x000fe400078e0222 */
[----:B------:R3:W-:Y:S01]  /*14ee0*/  @P5 STG.E.U16 desc[UR60][R40.64], R18 ;  /* 0x0000001228005986 */ /* 0x0007e2000c10153c */
[-C--:B------:R-:W-:Y:S02]  /*14ef0*/  ISETP.LT.AND P5, PT, R101, R2.reuse, !P0 ;  /* 0x000000026500720c */ /* 0x080fe400047a1270 */
[----:B------:R-:W-:Y:S01]  /*14f00*/  ISETP.GE.AND P2, PT, R0, R3, PT ;  /* 0x000000030000720c */ /* 0x000fe20003f46270 */
[----:B------:R-:W-:Y:S01]  /*14f10*/  @P6 STG.E.U16 desc[UR60][R42.64], R27 ;  /* 0x0000001b2a006986 */ /* 0x000fe2000c10153c */
[-C--:B------:R-:W-:Y:S01]  /*14f20*/  ISETP.LT.AND P3, PT, R100, R2.reuse, !P0 ;  /* 0x000000026400720c */ /* 0x080fe20004761270 */
[----:B0-----:R-:W-:Y:S01]  /*14f30*/  IMAD.WIDE R16, R47, 0x2, R38 ;  /* 0x000000022f107825 */ /* 0x001fe200078e0226 */
[----:B------:R-:W-:-:S03]  /*14f40*/  ISETP.LT.AND P6, PT, R103, R2, !P2 ;  /* 0x000000026700720c */ /* 0x000fc600057c1270 */
[----:B------:R-:W-:Y:S01]  /*14f50*/  IMAD.WIDE R20, R47, 0x2, R36 ;  /* 0x000000022f147825 */ /* 0x000fe200078e0224 */
[----:B---3--:R-:W-:Y:S02]  /*14f60*/  PRMT R41, R27, 0x7632, R41 ;  /* 0x000076321b297816 */ /* 0x008fe40000000029 */
[C---:B------:R-:W-:Y:S01]  /*14f70*/  IADD3 R45, R47.reuse, R56, RZ ;  /* 0x000000382f2d7210 */ /* 0x040fe20007ffe0ff */
[----:B------:R-:W-:Y:S02]  /*14f80*/  VIADD R0, R104, 0x9 ;  /* 0x0000000968007836 */ /* 0x000fe40000000000 */
[----:B------:R0:W-:Y:S01]  /*14f90*/  @P4 STG.E.U16 desc[UR60][R16.64], R41 ;  /* 0x0000002910004986 */ /* 0x0001e2000c10153c */
[-C--:B------:R-:W-:Y:S01]  /*14fa0*/  ISETP.LT.AND P4, PT, R102, R2.reuse, !P2 ;  /* 0x000000026600720c */ /* 0x080fe20005781270 */
[----:B------:R-:W-:Y:S01]  /*14fb0*/  IMAD.WIDE R22, R47, 0x2, R32 ;  /* 0x000000022f167825 */ /* 0x000fe200078e0220 */
[----:B------:R-:W-:Y:S01]  /*14fc0*/  PRMT R26, R19, 0x7632, R26 ;  /* 0x00007632131a7816 */ /* 0x000fe2000000001a */
[----:B------:R3:W-:Y:S01]  /*14fd0*/  @P5 STG.E.U16 desc[UR60][R20.64], R19 ;  /* 0x0000001314005986 */ /* 0x0007e2000c10153c */
[-C--:B------:R-:W-:Y:S01]  /*14fe0*/  ISETP.LT.AND P5, PT, R101, R2.reuse, !P2 ;  /* 0x000000026500720c */ /* 0x080fe200057a1270 */
[----:B------:R-:W-:Y:S01]  /*14ff0*/  IMAD.WIDE R24, R45, 0x2, R34 ;  /* 0x000000022d187825 */ /* 0x000fe200078e0222 */
[----:B------:R-:W-:Y:S01]  /*15000*/  ISETP.GE.AND P1, PT, R0, R3, PT ;  /* 0x000000030000720c */ /* 0x000fe20003f26270 */
[----:B------:R-:W-:Y:S01]  /*15010*/  @P3 STG.E.U16 desc[UR60][R22.64], R26 ;  /* 0x0000001a16003986 */ /* 0x000fe2000c10153c */
[----:B------:R-:W-:-:S02]  /*15020*/  ISETP.LT.AND P2, PT, R100, R2, !P2 ;  /* 0x000000026400720c */ /* 0x000fc40005741270 */
[----:B------:R-:W-:Y:S01]  /*15030*/  PRMT R40, R4, 0x7632, R40 ;  /* 0x0000763204287816 */ /* 0x000fe20000000028 */
[----:B------:R4:W-:Y:S01]  /*15040*/  @P6 STG.E.U16 desc[UR60][R24.64], R4 ;  /* 0x0000000418006986 */ /* 0x0009e2000c10153c */
[----:B------:R-:W-:Y:S01]  /*15050*/  ISETP.LT.AND P6, PT, R103, R2, !P1 ;  /* 0x000000026700720c */ /* 0x000fe20004fc1270 */
[----:B0-----:R-:W-:-:S04]  /*15060*/  IMAD.WIDE R16, R45, 0x2, R38 ;  /* 0x000000022d107825 */ /* 0x001fc800078e0226 */
[C---:B---3--:R-:W-:Y:S01]  /*15070*/  IMAD.WIDE R18, R45.reuse, 0x2, R36 ;  /* 0x000000022d127825 */ /* 0x048fe200078e0224 */
[----:B------:R0:W-:Y:S01]  /*15080*/  @P4 STG.E.U16 desc[UR60][R16.64], R40 ;  /* 0x0000002810004986 */ /* 0x0001e2000c10153c */
[-C--:B------:R-:W-:Y:S02]  /*15090*/  ISETP.LT.AND P4, PT, R102, R2.reuse, !P1 ;  /* 0x000000026600720c */ /* 0x080fe40004f81270 */
[C---:B------:R-:W-:Y:S01]  /*150a0*/  IMAD.IADD R27, R45.reuse, 0x1, R56 ;  /* 0x000000012d1b7824 */ /* 0x040fe200078e0238 */
[----:B------:R3:W-:Y:S01]  /*150b0*/  @P5 STG.E.U16 desc[UR60][R18.64], R12 ;  /* 0x0000000c12005986 */ /* 0x0007e2000c10153c */
[----:B------:R-:W-:Y:S01]  /*150c0*/  VIADD R0, R104, 0xa ;  /* 0x0000000a68007836 */ /* 0x000fe20000000000 */
[----:B----4-:R-:W-:Y:S01]  /*150d0*/  PRMT R4, R12, 0x7632, R4 ;  /* 0x000076320c047816 */ /* 0x010fe20000000004 */
[----:B------:R-:W-:Y:S01]  /*150e0*/  IMAD.WIDE R20, R45, 0x2, R32 ;  /* 0x000000022d147825 */ /* 0x000fe200078e0220 */
[-C--:B------:R-:W-:Y:S02]  /*150f0*/  ISETP.LT.AND P5, PT, R101, R2.reuse, !P1 ;  /* 0x000000026500720c */ /* 0x080fe40004fa1270 */
[----:B------:R-:W-:Y:S01]  /*15100*/  ISETP.LT.AND P1, PT, R100, R2, !P1 ;  /* 0x000000026400720c */ /* 0x000fe20004f21270 */
[C---:B------:R-:W-:Y:S01]  /*15110*/  IMAD.WIDE R22, R27.reuse, 0x2, R34 ;  /* 0x000000021b167825 */ /* 0x040fe200078e0222 */
[----:B------:R-:W-:Y:S01]  /*15120*/  ISETP.GE.AND P0, PT, R0, R3, PT ;  /* 0x000000030000720c */ /* 0x000fe20003f06270 */
[----:B------:R4:W-:Y:S01]  /*15130*/  @P2 STG.E.U16 desc[UR60][R20.64], R4 ;  /* 0x0000000414002986 */ /* 0x0009e2000c10153c */
[----:B-1----:R-:W-:Y:S01]  /*15140*/  PRMT R24, R8, 0x7632, R24 ;  /* 0x0000763208187816 */ /* 0x002fe20000000018 */
[----:B0-----:R-:W-:-:S02]  /*15150*/  IMAD.WIDE R16, R27, 0x2, R38 ;  /* 0x000000021b107825 */ /* 0x001fc400078e0226 */
[----:B------:R0:W-:Y:S01]  /*15160*/  @P6 STG.E.U16 desc[UR60][R22.64], R8 ;  /* 0x0000000816006986 */ /* 0x0001e2000c10153c */
[----:B------:R-:W-:Y:S01]  /*15170*/  ISETP.LT.AND P6, PT, R103, R2, !P0 ;  /* 0x000000026700720c */ /* 0x000fe200047c1270 */
[C---:B---3--:R-:W-:Y:S02]  /*15180*/  IMAD.WIDE R18, R27.reuse, 0x2, R36 ;  /* 0x000000021b127825 */ /* 0x048fe400078e0224 */
[----:B------:R1:W-:Y:S02]  /*15190*/  @P4 STG.E.U16 desc[UR60][R16.64], R24 ;  /* 0x0000001810004986 */ /* 0x0003e4000c10153c */
[C---:B------:R-:W-:Y:S02]  /*151a0*/  IMAD.IADD R25, R27.reuse, 0x1, R56 ;  /* 0x000000011b197824 */ /* 0x040fe400078e0238 */
[----:B----4-:R-:W-:Y:S01]  /*151b0*/  IMAD.WIDE R20, R27, 0x2, R32 ;  /* 0x000000021b147825 */ /* 0x010fe200078e0220 */
[----:B--2---:R-:W-:Y:S01]  /*151c0*/  PRMT R4, R28, 0x7632, R4 ;  /* 0x000076321c047816 */ /* 0x004fe20000000004 */
[----:B------:R2:W-:Y:S02]  /*151d0*/  @P5 STG.E.U16 desc[UR60][R18.64], R28 ;  /* 0x0000001c12005986 */ /* 0x0005e4000c10153c */
[----:B------:R-:W-:-:S02]  /*151e0*/  VIADD R0, R104, 0xb ;  /* 0x0000000b68007836 */ /* 0x000fc40000000000 */
[----:B------:R3:W-:Y:S01]  /*151f0*/  @P1 STG.E.U16 desc[UR60][R20.64], R4 ;  /* 0x0000000414001986 */ /* 0x0007e2000c10153c */
[----:B0-----:R-:W-:Y:S01]  /*15200*/  IMAD.WIDE R22, R25, 0x2, R34 ;  /* 0x0000000219167825 */ /* 0x001fe200078e0222 */
[-C--:B------:R-:W-:Y:S02]  /*15210*/  ISETP.LT.AND P1, PT, R102, R2.reuse, !P0 ;  /* 0x000000026600720c */ /* 0x080fe40004721270 */
[----:B------:R-:W-:Y:S02]  /*15220*/  ISETP.GE.AND P3, PT, R0, R3, PT ;  /* 0x000000030000720c */ /* 0x000fe40003f66270 */
[-C--:B------:R-:W-:Y:S01]  /*15230*/  ISETP.LT.AND P4, PT, R101, R2.reuse, !P0 ;  /* 0x000000026500720c */ /* 0x080fe20004781270 */
[----:B------:R0:W-:Y:S01]  /*15240*/  @P6 STG.E.U16 desc[UR60][R22.64], R5 ;  /* 0x0000000516006986 */ /* 0x0001e2000c10153c */
[----:B------:R-:W-:Y:S01]  /*15250*/  ISETP.LT.AND P6, PT, R100, R2, !P0 ;  /* 0x000000026400720c */ /* 0x000fe200047c1270 */
[----:B-1----:R-:W-:Y:S01]  /*15260*/  IMAD.WIDE R16, R25, 0x2, R38 ;  /* 0x0000000219107825 */ /* 0x002fe200078e0226 */
[----:B------:R-:W-:-:S02]  /*15270*/  PRMT R8, R5, 0x7632, R8 ;  /* 0x0000763205087816 */ /* 0x000fc40000000008 */
[-C--:B------:R-:W-:Y:S01]  /*15280*/  ISETP.LT.AND P5, PT, R103, R2.reuse, !P3 ;  /* 0x000000026700720c */ /* 0x080fe20005fa1270 */
[----:B------:R-:W-:Y:S02]  /*15290*/  VIADD R0, R104, 0xc ;  /* 0x0000000c68007836 */ /* 0x000fe40000000000 */
[C---:B------:R-:W-:Y:S01]  /*152a0*/  IMAD.IADD R27, R25.reuse, 0x1, R56 ;  /* 0x00000001191b7824 */ /* 0x040fe200078e0238 */
[----:B------:R1:W-:Y:S01]  /*152b0*/  @P1 STG.E.U16 desc[UR60][R16.64], R8 ;  /* 0x0000000810001986 */ /* 0x0003e2000c10153c */
[----:B--2---:R-:W-:Y:S01]  /*152c0*/  IMAD.WIDE R18, R25, 0x2, R36 ;  /* 0x0000000219127825 */ /* 0x004fe200078e0224 */
[----:B------:R-:W-:Y:S02]  /*152d0*/  PRMT R12, R13, 0x7632, R12 ;  /* 0x000076320d0c7816 */ /* 0x000fe4000000000c */
[-C--:B------:R-:W-:Y:S01]  /*152e0*/  ISETP.LT.AND P1, PT, R102, R2.reuse, !P3 ;  /* 0x000000026600720c */ /* 0x080fe20005f21270 */
[----:B---3--:R-:W-:Y:S01]  /*152f0*/  IMAD.WIDE R20, R25, 0x2, R32 ;  /* 0x0000000219147825 */ /* 0x008fe200078e0220 */
[----:B------:R-:W-:Y:S01]  /*15300*/  ISETP.GE.AND P2, PT, R0, R3, PT ;  /* 0x000000030000720c */ /* 0x000fe20003f46270 */
[----:B------:R-:W-:Y:S02]  /*15310*/  @P4 STG.E.U16 desc[UR60][R18.64], R13 ;  /* 0x0000000d12004986 */ /* 0x000fe4000c10153c */
[----:B0-----:R-:W-:Y:S01]  /*15320*/  IMAD.WIDE R4, R27, 0x2, R34 ;  /* 0x000000021b047825 */ /* 0x001fe200078e0222 */
[-C--:B------:R-:W-:Y:S01]  /*15330*/  ISETP.LT.AND P4, PT, R101, R2.reuse, !P3 ;  /* 0x000000026500720c */ /* 0x080fe20005f81270 */
[----:B------:R-:W-:Y:S01]  /*15340*/  @P6 STG.E.U16 desc[UR60][R20.64], R12 ;  /* 0x0000000c14006986 */ /* 0x000fe2000c10153c */
[----:B------:R-:W-:-:S02]  /*15350*/  ISETP.LT.AND P3, PT, R100, R2, !P3 ;  /* 0x000000026400720c */ /* 0x000fc40005f61270 */
[-C--:B------:R-:W-:Y:S01]  /*15360*/  ISETP.LT.AND P6, PT, R103, R2.reuse, !P2 ;  /* 0x000000026700720c */ /* 0x080fe200057c1270 */
[----:B------:R0:W-:Y:S01]  /*15370*/  @P5 STG.E.U16 desc[UR60][R4.64], R9 ;  /* 0x0000000904005986 */ /* 0x0001e2000c10153c */
[----:B-1----:R-:W-:Y:S01]  /*15380*/  IMAD.WIDE R16, R27, 0x2, R38 ;  /* 0x000000021b107825 */ /* 0x002fe200078e0226 */
[----:B------:R-:W-:-:S03]  /*15390*/  ISETP.LT.AND P5, PT, R102, R2, !P2 ;  /* 0x000000026600720c */ /* 0x000fc600057a1270 */
[----:B------:R-:W-:Y:S02]  /*153a0*/  IMAD.IADD R23, R27, 0x1, R56 ;  /* 0x000000011b177824 */ /* 0x000fe400078e0238 */
[----:B------:R-:W-:Y:S01]  /*153b0*/  VIADD R0, R104, 0xd ;  /* 0x0000000d68007836 */ /* 0x000fe20000000000 */
[----:B0-----:R-:W-:Y:S01]  /*153c0*/  PRMT R5, R9, 0x7632, R5 ;  /* 0x0000763209057816 */ /* 0x001fe20000000005 */
[----:B------:R-:W-:Y:S01]  /*153d0*/  IMAD.WIDE R12, R27, 0x2, R36 ;  /* 0x000000021b0c7825 */ /* 0x000fe200078e0224 */
[----:B------:R-:W-:-:S03]  /*153e0*/  PRMT R9, R29, 0x7632, R9 ;  /* 0x000076321d097816 */ /* 0x000fc60000000009 */
[----:B------:R-:W-:Y:S01]  /*153f0*/  IMAD.WIDE R18, R27, 0x2, R32 ;  /* 0x000000021b127825 */ /* 0x000fe200078e0220 */
[----:B------:R0:W-:Y:S01]  /*15400*/  @P1 STG.E.U16 desc[UR60][R16.64], R5 ;  /* 0x0000000510001986 */ /* 0x0001e2000c10153c */
[----:B------:R-:W-:-:S03]  /*15410*/  ISETP.GE.AND P0, PT, R0, R3, PT ;  /* 0x000000030000720c */ /* 0x000fc60003f06270 */
[----:B------:R1:W-:Y:S01]  /*15420*/  @P4 STG.E.U16 desc[UR60][R12.64], R29 ;  /* 0x0000001d0c004986 */ /* 0x0003e2000c10153c */
[-C--:B------:R-:W-:Y:S02]  /*15430*/  ISETP.LT.AND P4, PT, R101, R2.reuse, !P2 ;  /* 0x000000026500720c */ /* 0x080fe40005781270 */
[----:B------:R-:W-:Y:S01]  /*15440*/  ISETP.LT.AND P2, PT, R100, R2, !P2 ;  /* 0x000000026400720c */ /* 0x000fe20005741270 */
[----:B------:R2:W-:Y:S01]  /*15450*/  @P3 STG.E.U16 desc[UR60][R18.64], R9 ;  /* 0x0000000912003986 */ /* 0x0005e2000c10153c */
[----:B0-----:R-:W-:Y:S01]  /*15460*/  IMAD.WIDE R4, R23, 0x2, R34 ;  /* 0x0000000217047825 */ /* 0x001fe200078e0222 */
[----:B-1----:R-:W-:-:S04]  /*15470*/  PRMT R13, R6, 0x7632, R13 ;  /* 0x00007632060d7816 */ /* 0x002fc8000000000d */
[----:B------:R0:W-:Y:S01]  /*15480*/  @P6 STG.E.U16 desc[UR60][R4.64], R6 ;  /* 0x0000000604006986 */ /* 0x0001e2000c10153c */
[----:B------:R-:W-:Y:S01]  /*15490*/  ISETP.LT.AND P6, PT, R103, R2, !P0 ;  /* 0x000000026700720c */ /* 0x000fe200047c1270 */
[----:B--2---:R-:W-:Y:S01]  /*154a0*/  IMAD.WIDE R8, R23, 0x2, R38 ;  /* 0x0000000217087825 */ /* 0x004fe200078e0226 */
[----:B------:R-:W-:-:S03]  /*154b0*/  IADD3 R0, R104, 0xe, RZ ;  /* 0x0000000e68007810 */ /* 0x000fc60007ffe0ff */
[C---:B------:R-:W-:Y:S01]  /*154c0*/  IMAD.IADD R21, R23.reuse, 0x1, R56 ;  /* 0x0000000117157824 */ /* 0x040fe200078e0238 */
[----:B------:R1:W-:Y:S01]  /*154d0*/  @P5 STG.E.U16 desc[UR60][R8.64], R13 ;  /* 0x0000000d08005986 */ /* 0x0003e2000c10153c */
[----:B------:R-:W-:Y:S01]  /*154e0*/  IMAD.WIDE R16, R23, 0x2, R32 ;  /* 0x0000000217107825 */ /* 0x000fe200078e0220 */
[----:B0-----:R-:W-:-:S03]  /*154f0*/  PRMT R5, R14, 0x7632, R5 ;  /* 0x000076320e057816 */ /* 0x001fc60000000005 */
[----:B------:R-:W-:Y:S01]  /*15500*/  IMAD.WIDE R18, R21, 0x2, R34 ;  /* 0x0000000215127825 */ /* 0x000fe200078e0222 */
[----:B------:R-:W-:-:S03]  /*15510*/  ISETP.GE.AND P1, PT, R0, R3, PT ;  /* 0x000000030000720c */ /* 0x000fc60003f26270 */
[----:B-1----:R-:W-:Y:S01]  /*15520*/  IMAD.WIDE R12, R23, 0x2, R36 ;  /* 0x00000002170c7825 */ /* 0x002fe200078e0224 */
[----:B------:R-:W-:-:S04]  /*15530*/  ISETP.LT.AND P5, PT, R102, R2, !P0 ;  /* 0x000000026600720c */ /* 0x000fc800047a1270 */
[----:B------:R-:W-:Y:S01]  /*15540*/  @P4 STG.E.U16 desc[UR60][R12.64], R14 ;  /* 0x0000000e0c004986 */ /* 0x000fe2000c10153c */
[-C--:B------:R-:W-:Y:S01]  /*15550*/  ISETP.LT.AND P4, PT, R101, R2.reuse, !P0 ;  /* 0x000000026500720c */ /* 0x080fe20004781270 */
[----:B------:R-:W-:Y:S01]  /*15560*/  VIADD R0, R104, 0xf ;  /* 0x0000000f68007836 */ /* 0x000fe20000000000 */
[-C--:B------:R-:W-:Y:S01]  /*15570*/  ISETP.LT.AND P0, PT, R100, R2.reuse, !P0 ;  /* 0x000000026400720c */ /* 0x080fe20004701270 */
[----:B------:R0:W-:Y:S04]  /*15580*/  @P2 STG.E.U16 desc[UR60][R16.64], R5 ;  /* 0x0000000510002986 */ /* 0x0001e8000c10153c */
[----:B------:R1:W-:Y:S01]  /*15590*/  @P6 STG.E.U16 desc[UR60][R18.64], R10 ;  /* 0x0000000a12006986 */ /* 0x0003e2000c10153c */
[----:B------:R-:W-:Y:S01]  /*155a0*/  ISETP.LT.AND P6, PT, R103, R2, !P1 ;  /* 0x000000026700720c */ /* 0x000fe20004fc1270 */
[C---:B------:R-:W-:Y:S01]  /*155b0*/  IMAD.IADD R23, R21.reuse, 0x1, R56 ;  /* 0x0000000115177824 */ /* 0x040fe200078e0238 */
[----:B------:R-:W-:Y:S01]  /*155c0*/  ISETP.GE.AND P3, PT, R0, R3, PT ;  /* 0x000000030000720c */ /* 0x000fe20003f66270 */
[----:B------:R-:W-:Y:S01]  /*155d0*/  IMAD.WIDE R8, R21, 0x2, R36 ;  /* 0x0000000215087825 */ /* 0x000fe200078e0224 */
[----:B------:R-:W-:-:S03]  /*155e0*/  PRMT R0, R10, 0x7632, R0 ;  /* 0x000076320a007816 */ /* 0x000fc60000000000 */
[----:B0-----:R-:W-:Y:S01]  /*155f0*/  IMAD.WIDE R4, R21, 0x2, R38 ;  /* 0x0000000215047825 */ /* 0x001fe200078e0226 */
[----:B------:R-:W-:-:S03]  /*15600*/  PRMT R6, R30, 0x7632, R6 ;  /* 0x000076321e067816 */ /* 0x000fc60000000006 */
[----:B------:R-:W-:Y:S01]  /*15610*/  IMAD.WIDE R12, R21, 0x2, R32 ;  /* 0x00000002150c7825 */ /* 0x000fe200078e0220 */
[----:B------:R0:W-:Y:S03]  /*15620*/  @P5 STG.E.U16 desc[UR60][R4.64], R0 ;  /* 0x0000000004005986 */ /* 0x0001e6000c10153c */
[----:B------:R-:W-:Y:S01]  /*15630*/  IMAD.WIDE R16, R23, 0x2, R34 ;  /* 0x0000000217107825 */ /* 0x000fe200078e0222 */
[----:B------:R2:W-:Y:S01]  /*15640*/  @P4 STG.E.U16 desc[UR60][R8.64], R30 ;  /* 0x0000001e08004986 */ /* 0x0005e2000c10153c */
[----:B------:R-:W-:-:S03]  /*15650*/  ISETP.LT.AND P4, PT, R102, R2, !P1 ;  /* 0x000000026600720c */ /* 0x000fc60004f81270 */
[----:B------:R3:W-:Y:S01]  /*15660*/  @P0 STG.E.U16 desc[UR60][R12.64], R6 ;  /* 0x000000060c000986 */ /* 0x0007e2000c10153c */
[----:B------:R-:W-:-:S03]  /*15670*/  ISETP.LT.AND P2, PT, R103, R2, !P3 ;  /* 0x000000026700720c */ /* 0x000fc60005f41270 */
[----:B------:R3:W-:Y:S01]  /*15680*/  @P6 STG.E.U16 desc[UR60][R16.64], R7 ;  /* 0x0000000710006986 */ /* 0x0007e2000c10153c */
[CC--:B------:R-:W-:Y:S02]  /*15690*/  ISETP.LT.AND P6, PT, R101.reuse, R2.reuse, !P1 ;  /* 0x000000026500720c */ /* 0x0c0fe40004fc1270 */
[-C--:B------:R-:W-:Y:S02]  /*156a0*/  ISETP.LT.AND P1, PT, R100, R2.reuse, !P1 ;  /* 0x000000026400720c */ /* 0x080fe40004f21270 */
[-C--:B------:R-:W-:Y:S02]  /*156b0*/  ISETP.LT.AND P5, PT, R102, R2.reuse, !P3 ;  /* 0x000000026600720c */ /* 0x080fe40005fa1270 */
[-C--:B------:R-:W-:Y:S01]  /*156c0*/  ISETP.LT.AND P0, PT, R101, R2.reuse, !P3 ;  /* 0x000000026500720c */ /* 0x080fe20005f01270 */
[C---:B-1----:R-:W-:Y:S01]  /*156d0*/  IMAD.IADD R19, R23.reuse, 0x1, R56 ;  /* 0x0000000117137824 */ /* 0x042fe200078e0238 */
[----:B------:R-:W-:Y:S01]  /*156e0*/  ISETP.LT.AND P3, PT, R100, R2, !P3 ;  /* 0x000000026400720c */ /* 0x000fe20005f61270 */
[----:B------:R-:W-:Y:S01]  /*156f0*/  IMAD.WIDE R2, R23, 0x2, R38 ;  /* 0x0000000217027825 */ /* 0x000fe200078e0226 */
[----:B------:R-:W-:-:S02]  /*15700*/  PRMT R10, R7, 0x7632, R10 ;  /* 0x00007632070a7816 */ /* 0x000fc4000000000a */
[----:B0-----:R-:W-:Y:S01]  /*15710*/  PRMT R0, R15, 0x7632, R0 ;  /* 0x000076320f007816 */ /* 0x001fe20000000000 */
[----:B------:R-:W-:-:S04]  /*15720*/  IMAD.WIDE R4, R23, 0x2, R36 ;  /* 0x0000000217047825 */ /* 0x000fc800078e0224 */
[----:B--2---:R-:W-:Y:S01]  /*15730*/  IMAD.WIDE R8, R23, 0x2, R32 ;  /* 0x0000000217087825 */ /* 0x004fe200078e0220 */
[----:B------:R3:W-:Y:S03]  /*15740*/  @P4 STG.E.U16 desc[UR60][R2.64], R10 ;  /* 0x0000000a02004986 */ /* 0x0007e6000c10153c */
[C---:B------:R-:W-:Y:S01]  /*15750*/  IMAD.WIDE R34, R19.reuse, 0x2, R34 ;  /* 0x0000000213227825 */ /* 0x040fe200078e0222 */
[----:B------:R3:W-:Y:S03]  /*15760*/  @P6 STG.E.U16 desc[UR60][R4.64], R15 ;  /* 0x0000000f04006986 */ /* 0x0007e6000c10153c */
[----:B------:R-:W-:-:S04]  /*15770*/  IMAD.WIDE R38, R19, 0x2, R38 ;  /* 0x0000000213267825 */ /* 0x000fc800078e0226 */
[----:B------:R-:W-:-:S04]  /*15780*/  IMAD.WIDE R36, R19, 0x2, R36 ;  /* 0x0000000213247825 */ /* 0x000fc800078e0224 */
[----:B------:R-:W-:Y:S01]  /*15790*/  IMAD.WIDE R32, R19, 0x2, R32 ;  /* 0x0000000213207825 */ /* 0x000fe200078e0220 */
[----:B------:R-:W-:Y:S01]  /*157a0*/  PRMT R19, R11, 0x7632, R19 ;  /* 0x000076320b137816 */ /* 0x000fe20000000013 */
[----:B------:R3:W-:Y:S04]  /*157b0*/  @P1 STG.E.U16 desc[UR60][R8.64], R0 ;  /* 0x0000000008001986 */ /* 0x0007e8000c10153c */
[----:B------:R3:W-:Y:S04]  /*157c0*/  @P2 STG.E.U16 desc[UR60][R34.64], R11 ;  /* 0x0000000b22002986 */ /* 0x0007e8000c10153c */
[----:B------:R3:W-:Y:S04]  /*157d0*/  @P5 STG.E.U16 desc[UR60][R38.64], R19 ;  /* 0x0000001326005986 */ /* 0x0007e8000c10153c */
[----:B------:R3:W-:Y:S01]  /*157e0*/  @P0 STG.E.U16 desc[UR60][R36.64], R31 ;  /* 0x0000001f24000986 */ /* 0x0007e2000c10153c */
[----:B------:R-:W-:Y:S05]  /*157f0*/  @!P3 EXIT ;  /* 0x000000000000b94d */ /* 0x000fea0003800000 */
[----:B---3--:R-:W-:-:S05]  /*15800*/  PRMT R16, R31, 0x7632, R16 ;  /* 0x000076321f107816 */ /* 0x008fca0000000010 */
[----:B------:R-:W-:Y:S01]  /*15810*/  STG.E.U16 desc[UR60][R32.64], R16 ;  /* 0x0000001020007986 */ /* 0x000fe2000c10153c */
[----:B------:R-:W-:Y:S05]  /*15820*/  EXIT ;  /* 0x000000000000794d */ /* 0x000fea0003800000 */
.L_x_2:
[----:B------:R-:W-:-:S00]  /*15830*/  BRA `(.L_x_2) ;  /* 0xfffffffc00fc7947 */ /* 0x000fc0000383ffff */
[----:B------:R-:W-:-:S00]  /*15840*/  NOP ;  /* 0x0000000000007918 */ /* 0x000fc00000000000 */
        /* <DEDUP_REMOVED lines=11> */
.L_x_3:


//--------------------- .nv.shared.matmul_kernel  --------------------------
	.section	.nv.shared.matmul_kernel,"aw",@nobits
	.sectionflags	@""
	.align	16
	.zero		1024


//--------------------- .nv.shared.reserved.0     --------------------------
	.section	.nv.shared.reserved.0,"aw",@nobits
	.weak		__nv_reservedSMEM_offset_0_alias
	.size		__nv_reservedSMEM_offset_0_alias, 0, 0
	.other		__nv_reservedSMEM_offset_0_alias,@"STO_CUDA_RESERVED_SHARED STV_DEFAULT"
__nv_reservedSMEM_offset_0_alias:
	.zero		0


//--------------------- .nv.constant0.matmul_kernel --------------------------
	.section	.nv.constant0.matmul_kernel,"a",@progbits
	.sectionflags	@""
	.align	4
.nv.constant0.matmul_kernel:
	.zero		608


//--------------------- SYMBOLS --------------------------

	.type		.nv.reservedSmem.offset0,@object
	.size		.nv.reservedSmem.offset0,0x4
